	.target	sm_103a

	.elftype	@"ET_EXEC"


//--------------------- .note.nv.tkinfo           --------------------------
	.section	.note.nv.tkinfo,"",@"SHT_NOTE"
	.sectionflags	@"SHF_NOTE_NV_TKINFO"
	.tkinfo
        /*0018*/ 	.word	0x00000002
        /*0030*/ 	.string	""
        /*0030*/ 	.string	"ptxas"
        /*0030*/ 	.string	"Cuda compilation tools, release 13.0, V13.0.88"
        /*0030*/ 	.string	"Build cuda_13.0.r13.0/compiler.36424714_0"
        /*0030*/ 	.string	"-arch sm_103a -m 64 "



//--------------------- .note.nv.cuinfo           --------------------------
	.section	.note.nv.cuinfo,"",@"SHT_NOTE"
	.sectionflags	@"SHF_NOTE_NV_CUINFO"
        /*0018*/ 	.short	0x0002
        /*001a*/ 	.short	0x0067
        /*001c*/ 	.short	0x0082
	.zero		2


//--------------------- .nv.info                  --------------------------
	.section	.nv.info,"",@"SHT_CUDA_INFO"
	.align	4


	//----- nvinfo : EIATTR_REGCOUNT
	.align		4
        /*0000*/ 	.byte	0x04, 0x2f
        /*0002*/ 	.short	(.L_29 - .L_28)
	.align		4
.L_28:
        /*0004*/ 	.word	index@(_Z14welford_kernelIfffEvPKT_PT1_S4_iii)
        /*0008*/ 	.word	0x00000014


	//----- nvinfo : EIATTR_FRAME_SIZE
	.align		4
.L_29:
        /*000c*/ 	.byte	0x04, 0x11
        /*000e*/ 	.short	(.L_31 - .L_30)
	.align		4
.L_30:
        /*0010*/ 	.word	index@(_Z14welford_kernelIfffEvPKT_PT1_S4_iii)
        /*0014*/ 	.word	0x00000000


	//----- nvinfo : EIATTR_REGCOUNT
	.align		4
.L_31:
        /*0018*/ 	.byte	0x04, 0x2f
        /*001a*/ 	.short	(.L_33 - .L_32)
	.align		4
.L_32:
        /*001c*/ 	.word	index@(_Z14welford_kernelIN3c104HalfEffEvPKT_PT1_S6_iii)
        /*0020*/ 	.word	0x00000014


	//----- nvinfo : EIATTR_FRAME_SIZE
	.align		4
.L_33:
        /*0024*/ 	.byte	0x04, 0x11
        /*0026*/ 	.short	(.L_35 - .L_34)
	.align		4
.L_34:
        /*0028*/ 	.word	index@(_Z14welford_kernelIN3c104HalfEffEvPKT_PT1_S6_iii)
        /*002c*/ 	.word	0x00000000


	//----- nvinfo : EIATTR_REGCOUNT
	.align		4
.L_35:
        /*0030*/ 	.byte	0x04, 0x2f
        /*0032*/ 	.short	(.L_37 - .L_36)
	.align		4
.L_36:
        /*0034*/ 	.word	index@(_Z24batchnorm_forward_kernelIfffEvPKT_PKT0_S5_PKT1_S8_PS0_ii)
        /*0038*/ 	.word	0x00000018


	//----- nvinfo : EIATTR_FRAME_SIZE
	.align		4
.L_37:
        /*003c*/ 	.byte	0x04, 0x11
        /*003e*/ 	.short	(.L_39 - .L_38)
	.align		4
.L_38:
        /*0040*/ 	.word	index@(_Z24batchnorm_forward_kernelIfffEvPKT_PKT0_S5_PKT1_S8_PS0_ii)
        /*0044*/ 	.word	0x00000000


	//----- nvinfo : EIATTR_REGCOUNT
	.align		4
.L_39:
        /*0048*/ 	.byte	0x04, 0x2f
        /*004a*/ 	.short	(.L_41 - .L_40)
	.align		4
.L_40:
        /*004c*/ 	.word	index@(_Z24batchnorm_forward_kernelIN3c104HalfEffEvPKT_PKT0_S7_PKT1_SA_PS2_ii)
        /*0050*/ 	.word	0x00000018


	//----- nvinfo : EIATTR_FRAME_SIZE
	.align		4
.L_41:
        /*0054*/ 	.byte	0x04, 0x11
        /*0056*/ 	.short	(.L_43 - .L_42)
	.align		4
.L_42:
        /*0058*/ 	.word	index@(_Z24batchnorm_forward_kernelIN3c104HalfEffEvPKT_PKT0_S7_PKT1_SA_PS2_ii)
        /*005c*/ 	.word	0x00000000


	//----- nvinfo : EIATTR_REGCOUNT
	.align		4
.L_43:
        /*0060*/ 	.byte	0x04, 0x2f
        /*0062*/ 	.short	(.L_45 - .L_44)
	.align		4
.L_44:
        /*0064*/ 	.word	index@(_Z24batchnorm_forward_kernelIN3c104HalfEfS1_EvPKT_PKT0_S7_PKT1_SA_PS2_ii)
        /*0068*/ 	.word	0x00000018


	//----- nvinfo : EIATTR_FRAME_SIZE
	.align		4
.L_45:
        /*006c*/ 	.byte	0x04, 0x11
        /*006e*/ 	.short	(.L_47 - .L_46)
	.align		4
.L_46:
        /*0070*/ 	.word	index@(_Z24batchnorm_forward_kernelIN3c104HalfEfS1_EvPKT_PKT0_S7_PKT1_SA_PS2_ii)
        /*0074*/ 	.word	0x00000000


	//----- nvinfo : EIATTR_REGCOUNT
	.align		4
.L_47:
        /*0078*/ 	.byte	0x04, 0x2f
        /*007a*/ 	.short	(.L_49 - .L_48)
	.align		4
.L_48:
        /*007c*/ 	.word	index@(_Z16reduce_bn_kernelIfffEvPKT_S2_PKT0_S5_PS3_S6_PT1_S8_iii)
        /*0080*/ 	.word	0x0000001e


	//----- nvinfo : EIATTR_FRAME_SIZE
	.align		4
.L_49:
        /*0084*/ 	.byte	0x04, 0x11
        /*0086*/ 	.short	(.L_51 - .L_50)
	.align		4
.L_50:
        /*0088*/ 	.word	index@(_Z16reduce_bn_kernelIfffEvPKT_S2_PKT0_S5_PS3_S6_PT1_S8_iii)
        /*008c*/ 	.word	0x00000000


	//----- nvinfo : EIATTR_REGCOUNT
	.align		4
.L_51:
        /*0090*/ 	.byte	0x04, 0x2f
        /*0092*/ 	.short	(.L_53 - .L_52)
	.align		4
.L_52:
        /*0094*/ 	.word	index@(_Z16reduce_bn_kernelIN3c104HalfEffEvPKT_S4_PKT0_S7_PS5_S8_PT1_SA_iii)
        /*0098*/ 	.word	0x0000001d


	//----- nvinfo : EIATTR_FRAME_SIZE
	.align		4
.L_53:
        /*009c*/ 	.byte	0x04, 0x11
        /*009e*/ 	.short	(.L_55 - .L_54)
	.align		4
.L_54:
        /*00a0*/ 	.word	index@(_Z16reduce_bn_kernelIN3c104HalfEffEvPKT_S4_PKT0_S7_PS5_S8_PT1_SA_iii)
        /*00a4*/ 	.word	0x00000000


	//----- nvinfo : EIATTR_REGCOUNT
	.align		4
.L_55:
        /*00a8*/ 	.byte	0x04, 0x2f
        /*00aa*/ 	.short	(.L_57 - .L_56)
	.align		4
.L_56:
        /*00ac*/ 	.word	index@(_Z16reduce_bn_kernelIN3c104HalfEfS1_EvPKT_S4_PKT0_S7_PS5_S8_PT1_SA_iii)
        /*00b0*/ 	.word	0x0000001e


	//----- nvinfo : EIATTR_FRAME_SIZE
	.align		4
.L_57:
        /*00b4*/ 	.byte	0x04, 0x11
        /*00b6*/ 	.short	(.L_59 - .L_58)
	.align		4
.L_58:
        /*00b8*/ 	.word	index@(_Z16reduce_bn_kernelIN3c104HalfEfS1_EvPKT_S4_PKT0_S7_PS5_S8_PT1_SA_iii)
        /*00bc*/ 	.word	0x00000000


	//----- nvinfo : EIATTR_REGCOUNT
	.align		4
.L_59:
        /*00c0*/ 	.byte	0x04, 0x2f
        /*00c2*/ 	.short	(.L_61 - .L_60)
	.align		4
.L_60:
        /*00c4*/ 	.word	index@(_Z25batchnorm_backward_kernelIfffEvPKT_S2_PKT0_S5_PKT1_S5_S5_PKiPS0_lii)
        /*00c8*/ 	.word	0x0000001d


	//----- nvinfo : EIATTR_FRAME_SIZE
	.align		4
.L_61:
        /*00cc*/ 	.byte	0x04, 0x11
        /*00ce*/ 	.short	(.L_63 - .L_62)
	.align		4
.L_62:
        /*00d0*/ 	.word	index@(_Z25batchnorm_backward_kernelIfffEvPKT_S2_PKT0_S5_PKT1_S5_S5_PKiPS0_lii)
        /*00d4*/ 	.word	0x00000000


	//----- nvinfo : EIATTR_REGCOUNT
	.align		4
.L_63:
        /*00d8*/ 	.byte	0x04, 0x2f
        /*00da*/ 	.short	(.L_65 - .L_64)
	.align		4
.L_64:
        /*00dc*/ 	.word	index@(_Z25batchnorm_backward_kernelIN3c104HalfEffEvPKT_S4_PKT0_S7_PKT1_S7_S7_PKiPS2_lii)
        /*00e0*/ 	.word	0x0000001e


	//----- nvinfo : EIATTR_FRAME_SIZE
	.align		4
.L_65:
        /*00e4*/ 	.byte	0x04, 0x11
        /*00e6*/ 	.short	(.L_67 - .L_66)
	.align		4
.L_66:
        /*00e8*/ 	.word	index@(_Z25batchnorm_backward_kernelIN3c104HalfEffEvPKT_S4_PKT0_S7_PKT1_S7_S7_PKiPS2_lii)
        /*00ec*/ 	.word	0x00000000


	//----- nvinfo : EIATTR_REGCOUNT
	.align		4
.L_67:
        /*00f0*/ 	.byte	0x04, 0x2f
        /*00f2*/ 	.short	(.L_69 - .L_68)
	.align		4
.L_68:
        /*00f4*/ 	.word	index@(_Z25batchnorm_backward_kernelIN3c104HalfEfS1_EvPKT_S4_PKT0_S7_PKT1_S7_S7_PKiPS2_lii)
        /*00f8*/ 	.word	0x0000001e


	//----- nvinfo : EIATTR_FRAME_SIZE
	.align		4
.L_69:
        /*00fc*/ 	.byte	0x04, 0x11
        /*00fe*/ 	.short	(.L_71 - .L_70)
	.align		4
.L_70:
        /*0100*/ 	.word	index@(_Z25batchnorm_backward_kernelIN3c104HalfEfS1_EvPKT_S4_PKT0_S7_PKT1_S7_S7_PKiPS2_lii)
        /*0104*/ 	.word	0x00000000


	//----- nvinfo : EIATTR_REGCOUNT
	.align		4
.L_71:
        /*0108*/ 	.byte	0x04, 0x2f
        /*010a*/ 	.short	(.L_73 - .L_72)
	.align		4
.L_72:
        /*010c*/ 	.word	index@(_Z23welford_kernel_parallelIfEvPKT_S2_PKiPS0_S5_S5_iif)
        /*0110*/ 	.word	0x00000020


	//----- nvinfo : EIATTR_FRAME_SIZE
	.align		4
.L_73:
        /*0114*/ 	.byte	0x04, 0x11
        /*0116*/ 	.short	(.L_75 - .L_74)
	.align		4
.L_74:
        /*0118*/ 	.word	index@(_Z23welford_kernel_parallelIfEvPKT_S2_PKiPS0_S5_S5_iif)
        /*011c*/ 	.word	0x00000000


	//----- nvinfo : EIATTR_REGCOUNT
	.align		4
.L_75:
        /*0120*/ 	.byte	0x04, 0x2f
        /*0122*/ 	.short	(.L_77 - .L_76)
	.align		4
.L_76:
        /*0124*/ 	.word	index@(_Z23welford_kernel_parallelIN3c104HalfEEvPKT_S4_PKiPS2_S7_S7_iif)
        /*0128*/ 	.word	0x00000020


	//----- nvinfo : EIATTR_FRAME_SIZE
	.align		4
.L_77:
        /*012c*/ 	.byte	0x04, 0x11
        /*012e*/ 	.short	(.L_79 - .L_78)
	.align		4
.L_78:
        /*0130*/ 	.word	index@(_Z23welford_kernel_parallelIN3c104HalfEEvPKT_S4_PKiPS2_S7_S7_iif)
        /*0134*/ 	.word	0x00000000


	//----- nvinfo : EIATTR_REGCOUNT
	.align		4
.L_79:
        /*0138*/ 	.byte	0x04, 0x2f
        /*013a*/ 	.short	(.L_81 - .L_80)
	.align		4
.L_80:
        /*013c*/ 	.word	index@(_Z21welford_kernel_c_lastIfffLi4EEvPKT_PT1_S4_PVT0_Piii)
        /*0140*/ 	.word	0x00000020


	//----- nvinfo : EIATTR_FRAME_SIZE
	.align		4
.L_81:
        /*0144*/ 	.byte	0x04, 0x11
        /*0146*/ 	.short	(.L_83 - .L_82)
	.align		4
.L_82:
        /*0148*/ 	.word	index@(_Z21welford_kernel_c_lastIfffLi4EEvPKT_PT1_S4_PVT0_Piii)
        /*014c*/ 	.word	0x00000000


	//----- nvinfo : EIATTR_REGCOUNT
	.align		4
.L_83:
        /*0150*/ 	.byte	0x04, 0x2f
        /*0152*/ 	.short	(.L_85 - .L_84)
	.align		4
.L_84:
        /*0154*/ 	.word	index@(_Z21welford_kernel_c_lastIN3c104HalfEffLi4EEvPKT_PT1_S6_PVT0_Piii)
        /*0158*/ 	.word	0x00000020


	//----- nvinfo : EIATTR_FRAME_SIZE
	.align		4
.L_85:
        /*015c*/ 	.byte	0x04, 0x11
        /*015e*/ 	.short	(.L_87 - .L_86)
	.align		4
.L_86:
        /*0160*/ 	.word	index@(_Z21welford_kernel_c_lastIN3c104HalfEffLi4EEvPKT_PT1_S6_PVT0_Piii)
        /*0164*/ 	.word	0x00000000


	//----- nvinfo : EIATTR_REGCOUNT
	.align		4
.L_87:
        /*0168*/ 	.byte	0x04, 0x2f
        /*016a*/ 	.short	(.L_89 - .L_88)
	.align		4
.L_88:
        /*016c*/ 	.word	index@(_Z31batchnorm_forward_c_last_kernelIfffLi4EEvPKT_S2_PKT0_S5_PKT1_S8_PS0_iib)
        /*0170*/ 	.word	0x00000020


	//----- nvinfo : EIATTR_FRAME_SIZE
	.align		4
.L_89:
        /*0174*/ 	.byte	0x04, 0x11
        /*0176*/ 	.short	(.L_91 - .L_90)
	.align		4
.L_90:
        /*0178*/ 	.word	index@(_Z31batchnorm_forward_c_last_kernelIfffLi4EEvPKT_S2_PKT0_S5_PKT1_S8_PS0_iib)
        /*017c*/ 	.word	0x00000000


	//----- nvinfo : EIATTR_REGCOUNT
	.align		4
.L_91:
        /*0180*/ 	.byte	0x04, 0x2f
        /*0182*/ 	.short	(.L_93 - .L_92)
	.align		4
.L_92:
        /*0184*/ 	.word	index@(_Z31batchnorm_forward_c_last_kernelIN3c104HalfEffLi4EEvPKT_S4_PKT0_S7_PKT1_SA_PS2_iib)
        /*0188*/ 	.word	0x00000020


	//----- nvinfo : EIATTR_FRAME_SIZE
	.align		4
.L_93:
        /*018c*/ 	.byte	0x04, 0x11
        /*018e*/ 	.short	(.L_95 - .L_94)
	.align		4
.L_94:
        /*0190*/ 	.word	index@(_Z31batchnorm_forward_c_last_kernelIN3c104HalfEffLi4EEvPKT_S4_PKT0_S7_PKT1_SA_PS2_iib)
        /*0194*/ 	.word	0x00000000


	//----- nvinfo : EIATTR_REGCOUNT
	.align		4
.L_95:
        /*0198*/ 	.byte	0x04, 0x2f
        /*019a*/ 	.short	(.L_97 - .L_96)
	.align		4
.L_96:
        /*019c*/ 	.word	index@(_Z31batchnorm_forward_c_last_kernelIN3c104HalfEfS1_Li4EEvPKT_S4_PKT0_S7_PKT1_SA_PS2_iib)
        /*01a0*/ 	.word	0x00000020


	//----- nvinfo : EIATTR_FRAME_SIZE
	.align		4
.L_97:
        /*01a4*/ 	.byte	0x04, 0x11
        /*01a6*/ 	.short	(.L_99 - .L_98)
	.align		4
.L_98:
        /*01a8*/ 	.word	index@(_Z31batchnorm_forward_c_last_kernelIN3c104HalfEfS1_Li4EEvPKT_S4_PKT0_S7_PKT1_SA_PS2_iib)
        /*01ac*/ 	.word	0x00000000


	//----- nvinfo : EIATTR_REGCOUNT
	.align		4
.L_99:
        /*01b0*/ 	.byte	0x04, 0x2f
        /*01b2*/ 	.short	(.L_101 - .L_100)
	.align		4
.L_100:
        /*01b4*/ 	.word	index@(_Z23reduce_bn_c_last_kernelIfffLi4EEvPKT_S2_PKT0_S5_PS3_S6_PT1_S8_PVS3_Piii)
        /*01b8*/ 	.word	0x0000002f


	//----- nvinfo : EIATTR_FRAME_SIZE
	.align		4
.L_101:
        /*01bc*/ 	.byte	0x04, 0x11
        /*01be*/ 	.short	(.L_103 - .L_102)
	.align		4
.L_102:
        /*01c0*/ 	.word	index@(_Z23reduce_bn_c_last_kernelIfffLi4EEvPKT_S2_PKT0_S5_PS3_S6_PT1_S8_PVS3_Piii)
        /*01c4*/ 	.word	0x00000000


	//----- nvinfo : EIATTR_REGCOUNT
	.align		4
.L_103:
        /*01c8*/ 	.byte	0x04, 0x2f
        /*01ca*/ 	.short	(.L_105 - .L_104)
	.align		4
.L_104:
        /*01cc*/ 	.word	index@(_Z23reduce_bn_c_last_kernelIN3c104HalfEffLi4EEvPKT_S4_PKT0_S7_PS5_S8_PT1_SA_PVS5_Piii)
        /*01d0*/ 	.word	0x00000030


	//----- nvinfo : EIATTR_FRAME_SIZE
	.align		4
.L_105:
        /*01d4*/ 	.byte	0x04, 0x11
        /*01d6*/ 	.short	(.L_107 - .L_106)
	.align		4
.L_106:
        /*01d8*/ 	.word	index@(_Z23reduce_bn_c_last_kernelIN3c104HalfEffLi4EEvPKT_S4_PKT0_S7_PS5_S8_PT1_SA_PVS5_Piii)
        /*01dc*/ 	.word	0x00000000


	//----- nvinfo : EIATTR_REGCOUNT
	.align		4
.L_107:
        /*01e0*/ 	.byte	0x04, 0x2f
        /*01e2*/ 	.short	(.L_109 - .L_108)
	.align		4
.L_108:
        /*01e4*/ 	.word	index@(_Z23reduce_bn_c_last_kernelIN3c104HalfEfS1_Li4EEvPKT_S4_PKT0_S7_PS5_S8_PT1_SA_PVS5_Piii)
        /*01e8*/ 	.word	0x00000030


	//----- nvinfo : EIATTR_FRAME_SIZE
	.align		4
.L_109:
        /*01ec*/ 	.byte	0x04, 0x11
        /*01ee*/ 	.short	(.L_111 - .L_110)
	.align		4
.L_110:
        /*01f0*/ 	.word	index@(_Z23reduce_bn_c_last_kernelIN3c104HalfEfS1_Li4EEvPKT_S4_PKT0_S7_PS5_S8_PT1_SA_PVS5_Piii)
        /*01f4*/ 	.word	0x00000000


	//----- nvinfo : EIATTR_REGCOUNT
	.align		4
.L_111:
        /*01f8*/ 	.byte	0x04, 0x2f
        /*01fa*/ 	.short	(.L_113 - .L_112)
	.align		4
.L_112:
        /*01fc*/ 	.word	index@(_Z32batchnorm_backward_c_last_kernelIfffLi4EEvPKT_S2_PKT0_S5_PKT1_S5_S5_PKiPS0_lii)
        /*0200*/ 	.word	0x00000020


	//----- nvinfo : EIATTR_FRAME_SIZE
	.align		4
.L_113:
        /*0204*/ 	.byte	0x04, 0x11
        /*0206*/ 	.short	(.L_115 - .L_114)
	.align		4
.L_114:
        /*0208*/ 	.word	index@(_Z32batchnorm_backward_c_last_kernelIfffLi4EEvPKT_S2_PKT0_S5_PKT1_S5_S5_PKiPS0_lii)
        /*020c*/ 	.word	0x00000000


	//----- nvinfo : EIATTR_REGCOUNT
	.align		4
.L_115:
        /*0210*/ 	.byte	0x04, 0x2f
        /*0212*/ 	.short	(.L_117 - .L_116)
	.align		4
.L_116:
        /*0214*/ 	.word	index@(_Z32batchnorm_backward_c_last_kernelIN3c104HalfEffLi4EEvPKT_S4_PKT0_S7_PKT1_S7_S7_PKiPS2_lii)
        /*0218*/ 	.word	0x00000020


	//----- nvinfo : EIATTR_FRAME_SIZE
	.align		4
.L_117:
        /*021c*/ 	.byte	0x04, 0x11
        /*021e*/ 	.short	(.L_119 - .L_118)
	.align		4
.L_118:
        /*0220*/ 	.word	index@(_Z32batchnorm_backward_c_last_kernelIN3c104HalfEffLi4EEvPKT_S4_PKT0_S7_PKT1_S7_S7_PKiPS2_lii)
        /*0224*/ 	.word	0x00000000


	//----- nvinfo : EIATTR_REGCOUNT
	.align		4
.L_119:
        /*0228*/ 	.byte	0x04, 0x2f
        /*022a*/ 	.short	(.L_121 - .L_120)
	.align		4
.L_120:
        /*022c*/ 	.word	index@(_Z32batchnorm_backward_c_last_kernelIN3c104HalfEfS1_Li4EEvPKT_S4_PKT0_S7_PKT1_S7_S7_PKiPS2_lii)
        /*0230*/ 	.word	0x00000020


	//----- nvinfo : EIATTR_FRAME_SIZE
	.align		4
.L_121:
        /*0234*/ 	.byte	0x04, 0x11
        /*0236*/ 	.short	(.L_123 - .L_122)
	.align		4
.L_122:
        /*0238*/ 	.word	index@(_Z32batchnorm_backward_c_last_kernelIN3c104HalfEfS1_Li4EEvPKT_S4_PKT0_S7_PKT1_S7_S7_PKiPS2_lii)
        /*023c*/ 	.word	0x00000000


	//----- nvinfo : EIATTR_REGCOUNT
	.align		4
.L_123:
        /*0240*/ 	.byte	0x04, 0x2f
        /*0242*/ 	.short	(.L_125 - .L_124)
	.align		4
.L_124:
        /*0244*/ 	.word	index@(_Z27relu_backward_c_last_kernelIfffLi4EEvPKT_S2_S2_PKT0_S5_PKT1_S8_PS0_ii)
        /*0248*/ 	.word	0x00000020


	//----- nvinfo : EIATTR_FRAME_SIZE
	.align		4
.L_125:
        /*024c*/ 	.byte	0x04, 0x11
        /*024e*/ 	.short	(.L_127 - .L_126)
	.align		4
.L_126:
        /*0250*/ 	.word	index@(_Z27relu_backward_c_last_kernelIfffLi4EEvPKT_S2_S2_PKT0_S5_PKT1_S8_PS0_ii)
        /*0254*/ 	.word	0x00000000


	//----- nvinfo : EIATTR_REGCOUNT
	.align		4
.L_127:
        /*0258*/ 	.byte	0x04, 0x2f
        /*025a*/ 	.short	(.L_129 - .L_128)
	.align		4
.L_128:
        /*025c*/ 	.word	index@(_Z27relu_backward_c_last_kernelIN3c104HalfEffLi4EEvPKT_S4_S4_PKT0_S7_PKT1_SA_PS2_ii)
        /*0260*/ 	.word	0x00000020


	//----- nvinfo : EIATTR_FRAME_SIZE
	.align		4
.L_129:
        /*0264*/ 	.byte	0x04, 0x11
        /*0266*/ 	.short	(.L_131 - .L_130)
	.align		4
.L_130:
        /*0268*/ 	.word	index@(_Z27relu_backward_c_last_kernelIN3c104HalfEffLi4EEvPKT_S4_S4_PKT0_S7_PKT1_SA_PS2_ii)
        /*026c*/ 	.word	0x00000000


	//----- nvinfo : EIATTR_REGCOUNT
	.align		4
.L_131:
        /*0270*/ 	.byte	0x04, 0x2f
        /*0272*/ 	.short	(.L_133 - .L_132)
	.align		4
.L_132:
        /*0274*/ 	.word	index@(_Z27relu_backward_c_last_kernelIN3c104HalfEfS1_Li4EEvPKT_S4_S4_PKT0_S7_PKT1_SA_PS2_ii)
        /*0278*/ 	.word	0x00000020


	//----- nvinfo : EIATTR_FRAME_SIZE
	.align		4
.L_133:
        /*027c*/ 	.byte	0x04, 0x11
        /*027e*/ 	.short	(.L_135 - .L_134)
	.align		4
.L_134:
        /*0280*/ 	.word	index@(_Z27relu_backward_c_last_kernelIN3c104HalfEfS1_Li4EEvPKT_S4_S4_PKT0_S7_PKT1_SA_PS2_ii)
        /*0284*/ 	.word	0x00000000


	//----- nvinfo : EIATTR_MIN_STACK_SIZE
	.align		4
.L_135:
        /*0288*/ 	.byte	0x04, 0x12
        /*028a*/ 	.short	(.L_137 - .L_136)
	.align		4
.L_136:
        /*028c*/ 	.word	index@(_Z27relu_backward_c_last_kernelIN3c104HalfEfS1_Li4EEvPKT_S4_S4_PKT0_S7_PKT1_SA_PS2_ii)
        /*0290*/ 	.word	0x00000000


	//----- nvinfo : EIATTR_MIN_STACK_SIZE
	.align		4
.L_137:
        /*0294*/ 	.byte	0x04, 0x12
        /*0296*/ 	.short	(.L_139 - .L_138)
	.align		4
.L_138:
        /*0298*/ 	.word	index@(_Z27relu_backward_c_last_kernelIN3c104HalfEffLi4EEvPKT_S4_S4_PKT0_S7_PKT1_SA_PS2_ii)
        /*029c*/ 	.word	0x00000000


	//----- nvinfo : EIATTR_MIN_STACK_SIZE
	.align		4
.L_139:
        /*02a0*/ 	.byte	0x04, 0x12
        /*02a2*/ 	.short	(.L_141 - .L_140)
	.align		4
.L_140:
        /*02a4*/ 	.word	index@(_Z27relu_backward_c_last_kernelIfffLi4EEvPKT_S2_S2_PKT0_S5_PKT1_S8_PS0_ii)
        /*02a8*/ 	.word	0x00000000


	//----- nvinfo : EIATTR_MIN_STACK_SIZE
	.align		4
.L_141:
        /*02ac*/ 	.byte	0x04, 0x12
        /*02ae*/ 	.short	(.L_143 - .L_142)
	.align		4
.L_142:
        /*02b0*/ 	.word	index@(_Z32batchnorm_backward_c_last_kernelIN3c104HalfEfS1_Li4EEvPKT_S4_PKT0_S7_PKT1_S7_S7_PKiPS2_lii)
        /*02b4*/ 	.word	0x00000000


	//----- nvinfo : EIATTR_MIN_STACK_SIZE
	.align		4
.L_143:
        /*02b8*/ 	.byte	0x04, 0x12
        /*02ba*/ 	.short	(.L_145 - .L_144)
	.align		4
.L_144:
        /*02bc*/ 	.word	index@(_Z32batchnorm_backward_c_last_kernelIN3c104HalfEffLi4EEvPKT_S4_PKT0_S7_PKT1_S7_S7_PKiPS2_lii)
        /*02c0*/ 	.word	0x00000000


	//----- nvinfo : EIATTR_MIN_STACK_SIZE
	.align		4
.L_145:
        /*02c4*/ 	.byte	0x04, 0x12
        /*02c6*/ 	.short	(.L_147 - .L_146)
	.align		4
.L_146:
        /*02c8*/ 	.word	index@(_Z32batchnorm_backward_c_last_kernelIfffLi4EEvPKT_S2_PKT0_S5_PKT1_S5_S5_PKiPS0_lii)
        /*02cc*/ 	.word	0x00000000


	//----- nvinfo : EIATTR_MIN_STACK_SIZE
	.align		4
.L_147:
        /*02d0*/ 	.byte	0x04, 0x12
        /*02d2*/ 	.short	(.L_149 - .L_148)
	.align		4
.L_148:
        /*02d4*/ 	.word	index@(_Z23reduce_bn_c_last_kernelIN3c104HalfEfS1_Li4EEvPKT_S4_PKT0_S7_PS5_S8_PT1_SA_PVS5_Piii)
        /*02d8*/ 	.word	0x00000000


	//----- nvinfo : EIATTR_MIN_STACK_SIZE
	.align		4
.L_149:
        /*02dc*/ 	.byte	0x04, 0x12
        /*02de*/ 	.short	(.L_151 - .L_150)
	.align		4
.L_150:
        /*02e0*/ 	.word	index@(_Z23reduce_bn_c_last_kernelIN3c104HalfEffLi4EEvPKT_S4_PKT0_S7_PS5_S8_PT1_SA_PVS5_Piii)
        /*02e4*/ 	.word	0x00000000


	//----- nvinfo : EIATTR_MIN_STACK_SIZE
	.align		4
.L_151:
        /*02e8*/ 	.byte	0x04, 0x12
        /*02ea*/ 	.short	(.L_153 - .L_152)
	.align		4
.L_152:
        /*02ec*/ 	.word	index@(_Z23reduce_bn_c_last_kernelIfffLi4EEvPKT_S2_PKT0_S5_PS3_S6_PT1_S8_PVS3_Piii)
        /*02f0*/ 	.word	0x00000000


	//----- nvinfo : EIATTR_MIN_STACK_SIZE
	.align		4
.L_153:
        /*02f4*/ 	.byte	0x04, 0x12
        /*02f6*/ 	.short	(.L_155 - .L_154)
	.align		4
.L_154:
        /*02f8*/ 	.word	index@(_Z31batchnorm_forward_c_last_kernelIN3c104HalfEfS1_Li4EEvPKT_S4_PKT0_S7_PKT1_SA_PS2_iib)
        /*02fc*/ 	.word	0x00000000


	//----- nvinfo : EIATTR_MIN_STACK_SIZE
	.align		4
.L_155:
        /*0300*/ 	.byte	0x04, 0x12
        /*0302*/ 	.short	(.L_157 - .L_156)
	.align		4
.L_156:
        /*0304*/ 	.word	index@(_Z31batchnorm_forward_c_last_kernelIN3c104HalfEffLi4EEvPKT_S4_PKT0_S7_PKT1_SA_PS2_iib)
        /*0308*/ 	.word	0x00000000


	//----- nvinfo : EIATTR_MIN_STACK_SIZE
	.align		4
.L_157:
        /*030c*/ 	.byte	0x04, 0x12
        /*030e*/ 	.short	(.L_159 - .L_158)
	.align		4
.L_158:
        /*0310*/ 	.word	index@(_Z31batchnorm_forward_c_last_kernelIfffLi4EEvPKT_S2_PKT0_S5_PKT1_S8_PS0_iib)
        /*0314*/ 	.word	0x00000000


	//----- nvinfo : EIATTR_MIN_STACK_SIZE
	.align		4
.L_159:
        /*0318*/ 	.byte	0x04, 0x12
        /*031a*/ 	.short	(.L_161 - .L_160)
	.align		4
.L_160:
        /*031c*/ 	.word	index@(_Z21welford_kernel_c_lastIN3c104HalfEffLi4EEvPKT_PT1_S6_PVT0_Piii)
        /*0320*/ 	.word	0x00000000


	//----- nvinfo : EIATTR_MIN_STACK_SIZE
	.align		4
.L_161:
        /*0324*/ 	.byte	0x04, 0x12
        /*0326*/ 	.short	(.L_163 - .L_162)
	.align		4
.L_162:
        /*0328*/ 	.word	index@(_Z21welford_kernel_c_lastIfffLi4EEvPKT_PT1_S4_PVT0_Piii)
        /*032c*/ 	.word	0x00000000


	//----- nvinfo : EIATTR_MIN_STACK_SIZE
	.align		4
.L_163:
        /*0330*/ 	.byte	0x04, 0x12
        /*0332*/ 	.short	(.L_165 - .L_164)
	.align		4
.L_164:
        /*0334*/ 	.word	index@(_Z23welford_kernel_parallelIN3c104HalfEEvPKT_S4_PKiPS2_S7_S7_iif)
        /*0338*/ 	.word	0x00000000


	//----- nvinfo : EIATTR_MIN_STACK_SIZE
	.align		4
.L_165:
        /*033c*/ 	.byte	0x04, 0x12
        /*033e*/ 	.short	(.L_167 - .L_166)
	.align		4
.L_166:
        /*0340*/ 	.word	index@(_Z23welford_kernel_parallelIfEvPKT_S2_PKiPS0_S5_S5_iif)
        /*0344*/ 	.word	0x00000000


	//----- nvinfo : EIATTR_MIN_STACK_SIZE
	.align		4
.L_167:
        /*0348*/ 	.byte	0x04, 0x12
        /*034a*/ 	.short	(.L_169 - .L_168)
	.align		4
.L_168:
        /*034c*/ 	.word	index@(_Z25batchnorm_backward_kernelIN3c104HalfEfS1_EvPKT_S4_PKT0_S7_PKT1_S7_S7_PKiPS2_lii)
        /*0350*/ 	.word	0x00000000


	//----- nvinfo : EIATTR_MIN_STACK_SIZE
	.align		4
.L_169:
        /*0354*/ 	.byte	0x04, 0x12
        /*0356*/ 	.short	(.L_171 - .L_170)
	.align		4
.L_170:
        /*0358*/ 	.word	index@(_Z25batchnorm_backward_kernelIN3c104HalfEffEvPKT_S4_PKT0_S7_PKT1_S7_S7_PKiPS2_lii)
        /*035c*/ 	.word	0x00000000


	//----- nvinfo : EIATTR_MIN_STACK_SIZE
	.align		4
.L_171:
        /*0360*/ 	.byte	0x04, 0x12
        /*0362*/ 	.short	(.L_173 - .L_172)
	.align		4
.L_172:
        /*0364*/ 	.word	index@(_Z25batchnorm_backward_kernelIfffEvPKT_S2_PKT0_S5_PKT1_S5_S5_PKiPS0_lii)
        /*0368*/ 	.word	0x00000000


	//----- nvinfo : EIATTR_MIN_STACK_SIZE
	.align		4
.L_173:
        /*036c*/ 	.byte	0x04, 0x12
        /*036e*/ 	.short	(.L_175 - .L_174)
	.align		4
.L_174:
        /*0370*/ 	.word	index@(_Z16reduce_bn_kernelIN3c104HalfEfS1_EvPKT_S4_PKT0_S7_PS5_S8_PT1_SA_iii)
        /*0374*/ 	.word	0x00000000


	//----- nvinfo : EIATTR_MIN_STACK_SIZE
	.align		4
.L_175:
        /*0378*/ 	.byte	0x04, 0x12
        /*037a*/ 	.short	(.L_177 - .L_176)
	.align		4
.L_176:
        /*037c*/ 	.word	index@(_Z16reduce_bn_kernelIN3c104HalfEffEvPKT_S4_PKT0_S7_PS5_S8_PT1_SA_iii)
        /*0380*/ 	.word	0x00000000


	//----- nvinfo : EIATTR_MIN_STACK_SIZE
	.align		4
.L_177:
        /*0384*/ 	.byte	0x04, 0x12
        /*0386*/ 	.short	(.L_179 - .L_178)
	.align		4
.L_178:
        /*0388*/ 	.word	index@(_Z16reduce_bn_kernelIfffEvPKT_S2_PKT0_S5_PS3_S6_PT1_S8_iii)
        /*038c*/ 	.word	0x00000000


	//----- nvinfo : EIATTR_MIN_STACK_SIZE
	.align		4
.L_179:
        /*0390*/ 	.byte	0x04, 0x12
        /*0392*/ 	.short	(.L_181 - .L_180)
	.align		4
.L_180:
        /*0394*/ 	.word	index@(_Z24batchnorm_forward_kernelIN3c104HalfEfS1_EvPKT_PKT0_S7_PKT1_SA_PS2_ii)
        /*0398*/ 	.word	0x00000000


	//----- nvinfo : EIATTR_MIN_STACK_SIZE
	.align		4
.L_181:
        /*039c*/ 	.byte	0x04, 0x12
        /*039e*/ 	.short	(.L_183 - .L_182)
	.align		4
.L_182:
        /*03a0*/ 	.word	index@(_Z24batchnorm_forward_kernelIN3c104HalfEffEvPKT_PKT0_S7_PKT1_SA_PS2_ii)
        /*03a4*/ 	.word	0x00000000


	//----- nvinfo : EIATTR_MIN_STACK_SIZE
	.align		4
.L_183:
        /*03a8*/ 	.byte	0x04, 0x12
        /*03aa*/ 	.short	(.L_185 - .L_184)
	.align		4
.L_184:
        /*03ac*/ 	.word	index@(_Z24batchnorm_forward_kernelIfffEvPKT_PKT0_S5_PKT1_S8_PS0_ii)
        /*03b0*/ 	.word	0x00000000


	//----- nvinfo : EIATTR_MIN_STACK_SIZE
	.align		4
.L_185:
        /*03b4*/ 	.byte	0x04, 0x12
        /*03b6*/ 	.short	(.L_187 - .L_186)
	.align		4
.L_186:
        /*03b8*/ 	.word	index@(_Z14welford_kernelIN3c104HalfEffEvPKT_PT1_S6_iii)
        /*03bc*/ 	.word	0x00000000


	//----- nvinfo : EIATTR_MIN_STACK_SIZE
	.align		4
.L_187:
        /*03c0*/ 	.byte	0x04, 0x12
        /*03c2*/ 	.short	(.L_189 - .L_188)
	.align		4
.L_188:
        /*03c4*/ 	.word	index@(_Z14welford_kernelIfffEvPKT_PT1_S4_iii)
        /*03c8*/ 	.word	0x00000000
.L_189:


//--------------------- .nv.compat                --------------------------
	.section	.nv.compat,"",@"SHT_CUDA_COMPAT_INFO"
	.align	4
        /*0000*/ 	.byte	0x02, 0x09, 0x01, 0x00, 0x02, 0x02, 0x01, 0x00, 0x02, 0x05, 0x05, 0x00, 0x03, 0x07, 0x01, 0x01
        /*0010*/ 	.byte	0x02, 0x03, 0x00, 0x00, 0x02, 0x06, 0x01, 0x00, 0x04, 0x0b, 0x08, 0x00, 0x00, 0x00, 0x00, 0x00
        /*0020*/ 	.byte	0x00, 0x00, 0x00, 0x00


//--------------------- .nv.info._Z27relu_backward_c_last_kernelIN3c104HalfEfS1_Li4EEvPKT_S4_S4_PKT0_S7_PKT1_SA_PS2_ii --------------------------
	.section	.nv.info._Z27relu_backward_c_last_kernelIN3c104HalfEfS1_Li4EEvPKT_S4_S4_PKT0_S7_PKT1_SA_PS2_ii,"",@"SHT_CUDA_INFO"
	.sectionflags	@""
	.align	4


	//----- nvinfo : EIATTR_CUDA_API_VERSION
	.align		4
        /*0000*/ 	.byte	0x04, 0x37
        /*0002*/ 	.short	(.L_191 - .L_190)
.L_190:
        /*0004*/ 	.word	0x00000082


	//----- nvinfo : EIATTR_KPARAM_INFO
	.align		4
.L_191:
        /*0008*/ 	.byte	0x04, 0x17
        /*000a*/ 	.short	(.L_193 - .L_192)
.L_192:
        /*000c*/ 	.word	0x00000000
        /*0010*/ 	.short	0x0009
        /*0012*/ 	.short	0x0044
        /*0014*/ 	.byte	0x00, 0xf0, 0x11, 0x00


	//----- nvinfo : EIATTR_KPARAM_INFO
	.align		4
.L_193:
        /*0018*/ 	.byte	0x04, 0x17
        /*001a*/ 	.short	(.L_195 - .L_194)
.L_194:
        /*001c*/ 	.word	0x00000000
        /*0020*/ 	.short	0x0008
        /*0022*/ 	.short	0x0040
        /*0024*/ 	.byte	0x00, 0xf0, 0x11, 0x00


	//----- nvinfo : EIATTR_KPARAM_INFO
	.align		4
.L_195:
        /*0028*/ 	.byte	0x04, 0x17
        /*002a*/ 	.short	(.L_197 - .L_196)
.L_196:
        /*002c*/ 	.word	0x00000000
        /*0030*/ 	.short	0x0007
        /*0032*/ 	.short	0x0038
        /*0034*/ 	.byte	0x00, 0xf5, 0x21, 0x00


	//----- nvinfo : EIATTR_KPARAM_INFO
	.align		4
.L_197:
        /*0038*/ 	.byte	0x04, 0x17
        /*003a*/ 	.short	(.L_199 - .L_198)
.L_198:
        /*003c*/ 	.word	0x00000000
        /*0040*/ 	.short	0x0006
        /*0042*/ 	.short	0x0030
        /*0044*/ 	.byte	0x00, 0xf5, 0x21, 0x00


	//----- nvinfo : EIATTR_KPARAM_INFO
	.align		4
.L_199:
        /*0048*/ 	.byte	0x04, 0x17
        /*004a*/ 	.short	(.L_201 - .L_200)
.L_200:
        /*004c*/ 	.word	0x00000000
        /*0050*/ 	.short	0x0005
        /*0052*/ 	.short	0x0028
        /*0054*/ 	.byte	0x00, 0xf5, 0x21, 0x00


	//----- nvinfo : EIATTR_KPARAM_INFO
	.align		4
.L_201:
        /*0058*/ 	.byte	0x04, 0x17
        /*005a*/ 	.short	(.L_203 - .L_202)
.L_202:
        /*005c*/ 	.word	0x00000000
        /*0060*/ 	.short	0x0004
        /*0062*/ 	.short	0x0020
        /*0064*/ 	.byte	0x00, 0xf5, 0x21, 0x00


	//----- nvinfo : EIATTR_KPARAM_INFO
	.align		4
.L_203:
        /*0068*/ 	.byte	0x04, 0x17
        /*006a*/ 	.short	(.L_205 - .L_204)
.L_204:
        /*006c*/ 	.word	0x00000000
        /*0070*/ 	.short	0x0003
        /*0072*/ 	.short	0x0018
        /*0074*/ 	.byte	0x00, 0xf5, 0x21, 0x00


	//----- nvinfo : EIATTR_KPARAM_INFO
	.align		4
.L_205:
        /*0078*/ 	.byte	0x04, 0x17
        /*007a*/ 	.short	(.L_207 - .L_206)
.L_206:
        /*007c*/ 	.word	0x00000000
        /*0080*/ 	.short	0x0002
        /*0082*/ 	.short	0x0010
        /*0084*/ 	.byte	0x00, 0xf5, 0x21, 0x00


	//----- nvinfo : EIATTR_KPARAM_INFO
	.align		4
.L_207:
        /*0088*/ 	.byte	0x04, 0x17
        /*008a*/ 	.short	(.L_209 - .L_208)
.L_208:
        /*008c*/ 	.word	0x00000000
        /*0090*/ 	.short	0x0001
        /*0092*/ 	.short	0x0008
        /*0094*/ 	.byte	0x00, 0xf5, 0x21, 0x00


	//----- nvinfo : EIATTR_KPARAM_INFO
	.align		4
.L_209:
        /*0098*/ 	.byte	0x04, 0x17
        /*009a*/ 	.short	(.L_211 - .L_210)
.L_210:
        /*009c*/ 	.word	0x00000000
        /*00a0*/ 	.short	0x0000
        /*00a2*/ 	.short	0x0000
        /*00a4*/ 	.byte	0x00, 0xf5, 0x21, 0x00


	//----- nvinfo : EIATTR_SPARSE_MMA_MASK
	.align		4
.L_211:
        /*00a8*/ 	.byte	0x03, 0x50
        /*00aa*/ 	.short	0x0000


	//----- nvinfo : EIATTR_MAXREG_COUNT
	.align		4
        /*00ac*/ 	.byte	0x03, 0x1b
        /*00ae*/ 	.short	0x00ff


	//----- nvinfo : EIATTR_MERCURY_ISA_VERSION
	.align		4
        /*00b0*/ 	.byte	0x03, 0x5f
        /*00b2*/ 	.short	0x0101


	//----- nvinfo : EIATTR_VRC_CTA_INIT_COUNT
	.align		4
        /*00b4*/ 	.byte	0x02, 0x4a
	.zero		1
	.zero		1


	//----- nvinfo : EIATTR_EXIT_INSTR_OFFSETS
	.align		4
        /*00b8*/ 	.byte	0x04, 0x1c
        /*00ba*/ 	.short	(.L_213 - .L_212)


	//   ....[0]....
.L_212:
        /*00bc*/ 	.word	0x000002c0


	//   ....[1]....
        /*00c0*/ 	.word	0x00000c60


	//   ....[2]....
        /*00c4*/ 	.word	0x00001b50


	//   ....[3]....
        /*00c8*/ 	.word	0x00002020


	//   ....[4]....
        /*00cc*/ 	.word	0x00002160


	//----- nvinfo : EIATTR_CRS_STACK_SIZE
	.align		4
.L_213:
        /*00d0*/ 	.byte	0x04, 0x1e
        /*00d2*/ 	.short	(.L_215 - .L_214)
.L_214:
        /*00d4*/ 	.word	0x00000000


	//----- nvinfo : EIATTR_CBANK_PARAM_SIZE
	.align		4
.L_215:
        /*00d8*/ 	.byte	0x03, 0x19
        /*00da*/ 	.short	0x0048


	//----- nvinfo : EIATTR_PARAM_CBANK
	.align		4
        /*00dc*/ 	.byte	0x04, 0x0a
        /*00de*/ 	.short	(.L_217 - .L_216)
	.align		4
.L_216:
        /*00e0*/ 	.word	index@(.nv.constant0._Z27relu_backward_c_last_kernelIN3c104HalfEfS1_Li4EEvPKT_S4_S4_PKT0_S7_PKT1_SA_PS2_ii)
        /*00e4*/ 	.short	0x0380
        /*00e6*/ 	.short	0x0048


	//----- nvinfo : EIATTR_SW_WAR
	.align		4
.L_217:
        /*00e8*/ 	.byte	0x04, 0x36
        /*00ea*/ 	.short	(.L_219 - .L_218)
.L_218:
        /*00ec*/ 	.word	0x00000008
.L_219:


//--------------------- .nv.info._Z27relu_backward_c_last_kernelIN3c104HalfEffLi4EEvPKT_S4_S4_PKT0_S7_PKT1_SA_PS2_ii --------------------------
	.section	.nv.info._Z27relu_backward_c_last_kernelIN3c104HalfEffLi4EEvPKT_S4_S4_PKT0_S7_PKT1_SA_PS2_ii,"",@"SHT_CUDA_INFO"
	.sectionflags	@""
	.align	4


	//----- nvinfo : EIATTR_CUDA_API_VERSION
	.align		4
        /*0000*/ 	.byte	0x04, 0x37
        /*0002*/ 	.short	(.L_221 - .L_220)
.L_220:
        /*0004*/ 	.word	0x00000082


	//----- nvinfo : EIATTR_KPARAM_INFO
	.align		4
.L_221:
        /*0008*/ 	.byte	0x04, 0x17
        /*000a*/ 	.short	(.L_223 - .L_222)
.L_222:
        /*000c*/ 	.word	0x00000000
        /*0010*/ 	.short	0x0009
        /*0012*/ 	.short	0x0044
        /*0014*/ 	.byte	0x00, 0xf0, 0x11, 0x00


	//----- nvinfo : EIATTR_KPARAM_INFO
	.align		4
.L_223:
        /*0018*/ 	.byte	0x04, 0x17
        /*001a*/ 	.short	(.L_225 - .L_224)
.L_224:
        /*001c*/ 	.word	0x00000000
        /*0020*/ 	.short	0x0008
        /*0022*/ 	.short	0x0040
        /*0024*/ 	.byte	0x00, 0xf0, 0x11, 0x00


	//----- nvinfo : EIATTR_KPARAM_INFO
	.align		4
.L_225:
        /*0028*/ 	.byte	0x04, 0x17
        /*002a*/ 	.short	(.L_227 - .L_226)
.L_226:
        /*002c*/ 	.word	0x00000000
        /*0030*/ 	.short	0x0007
        /*0032*/ 	.short	0x0038
        /*0034*/ 	.byte	0x00, 0xf5, 0x21, 0x00


	//----- nvinfo : EIATTR_KPARAM_INFO
	.align		4
.L_227:
        /*0038*/ 	.byte	0x04, 0x17
        /*003a*/ 	.short	(.L_229 - .L_228)
.L_228:
        /*003c*/ 	.word	0x00000000
        /*0040*/ 	.short	0x0006
        /*0042*/ 	.short	0x0030
        /*0044*/ 	.byte	0x00, 0xf5, 0x21, 0x00


	//----- nvinfo : EIATTR_KPARAM_INFO
	.align		4
.L_229:
        /*0048*/ 	.byte	0x04, 0x17
        /*004a*/ 	.short	(.L_231 - .L_230)
.L_230:
        /*004c*/ 	.word	0x00000000
        /*0050*/ 	.short	0x0005
        /*0052*/ 	.short	0x0028
        /*0054*/ 	.byte	0x00, 0xf5, 0x21, 0x00


	//----- nvinfo : EIATTR_KPARAM_INFO
	.align		4
.L_231:
        /*0058*/ 	.byte	0x04, 0x17
        /*005a*/ 	.short	(.L_233 - .L_232)
.L_232:
        /*005c*/ 	.word	0x00000000
        /*0060*/ 	.short	0x0004
        /*0062*/ 	.short	0x0020
        /*0064*/ 	.byte	0x00, 0xf5, 0x21, 0x00


	//----- nvinfo : EIATTR_KPARAM_INFO
	.align		4
.L_233:
        /*0068*/ 	.byte	0x04, 0x17
        /*006a*/ 	.short	(.L_235 - .L_234)
.L_234:
        /*006c*/ 	.word	0x00000000
        /*0070*/ 	.short	0x0003
        /*0072*/ 	.short	0x0018
        /*0074*/ 	.byte	0x00, 0xf5, 0x21, 0x00


	//----- nvinfo : EIATTR_KPARAM_INFO
	.align		4
.L_235:
        /*0078*/ 	.byte	0x04, 0x17
        /*007a*/ 	.short	(.L_237 - .L_236)
.L_236:
        /*007c*/ 	.word	0x00000000
        /*0080*/ 	.short	0x0002
        /*0082*/ 	.short	0x0010
        /*0084*/ 	.byte	0x00, 0xf5, 0x21, 0x00


	//----- nvinfo : EIATTR_KPARAM_INFO
	.align		4
.L_237:
        /*0088*/ 	.byte	0x04, 0x17
        /*008a*/ 	.short	(.L_239 - .L_238)
.L_238:
        /*008c*/ 	.word	0x00000000
        /*0090*/ 	.short	0x0001
        /*0092*/ 	.short	0x0008
        /*0094*/ 	.byte	0x00, 0xf5, 0x21, 0x00


	//----- nvinfo : EIATTR_KPARAM_INFO
	.align		4
.L_239:
        /*0098*/ 	.byte	0x04, 0x17
        /*009a*/ 	.short	(.L_241 - .L_240)
.L_240:
        /*009c*/ 	.word	0x00000000
        /*00a0*/ 	.short	0x0000
        /*00a2*/ 	.short	0x0000
        /*00a4*/ 	.byte	0x00, 0xf5, 0x21, 0x00


	//----- nvinfo : EIATTR_SPARSE_MMA_MASK
	.align		4
.L_241:
        /*00a8*/ 	.byte	0x03, 0x50
        /*00aa*/ 	.short	0x0000


	//----- nvinfo : EIATTR_MAXREG_COUNT
	.align		4
        /*00ac*/ 	.byte	0x03, 0x1b
        /*00ae*/ 	.short	0x00ff


	//----- nvinfo : EIATTR_MERCURY_ISA_VERSION
	.align		4
        /*00b0*/ 	.byte	0x03, 0x5f
        /*00b2*/ 	.short	0x0101


	//----- nvinfo : EIATTR_VRC_CTA_INIT_COUNT
	.align		4
        /*00b4*/ 	.byte	0x02, 0x4a
	.zero		1
	.zero		1


	//----- nvinfo : EIATTR_EXIT_INSTR_OFFSETS
	.align		4
        /*00b8*/ 	.byte	0x04, 0x1c
        /*00ba*/ 	.short	(.L_243 - .L_242)


	//   ....[0]....
.L_242:
        /*00bc*/ 	.word	0x000002c0


	//   ....[1]....
        /*00c0*/ 	.word	0x00000c40


	//   ....[2]....
        /*00c4*/ 	.word	0x00001b30


	//   ....[3]....
        /*00c8*/ 	.word	0x00002000


	//   ....[4]....
        /*00cc*/ 	.word	0x00002140


	//----- nvinfo : EIATTR_CRS_STACK_SIZE
	.align		4
.L_243:
        /*00d0*/ 	.byte	0x04, 0x1e
        /*00d2*/ 	.short	(.L_245 - .L_244)
.L_244:
        /*00d4*/ 	.word	0x00000000


	//----- nvinfo : EIATTR_CBANK_PARAM_SIZE
	.align		4
.L_245:
        /*00d8*/ 	.byte	0x03, 0x19
        /*00da*/ 	.short	0x0048


	//----- nvinfo : EIATTR_PARAM_CBANK
	.align		4
        /*00dc*/ 	.byte	0x04, 0x0a
        /*00de*/ 	.short	(.L_247 - .L_246)
	.align		4
.L_246:
        /*00e0*/ 	.word	index@(.nv.constant0._Z27relu_backward_c_last_kernelIN3c104HalfEffLi4EEvPKT_S4_S4_PKT0_S7_PKT1_SA_PS2_ii)
        /*00e4*/ 	.short	0x0380
        /*00e6*/ 	.short	0x0048


	//----- nvinfo : EIATTR_SW_WAR
	.align		4
.L_247:
        /*00e8*/ 	.byte	0x04, 0x36
        /*00ea*/ 	.short	(.L_249 - .L_248)
.L_248:
        /*00ec*/ 	.word	0x00000008
.L_249:


//--------------------- .nv.info._Z27relu_backward_c_last_kernelIfffLi4EEvPKT_S2_S2_PKT0_S5_PKT1_S8_PS0_ii --------------------------
	.section	.nv.info._Z27relu_backward_c_last_kernelIfffLi4EEvPKT_S2_S2_PKT0_S5_PKT1_S8_PS0_ii,"",@"SHT_CUDA_INFO"
	.sectionflags	@""
	.align	4


	//----- nvinfo : EIATTR_CUDA_API_VERSION
	.align		4
        /*0000*/ 	.byte	0x04, 0x37
        /*0002*/ 	.short	(.L_251 - .L_250)
.L_250:
        /*0004*/ 	.word	0x00000082


	//----- nvinfo : EIATTR_KPARAM_INFO
	.align		4
.L_251:
        /*0008*/ 	.byte	0x04, 0x17
        /*000a*/ 	.short	(.L_253 - .L_252)
.L_252:
        /*000c*/ 	.word	0x00000000
        /*0010*/ 	.short	0x0009
        /*0012*/ 	.short	0x0044
        /*0014*/ 	.byte	0x00, 0xf0, 0x11, 0x00


	//----- nvinfo : EIATTR_KPARAM_INFO
	.align		4
.L_253:
        /*0018*/ 	.byte	0x04, 0x17
        /*001a*/ 	.short	(.L_255 - .L_254)
.L_254:
        /*001c*/ 	.word	0x00000000
        /*0020*/ 	.short	0x0008
        /*0022*/ 	.short	0x0040
        /*0024*/ 	.byte	0x00, 0xf0, 0x11, 0x00


	//----- nvinfo : EIATTR_KPARAM_INFO
	.align		4
.L_255:
        /*0028*/ 	.byte	0x04, 0x17
        /*002a*/ 	.short	(.L_257 - .L_256)
.L_256:
        /*002c*/ 	.word	0x00000000
        /*0030*/ 	.short	0x0007
        /*0032*/ 	.short	0x0038
        /*0034*/ 	.byte	0x00, 0xf5, 0x21, 0x00


	//----- nvinfo : EIATTR_KPARAM_INFO
	.align		4
.L_257:
        /*0038*/ 	.byte	0x04, 0x17
        /*003a*/ 	.short	(.L_259 - .L_258)
.L_258:
        /*003c*/ 	.word	0x00000000
        /*0040*/ 	.short	0x0006
        /*0042*/ 	.short	0x0030
        /*0044*/ 	.byte	0x00, 0xf5, 0x21, 0x00


	//----- nvinfo : EIATTR_KPARAM_INFO
	.align		4
.L_259:
        /*0048*/ 	.byte	0x04, 0x17
        /*004a*/ 	.short	(.L_261 - .L_260)
.L_260:
        /*004c*/ 	.word	0x00000000
        /*0050*/ 	.short	0x0005
        /*0052*/ 	.short	0x0028
        /*0054*/ 	.byte	0x00, 0xf5, 0x21, 0x00


	//----- nvinfo : EIATTR_KPARAM_INFO
	.align		4
.L_261:
        /*0058*/ 	.byte	0x04, 0x17
        /*005a*/ 	.short	(.L_263 - .L_262)
.L_262:
        /*005c*/ 	.word	0x00000000
        /*0060*/ 	.short	0x0004
        /*0062*/ 	.short	0x0020
        /*0064*/ 	.byte	0x00, 0xf5, 0x21, 0x00


	//----- nvinfo : EIATTR_KPARAM_INFO
	.align		4
.L_263:
        /*0068*/ 	.byte	0x04, 0x17
        /*006a*/ 	.short	(.L_265 - .L_264)
.L_264:
        /*006c*/ 	.word	0x00000000
        /*0070*/ 	.short	0x0003
        /*0072*/ 	.short	0x0018
        /*0074*/ 	.byte	0x00, 0xf5, 0x21, 0x00


	//----- nvinfo : EIATTR_KPARAM_INFO
	.align		4
.L_265:
        /*0078*/ 	.byte	0x04, 0x17
        /*007a*/ 	.short	(.L_267 - .L_266)
.L_266:
        /*007c*/ 	.word	0x00000000
        /*0080*/ 	.short	0x0002
        /*0082*/ 	.short	0x0010
        /*0084*/ 	.byte	0x00, 0xf5, 0x21, 0x00


	//----- nvinfo : EIATTR_KPARAM_INFO
	.align		4
.L_267:
        /*0088*/ 	.byte	0x04, 0x17
        /*008a*/ 	.short	(.L_269 - .L_268)
.L_268:
        /*008c*/ 	.word	0x00000000
        /*0090*/ 	.short	0x0001
        /*0092*/ 	.short	0x0008
        /*0094*/ 	.byte	0x00, 0xf5, 0x21, 0x00


	//----- nvinfo : EIATTR_KPARAM_INFO
	.align		4
.L_269:
        /*0098*/ 	.byte	0x04, 0x17
        /*009a*/ 	.short	(.L_271 - .L_270)
.L_270:
        /*009c*/ 	.word	0x00000000
        /*00a0*/ 	.short	0x0000
        /*00a2*/ 	.short	0x0000
        /*00a4*/ 	.byte	0x00, 0xf5, 0x21, 0x00


	//----- nvinfo : EIATTR_SPARSE_MMA_MASK
	.align		4
.L_271:
        /*00a8*/ 	.byte	0x03, 0x50
        /*00aa*/ 	.short	0x0000


	//----- nvinfo : EIATTR_MAXREG_COUNT
	.align		4
        /*00ac*/ 	.byte	0x03, 0x1b
        /*00ae*/ 	.short	0x00ff


	//----- nvinfo : EIATTR_MERCURY_ISA_VERSION
	.align		4
        /*00b0*/ 	.byte	0x03, 0x5f
        /*00b2*/ 	.short	0x0101


	//----- nvinfo : EIATTR_VRC_CTA_INIT_COUNT
	.align		4
        /*00b4*/ 	.byte	0x02, 0x4a
	.zero		1
	.zero		1


	//----- nvinfo : EIATTR_EXIT_INSTR_OFFSETS
	.align		4
        /*00b8*/ 	.byte	0x04, 0x1c
        /*00ba*/ 	.short	(.L_273 - .L_272)


	//   ....[0]....
.L_272:
        /*00bc*/ 	.word	0x000002c0


	//   ....[1]....
        /*00c0*/ 	.word	0x00000bc0


	//   ....[2]....
        /*00c4*/ 	.word	0x000026b0


	//   ....[3]....
        /*00c8*/ 	.word	0x00002b50


	//   ....[4]....
        /*00cc*/ 	.word	0x00002c80


	//----- nvinfo : EIATTR_CRS_STACK_SIZE
	.align		4
.L_273:
        /*00d0*/ 	.byte	0x04, 0x1e
        /*00d2*/ 	.short	(.L_275 - .L_274)
.L_274:
        /*00d4*/ 	.word	0x00000000


	//----- nvinfo : EIATTR_CBANK_PARAM_SIZE
	.align		4
.L_275:
        /*00d8*/ 	.byte	0x03, 0x19
        /*00da*/ 	.short	0x0048


	//----- nvinfo : EIATTR_PARAM_CBANK
	.align		4
        /*00dc*/ 	.byte	0x04, 0x0a
        /*00de*/ 	.short	(.L_277 - .L_276)
	.align		4
.L_276:
        /*00e0*/ 	.word	index@(.nv.constant0._Z27relu_backward_c_last_kernelIfffLi4EEvPKT_S2_S2_PKT0_S5_PKT1_S8_PS0_ii)
        /*00e4*/ 	.short	0x0380
        /*00e6*/ 	.short	0x0048


	//----- nvinfo : EIATTR_SW_WAR
	.align		4
.L_277:
        /*00e8*/ 	.byte	0x04, 0x36
        /*00ea*/ 	.short	(.L_279 - .L_278)
.L_278:
        /*00ec*/ 	.word	0x00000008
.L_279:


//--------------------- .nv.info._Z32batchnorm_backward_c_last_kernelIN3c104HalfEfS1_Li4EEvPKT_S4_PKT0_S7_PKT1_S7_S7_PKiPS2_lii --------------------------
	.section	.nv.info._Z32batchnorm_backward_c_last_kernelIN3c104HalfEfS1_Li4EEvPKT_S4_PKT0_S7_PKT1_S7_S7_PKiPS2_lii,"",@"SHT_CUDA_INFO"
	.sectionflags	@""
	.align	4


	//----- nvinfo : EIATTR_CUDA_API_VERSION
	.align		4
        /*0000*/ 	.byte	0x04, 0x37
        /*0002*/ 	.short	(.L_281 - .L_280)
.L_280:
        /*0004*/ 	.word	0x00000082


	//----- nvinfo : EIATTR_KPARAM_INFO
	.align		4
.L_281:
        /*0008*/ 	.byte	0x04, 0x17
        /*000a*/ 	.short	(.L_283 - .L_282)
.L_282:
        /*000c*/ 	.word	0x00000000
        /*0010*/ 	.short	0x000b
        /*0012*/ 	.short	0x0054
        /*0014*/ 	.byte	0x00, 0xf0, 0x11, 0x00


	//----- nvinfo : EIATTR_KPARAM_INFO
	.align		4
.L_283:
        /*0018*/ 	.byte	0x04, 0x17
        /*001a*/ 	.short	(.L_285 - .L_284)
.L_284:
        /*001c*/ 	.word	0x00000000
        /*0020*/ 	.short	0x000a
        /*0022*/ 	.short	0x0050
        /*0024*/ 	.byte	0x00, 0xf0, 0x11, 0x00


	//----- nvinfo : EIATTR_KPARAM_INFO
	.align		4
.L_285:
        /*0028*/ 	.byte	0x04, 0x17
        /*002a*/ 	.short	(.L_287 - .L_286)
.L_286:
        /*002c*/ 	.word	0x00000000
        /*0030*/ 	.short	0x0009
        /*0032*/ 	.short	0x0048
        /*0034*/ 	.byte	0x00, 0xf0, 0x21, 0x00


	//----- nvinfo : EIATTR_KPARAM_INFO
	.align		4
.L_287:
        /*0038*/ 	.byte	0x04, 0x17
        /*003a*/ 	.short	(.L_289 - .L_288)
.L_288:
        /*003c*/ 	.word	0x00000000
        /*0040*/ 	.short	0x0008
        /*0042*/ 	.short	0x0040
        /*0044*/ 	.byte	0x00, 0xf5, 0x21, 0x00


	//----- nvinfo : EIATTR_KPARAM_INFO
	.align		4
.L_289:
        /*0048*/ 	.byte	0x04, 0x17
        /*004a*/ 	.short	(.L_291 - .L_290)
.L_290:
        /*004c*/ 	.word	0x00000000
        /*0050*/ 	.short	0x0007
        /*0052*/ 	.short	0x0038
        /*0054*/ 	.byte	0x00, 0xf5, 0x21, 0x00


	//----- nvinfo : EIATTR_KPARAM_INFO
	.align		4
.L_291:
        /*0058*/ 	.byte	0x04, 0x17
        /*005a*/ 	.short	(.L_293 - .L_292)
.L_292:
        /*005c*/ 	.word	0x00000000
        /*0060*/ 	.short	0x0006
        /*0062*/ 	.short	0x0030
        /*0064*/ 	.byte	0x00, 0xf5, 0x21, 0x00


	//----- nvinfo : EIATTR_KPARAM_INFO
	.align		4
.L_293:
        /*0068*/ 	.byte	0x04, 0x17
        /*006a*/ 	.short	(.L_295 - .L_294)
.L_294:
        /*006c*/ 	.word	0x00000000
        /*0070*/ 	.short	0x0005
        /*0072*/ 	.short	0x0028
        /*0074*/ 	.byte	0x00, 0xf5, 0x21, 0x00


	//----- nvinfo : EIATTR_KPARAM_INFO
	.align		4
.L_295:
        /*0078*/ 	.byte	0x04, 0x17
        /*007a*/ 	.short	(.L_297 - .L_296)
.L_296:
        /*007c*/ 	.word	0x00000000
        /*0080*/ 	.short	0x0004
        /*0082*/ 	.short	0x0020
        /*0084*/ 	.byte	0x00, 0xf5, 0x21, 0x00


	//----- nvinfo : EIATTR_KPARAM_INFO
	.align		4
.L_297:
        /*0088*/ 	.byte	0x04, 0x17
        /*008a*/ 	.short	(.L_299 - .L_298)
.L_298:
        /*008c*/ 	.word	0x00000000
        /*0090*/ 	.short	0x0003
        /*0092*/ 	.short	0x0018
        /*0094*/ 	.byte	0x00, 0xf5, 0x21, 0x00


	//----- nvinfo : EIATTR_KPARAM_INFO
	.align		4
.L_299:
        /*0098*/ 	.byte	0x04, 0x17
        /*009a*/ 	.short	(.L_301 - .L_300)
.L_300:
        /*009c*/ 	.word	0x00000000
        /*00a0*/ 	.short	0x0002
        /*00a2*/ 	.short	0x0010
        /*00a4*/ 	.byte	0x00, 0xf5, 0x21, 0x00


	//----- nvinfo : EIATTR_KPARAM_INFO
	.align		4
.L_301:
        /*00a8*/ 	.byte	0x04, 0x17
        /*00aa*/ 	.short	(.L_303 - .L_302)
.L_302:
        /*00ac*/ 	.word	0x00000000
        /*00b0*/ 	.short	0x0001
        /*00b2*/ 	.short	0x0008
        /*00b4*/ 	.byte	0x00, 0xf5, 0x21, 0x00


	//----- nvinfo : EIATTR_KPARAM_INFO
	.align		4
.L_303:
        /*00b8*/ 	.byte	0x04, 0x17
        /*00ba*/ 	.short	(.L_305 - .L_304)
.L_304:
        /*00bc*/ 	.word	0x00000000
        /*00c0*/ 	.short	0x0000
        /*00c2*/ 	.short	0x0000
        /*00c4*/ 	.byte	0x00, 0xf5, 0x21, 0x00


	//----- nvinfo : EIATTR_SPARSE_MMA_MASK
	.align		4
.L_305:
        /*00c8*/ 	.byte	0x03, 0x50
        /*00ca*/ 	.short	0x0000


	//----- nvinfo : EIATTR_MAXREG_COUNT
	.align		4
        /*00cc*/ 	.byte	0x03, 0x1b
        /*00ce*/ 	.short	0x00ff


	//----- nvinfo : EIATTR_MERCURY_ISA_VERSION
	.align		4
        /*00d0*/ 	.byte	0x03, 0x5f
        /*00d2*/ 	.short	0x0101


	//----- nvinfo : EIATTR_VRC_CTA_INIT_COUNT
	.align		4
        /*00d4*/ 	.byte	0x02, 0x4a
	.zero		1
	.zero		1


	//----- nvinfo : EIATTR_EXIT_INSTR_OFFSETS
	.align		4
        /*00d8*/ 	.byte	0x04, 0x1c
        /*00da*/ 	.short	(.L_307 - .L_306)


	//   ....[0]....
.L_306:
        /*00dc*/ 	.word	0x000012e0


	//   ....[1]....
        /*00e0*/ 	.word	0x00002060


	//   ....[2]....
        /*00e4*/ 	.word	0x00002440


	//   ....[3]....
        /*00e8*/ 	.word	0x00002560


	//----- nvinfo : EIATTR_CBANK_PARAM_SIZE
	.align		4
.L_307:
        /*00ec*/ 	.byte	0x03, 0x19
        /*00ee*/ 	.short	0x0058


	//----- nvinfo : EIATTR_PARAM_CBANK
	.align		4
        /*00f0*/ 	.byte	0x04, 0x0a
        /*00f2*/ 	.short	(.L_309 - .L_308)
	.align		4
.L_308:
        /*00f4*/ 	.word	index@(.nv.constant0._Z32batchnorm_backward_c_last_kernelIN3c104HalfEfS1_Li4EEvPKT_S4_PKT0_S7_PKT1_S7_S7_PKiPS2_lii)
        /*00f8*/ 	.short	0x0380
        /*00fa*/ 	.short	0x0058


	//----- nvinfo : EIATTR_SW_WAR
	.align		4
.L_309:
        /*00fc*/ 	.byte	0x04, 0x36
        /*00fe*/ 	.short	(.L_311 - .L_310)
.L_310:
        /*0100*/ 	.word	0x00000008
.L_311:


//--------------------- .nv.info._Z32batchnorm_backward_c_last_kernelIN3c104HalfEffLi4EEvPKT_S4_PKT0_S7_PKT1_S7_S7_PKiPS2_lii --------------------------
	.section	.nv.info._Z32batchnorm_backward_c_last_kernelIN3c104HalfEffLi4EEvPKT_S4_PKT0_S7_PKT1_S7_S7_PKiPS2_lii,"",@"SHT_CUDA_INFO"
	.sectionflags	@""
	.align	4


	//----- nvinfo : EIATTR_CUDA_API_VERSION
	.align		4
        /*0000*/ 	.byte	0x04, 0x37
        /*0002*/ 	.short	(.L_313 - .L_312)
.L_312:
        /*0004*/ 	.word	0x00000082


	//----- nvinfo : EIATTR_KPARAM_INFO
	.align		4
.L_313:
        /*0008*/ 	.byte	0x04, 0x17
        /*000a*/ 	.short	(.L_315 - .L_314)
.L_314:
        /*000c*/ 	.word	0x00000000
        /*0010*/ 	.short	0x000b
        /*0012*/ 	.short	0x0054
        /*0014*/ 	.byte	0x00, 0xf0, 0x11, 0x00


	//----- nvinfo : EIATTR_KPARAM_INFO
	.align		4
.L_315:
        /*0018*/ 	.byte	0x04, 0x17
        /*001a*/ 	.short	(.L_317 - .L_316)
.L_316:
        /*001c*/ 	.word	0x00000000
        /*0020*/ 	.short	0x000a
        /*0022*/ 	.short	0x0050
        /*0024*/ 	.byte	0x00, 0xf0, 0x11, 0x00


	//----- nvinfo : EIATTR_KPARAM_INFO
	.align		4
.L_317:
        /*0028*/ 	.byte	0x04, 0x17
        /*002a*/ 	.short	(.L_319 - .L_318)
.L_318:
        /*002c*/ 	.word	0x00000000
        /*0030*/ 	.short	0x0009
        /*0032*/ 	.short	0x0048
        /*0034*/ 	.byte	0x00, 0xf0, 0x21, 0x00


	//----- nvinfo : EIATTR_KPARAM_INFO
	.align		4
.L_319:
        /*0038*/ 	.byte	0x04, 0x17
        /*003a*/ 	.short	(.L_321 - .L_320)
.L_320:
        /*003c*/ 	.word	0x00000000
        /*0040*/ 	.short	0x0008
        /*0042*/ 	.short	0x0040
        /*0044*/ 	.byte	0x00, 0xf5, 0x21, 0x00


	//----- nvinfo : EIATTR_KPARAM_INFO
	.align		4
.L_321:
        /*0048*/ 	.byte	0x04, 0x17
        /*004a*/ 	.short	(.L_323 - .L_322)
.L_322:
        /*004c*/ 	.word	0x00000000
        /*0050*/ 	.short	0x0007
        /*0052*/ 	.short	0x0038
        /*0054*/ 	.byte	0x00, 0xf5, 0x21, 0x00


	//----- nvinfo : EIATTR_KPARAM_INFO
	.align		4
.L_323:
        /*0058*/ 	.byte	0x04, 0x17
        /*005a*/ 	.short	(.L_325 - .L_324)
.L_324:
        /*005c*/ 	.word	0x00000000
        /*0060*/ 	.short	0x0006
        /*0062*/ 	.short	0x0030
        /*0064*/ 	.byte	0x00, 0xf5, 0x21, 0x00


	//----- nvinfo : EIATTR_KPARAM_INFO
	.align		4
.L_325:
        /*0068*/ 	.byte	0x04, 0x17
        /*006a*/ 	.short	(.L_327 - .L_326)
.L_326:
        /*006c*/ 	.word	0x00000000
        /*0070*/ 	.short	0x0005
        /*0072*/ 	.short	0x0028
        /*0074*/ 	.byte	0x00, 0xf5, 0x21, 0x00


	//----- nvinfo : EIATTR_KPARAM_INFO
	.align		4
.L_327:
        /*0078*/ 	.byte	0x04, 0x17
        /*007a*/ 	.short	(.L_329 - .L_328)
.L_328:
        /*007c*/ 	.word	0x00000000
        /*0080*/ 	.short	0x0004
        /*0082*/ 	.short	0x0020
        /*0084*/ 	.byte	0x00, 0xf5, 0x21, 0x00


	//----- nvinfo : EIATTR_KPARAM_INFO
	.align		4
.L_329:
        /*0088*/ 	.byte	0x04, 0x17
        /*008a*/ 	.short	(.L_331 - .L_330)
.L_330:
        /*008c*/ 	.word	0x00000000
        /*0090*/ 	.short	0x0003
        /*0092*/ 	.short	0x0018
        /*0094*/ 	.byte	0x00, 0xf5, 0x21, 0x00


	//----- nvinfo : EIATTR_KPARAM_INFO
	.align		4
.L_331:
        /*0098*/ 	.byte	0x04, 0x17
        /*009a*/ 	.short	(.L_333 - .L_332)
.L_332:
        /*009c*/ 	.word	0x00000000
        /*00a0*/ 	.short	0x0002
        /*00a2*/ 	.short	0x0010
        /*00a4*/ 	.byte	0x00, 0xf5, 0x21, 0x00


	//----- nvinfo : EIATTR_KPARAM_INFO
	.align		4
.L_333:
        /*00a8*/ 	.byte	0x04, 0x17
        /*00aa*/ 	.short	(.L_335 - .L_334)
.L_334:
        /*00ac*/ 	.word	0x00000000
        /*00b0*/ 	.short	0x0001
        /*00b2*/ 	.short	0x0008
        /*00b4*/ 	.byte	0x00, 0xf5, 0x21, 0x00


	//----- nvinfo : EIATTR_KPARAM_INFO
	.align		4
.L_335:
        /*00b8*/ 	.byte	0x04, 0x17
        /*00ba*/ 	.short	(.L_337 - .L_336)
.L_336:
        /*00bc*/ 	.word	0x00000000
        /*00c0*/ 	.short	0x0000
        /*00c2*/ 	.short	0x0000
        /*00c4*/ 	.byte	0x00, 0xf5, 0x21, 0x00


	//----- nvinfo : EIATTR_SPARSE_MMA_MASK
	.align		4
.L_337:
        /*00c8*/ 	.byte	0x03, 0x50
        /*00ca*/ 	.short	0x0000


	//----- nvinfo : EIATTR_MAXREG_COUNT
	.align		4
        /*00cc*/ 	.byte	0x03, 0x1b
        /*00ce*/ 	.short	0x00ff


	//----- nvinfo : EIATTR_MERCURY_ISA_VERSION
	.align		4
        /*00d0*/ 	.byte	0x03, 0x5f
        /*00d2*/ 	.short	0x0101


	//----- nvinfo : EIATTR_VRC_CTA_INIT_COUNT
	.align		4
        /*00d4*/ 	.byte	0x02, 0x4a
	.zero		1
	.zero		1


	//----- nvinfo : EIATTR_EXIT_INSTR_OFFSETS
	.align		4
        /*00d8*/ 	.byte	0x04, 0x1c
        /*00da*/ 	.short	(.L_339 - .L_338)


	//   ....[0]....
.L_338:
        /*00dc*/ 	.word	0x000012f0


	//   ....[1]....
        /*00e0*/ 	.word	0x00002050


	//   ....[2]....
        /*00e4*/ 	.word	0x00002430


	//   ....[3]....
        /*00e8*/ 	.word	0x00002550


	//----- nvinfo : EIATTR_CBANK_PARAM_SIZE
	.align		4
.L_339:
        /*00ec*/ 	.byte	0x03, 0x19
        /*00ee*/ 	.short	0x0058


	//----- nvinfo : EIATTR_PARAM_CBANK
	.align		4
        /*00f0*/ 	.byte	0x04, 0x0a
        /*00f2*/ 	.short	(.L_341 - .L_340)
	.align		4
.L_340:
        /*00f4*/ 	.word	index@(.nv.constant0._Z32batchnorm_backward_c_last_kernelIN3c104HalfEffLi4EEvPKT_S4_PKT0_S7_PKT1_S7_S7_PKiPS2_lii)
        /*00f8*/ 	.short	0x0380
        /*00fa*/ 	.short	0x0058


	//----- nvinfo : EIATTR_SW_WAR
	.align		4
.L_341:
        /*00fc*/ 	.byte	0x04, 0x36
        /*00fe*/ 	.short	(.L_343 - .L_342)
.L_342:
        /*0100*/ 	.word	0x00000008
.L_343:


//--------------------- .nv.info._Z32batchnorm_backward_c_last_kernelIfffLi4EEvPKT_S2_PKT0_S5_PKT1_S5_S5_PKiPS0_lii --------------------------
	.section	.nv.info._Z32batchnorm_backward_c_last_kernelIfffLi4EEvPKT_S2_PKT0_S5_PKT1_S5_S5_PKiPS0_lii,"",@"SHT_CUDA_INFO"
	.sectionflags	@""
	.align	4


	//----- nvinfo : EIATTR_CUDA_API_VERSION
	.align		4
        /*0000*/ 	.byte	0x04, 0x37
        /*0002*/ 	.short	(.L_345 - .L_344)
.L_344:
        /*0004*/ 	.word	0x00000082


	//----- nvinfo : EIATTR_KPARAM_INFO
	.align		4
.L_345:
        /*0008*/ 	.byte	0x04, 0x17
        /*000a*/ 	.short	(.L_347 - .L_346)
.L_346:
        /*000c*/ 	.word	0x00000000
        /*0010*/ 	.short	0x000b
        /*0012*/ 	.short	0x0054
        /*0014*/ 	.byte	0x00, 0xf0, 0x11, 0x00


	//----- nvinfo : EIATTR_KPARAM_INFO
	.align		4
.L_347:
        /*0018*/ 	.byte	0x04, 0x17
        /*001a*/ 	.short	(.L_349 - .L_348)
.L_348:
        /*001c*/ 	.word	0x00000000
        /*0020*/ 	.short	0x000a
        /*0022*/ 	.short	0x0050
        /*0024*/ 	.byte	0x00, 0xf0, 0x11, 0x00


	//----- nvinfo : EIATTR_KPARAM_INFO
	.align		4
.L_349:
        /*0028*/ 	.byte	0x04, 0x17
        /*002a*/ 	.short	(.L_351 - .L_350)
.L_350:
        /*002c*/ 	.word	0x00000000
        /*0030*/ 	.short	0x0009
        /*0032*/ 	.short	0x0048
        /*0034*/ 	.byte	0x00, 0xf0, 0x21, 0x00


	//----- nvinfo : EIATTR_KPARAM_INFO
	.align		4
.L_351:
        /*0038*/ 	.byte	0x04, 0x17
        /*003a*/ 	.short	(.L_353 - .L_352)
.L_352:
        /*003c*/ 	.word	0x00000000
        /*0040*/ 	.short	0x0008
        /*0042*/ 	.short	0x0040
        /*0044*/ 	.byte	0x00, 0xf5, 0x21, 0x00


	//----- nvinfo : EIATTR_KPARAM_INFO
	.align		4
.L_353:
        /*0048*/ 	.byte	0x04, 0x17
        /*004a*/ 	.short	(.L_355 - .L_354)
.L_354:
        /*004c*/ 	.word	0x00000000
        /*0050*/ 	.short	0x0007
        /*0052*/ 	.short	0x0038
        /*0054*/ 	.byte	0x00, 0xf5, 0x21, 0x00


	//----- nvinfo : EIATTR_KPARAM_INFO
	.align		4
.L_355:
        /*0058*/ 	.byte	0x04, 0x17
        /*005a*/ 	.short	(.L_357 - .L_356)
.L_356:
        /*005c*/ 	.word	0x00000000
        /*0060*/ 	.short	0x0006
        /*0062*/ 	.short	0x0030
        /*0064*/ 	.byte	0x00, 0xf5, 0x21, 0x00


	//----- nvinfo : EIATTR_KPARAM_INFO
	.align		4
.L_357:
        /*0068*/ 	.byte	0x04, 0x17
        /*006a*/ 	.short	(.L_359 - .L_358)
.L_358:
        /*006c*/ 	.word	0x00000000
        /*0070*/ 	.short	0x0005
        /*0072*/ 	.short	0x0028
        /*0074*/ 	.byte	0x00, 0xf5, 0x21, 0x00


	//----- nvinfo : EIATTR_KPARAM_INFO
	.align		4
.L_359:
        /*0078*/ 	.byte	0x04, 0x17
        /*007a*/ 	.short	(.L_361 - .L_360)
.L_360:
        /*007c*/ 	.word	0x00000000
        /*0080*/ 	.short	0x0004
        /*0082*/ 	.short	0x0020
        /*0084*/ 	.byte	0x00, 0xf5, 0x21, 0x00


	//----- nvinfo : EIATTR_KPARAM_INFO
	.align		4
.L_361:
        /*0088*/ 	.byte	0x04, 0x17
        /*008a*/ 	.short	(.L_363 - .L_362)
.L_362:
        /*008c*/ 	.word	0x00000000
        /*0090*/ 	.short	0x0003
        /*0092*/ 	.short	0x0018
        /*0094*/ 	.byte	0x00, 0xf5, 0x21, 0x00


	//----- nvinfo : EIATTR_KPARAM_INFO
	.align		4
.L_363:
        /*0098*/ 	.byte	0x04, 0x17
        /*009a*/ 	.short	(.L_365 - .L_364)
.L_364:
        /*009c*/ 	.word	0x00000000
        /*00a0*/ 	.short	0x0002
        /*00a2*/ 	.short	0x0010
        /*00a4*/ 	.byte	0x00, 0xf5, 0x21, 0x00


	//----- nvinfo : EIATTR_KPARAM_INFO
	.align		4
.L_365:
        /*00a8*/ 	.byte	0x04, 0x17
        /*00aa*/ 	.short	(.L_367 - .L_366)
.L_366:
        /*00ac*/ 	.word	0x00000000
        /*00b0*/ 	.short	0x0001
        /*00b2*/ 	.short	0x0008
        /*00b4*/ 	.byte	0x00, 0xf5, 0x21, 0x00


	//----- nvinfo : EIATTR_KPARAM_INFO
	.align		4
.L_367:
        /*00b8*/ 	.byte	0x04, 0x17
        /*00ba*/ 	.short	(.L_369 - .L_368)
.L_368:
        /*00bc*/ 	.word	0x00000000
        /*00c0*/ 	.short	0x0000
        /*00c2*/ 	.short	0x0000
        /*00c4*/ 	.byte	0x00, 0xf5, 0x21, 0x00


	//----- nvinfo : EIATTR_SPARSE_MMA_MASK
	.align		4
.L_369:
        /*00c8*/ 	.byte	0x03, 0x50
        /*00ca*/ 	.short	0x0000


	//----- nvinfo : EIATTR_MAXREG_COUNT
	.align		4
        /*00cc*/ 	.byte	0x03, 0x1b
        /*00ce*/ 	.short	0x00ff


	//----- nvinfo : EIATTR_MERCURY_ISA_VERSION
	.align		4
        /*00d0*/ 	.byte	0x03, 0x5f
        /*00d2*/ 	.short	0x0101


	//----- nvinfo : EIATTR_VRC_CTA_INIT_COUNT
	.align		4
        /*00d4*/ 	.byte	0x02, 0x4a
	.zero		1
	.zero		1


	//----- nvinfo : EIATTR_EXIT_INSTR_OFFSETS
	.align		4
        /*00d8*/ 	.byte	0x04, 0x1c
        /*00da*/ 	.short	(.L_371 - .L_370)


	//   ....[0]....
.L_370:
        /*00dc*/ 	.word	0x000012f0


	//   ....[1]....
        /*00e0*/ 	.word	0x00001ed0


	//   ....[2]....
        /*00e4*/ 	.word	0x00002220


	//   ....[3]....
        /*00e8*/ 	.word	0x00002310


	//----- nvinfo : EIATTR_CBANK_PARAM_SIZE
	.align		4
.L_371:
        /*00ec*/ 	.byte	0x03, 0x19
        /*00ee*/ 	.short	0x0058


	//----- nvinfo : EIATTR_PARAM_CBANK
	.align		4
        /*00f0*/ 	.byte	0x04, 0x0a
        /*00f2*/ 	.short	(.L_373 - .L_372)
	.align		4
.L_372:
        /*00f4*/ 	.word	index@(.nv.constant0._Z32batchnorm_backward_c_last_kernelIfffLi4EEvPKT_S2_PKT0_S5_PKT1_S5_S5_PKiPS0_lii)
        /*00f8*/ 	.short	0x0380
        /*00fa*/ 	.short	0x0058


	//----- nvinfo : EIATTR_SW_WAR
	.align		4
.L_373:
        /*00fc*/ 	.byte	0x04, 0x36
        /*00fe*/ 	.short	(.L_375 - .L_374)
.L_374:
        /*0100*/ 	.word	0x00000008
.L_375:


//--------------------- .nv.info._Z23reduce_bn_c_last_kernelIN3c104HalfEfS1_Li4EEvPKT_S4_PKT0_S7_PS5_S8_PT1_SA_PVS5_Piii --------------------------
	.section	.nv.info._Z23reduce_bn_c_last_kernelIN3c104HalfEfS1_Li4EEvPKT_S4_PKT0_S7_PS5_S8_PT1_SA_PVS5_Piii,"",@"SHT_CUDA_INFO"
	.sectionflags	@""
	.align	4


	//----- nvinfo : EIATTR_CUDA_API_VERSION
	.align		4
        /*0000*/ 	.byte	0x04, 0x37
        /*0002*/ 	.short	(.L_377 - .L_376)
.L_376:
        /*0004*/ 	.word	0x00000082


	//----- nvinfo : EIATTR_KPARAM_INFO
	.align		4
.L_377:
        /*0008*/ 	.byte	0x04, 0x17
        /*000a*/ 	.short	(.L_379 - .L_378)
.L_378:
        /*000c*/ 	.word	0x00000000
        /*0010*/ 	.short	0x000b
        /*0012*/ 	.short	0x0054
        /*0014*/ 	.byte	0x00, 0xf0, 0x11, 0x00


	//----- nvinfo : EIATTR_KPARAM_INFO
	.align		4
.L_379:
        /*0018*/ 	.byte	0x04, 0x17
        /*001a*/ 	.short	(.L_381 - .L_380)
.L_380:
        /*001c*/ 	.word	0x00000000
        /*0020*/ 	.short	0x000a
        /*0022*/ 	.short	0x0050
        /*0024*/ 	.byte	0x00, 0xf0, 0x11, 0x00


	//----- nvinfo : EIATTR_KPARAM_INFO
	.align		4
.L_381:
        /*0028*/ 	.byte	0x04, 0x17
        /*002a*/ 	.short	(.L_383 - .L_382)
.L_382:
        /*002c*/ 	.word	0x00000000
        /*0030*/ 	.short	0x0009
        /*0032*/ 	.short	0x0048
        /*0034*/ 	.byte	0x00, 0xf5, 0x21, 0x00


	//----- nvinfo : EIATTR_KPARAM_INFO
	.align		4
.L_383:
        /*0038*/ 	.byte	0x04, 0x17
        /*003a*/ 	.short	(.L_385 - .L_384)
.L_384:
        /*003c*/ 	.word	0x00000000
        /*0040*/ 	.short	0x0008
        /*0042*/ 	.short	0x0040
        /*0044*/ 	.byte	0x00, 0xf5, 0x21, 0x00


	//----- nvinfo : EIATTR_KPARAM_INFO
	.align		4
.L_385:
        /*0048*/ 	.byte	0x04, 0x17
        /*004a*/ 	.short	(.L_387 - .L_386)
.L_386:
        /*004c*/ 	.word	0x00000000
        /*0050*/ 	.short	0x0007
        /*0052*/ 	.short	0x0038
        /*0054*/ 	.byte	0x00, 0xf5, 0x21, 0x00


	//----- nvinfo : EIATTR_KPARAM_INFO
	.align		4
.L_387:
        /*0058*/ 	.byte	0x04, 0x17
        /*005a*/ 	.short	(.L_389 - .L_388)
.L_388:
        /*005c*/ 	.word	0x00000000
        /*0060*/ 	.short	0x0006
        /*0062*/ 	.short	0x0030
        /*0064*/ 	.byte	0x00, 0xf5, 0x21, 0x00


	//----- nvinfo : EIATTR_KPARAM_INFO
	.align		4
.L_389:
        /*0068*/ 	.byte	0x04, 0x17
        /*006a*/ 	.short	(.L_391 - .L_390)
.L_390:
        /*006c*/ 	.word	0x00000000
        /*0070*/ 	.short	0x0005
        /*0072*/ 	.short	0x0028
        /*0074*/ 	.byte	0x00, 0xf5, 0x21, 0x00


	//----- nvinfo : EIATTR_KPARAM_INFO
	.align		4
.L_391:
        /*0078*/ 	.byte	0x04, 0x17
        /*007a*/ 	.short	(.L_393 - .L_392)
.L_392:
        /*007c*/ 	.word	0x00000000
        /*0080*/ 	.short	0x0004
        /*0082*/ 	.short	0x0020
        /*0084*/ 	.byte	0x00, 0xf5, 0x21, 0x00


	//----- nvinfo : EIATTR_KPARAM_INFO
	.align		4
.L_393:
        /*0088*/ 	.byte	0x04, 0x17
        /*008a*/ 	.short	(.L_395 - .L_394)
.L_394:
        /*008c*/ 	.word	0x00000000
        /*0090*/ 	.short	0x0003
        /*0092*/ 	.short	0x0018
        /*0094*/ 	.byte	0x00, 0xf5, 0x21, 0x00


	//----- nvinfo : EIATTR_KPARAM_INFO
	.align		4
.L_395:
        /*0098*/ 	.byte	0x04, 0x17
        /*009a*/ 	.short	(.L_397 - .L_396)
.L_396:
        /*009c*/ 	.word	0x00000000
        /*00a0*/ 	.short	0x0002
        /*00a2*/ 	.short	0x0010
        /*00a4*/ 	.byte	0x00, 0xf5, 0x21, 0x00


	//----- nvinfo : EIATTR_KPARAM_INFO
	.align		4
.L_397:
        /*00a8*/ 	.byte	0x04, 0x17
        /*00aa*/ 	.short	(.L_399 - .L_398)
.L_398:
        /*00ac*/ 	.word	0x00000000
        /*00b0*/ 	.short	0x0001
        /*00b2*/ 	.short	0x0008
        /*00b4*/ 	.byte	0x00, 0xf5, 0x21, 0x00


	//----- nvinfo : EIATTR_KPARAM_INFO
	.align		4
.L_399:
        /*00b8*/ 	.byte	0x04, 0x17
        /*00ba*/ 	.short	(.L_401 - .L_400)
.L_400:
        /*00bc*/ 	.word	0x00000000
        /*00c0*/ 	.short	0x0000
        /*00c2*/ 	.short	0x0000
        /*00c4*/ 	.byte	0x00, 0xf5, 0x21, 0x00


	//----- nvinfo : EIATTR_SPARSE_MMA_MASK
	.align		4
.L_401:
        /*00c8*/ 	.byte	0x03, 0x50
        /*00ca*/ 	.short	0x0000


	//----- nvinfo : EIATTR_MAXREG_COUNT
	.align		4
        /*00cc*/ 	.byte	0x03, 0x1b
        /*00ce*/ 	.short	0x00ff


	//----- nvinfo : EIATTR_NUM_BARRIERS
	.align		4
        /*00d0*/ 	.byte	0x02, 0x4c
        /*00d2*/ 	.byte	0x01
	.zero		1


	//----- nvinfo : EIATTR_MERCURY_ISA_VERSION
	.align		4
        /*00d4*/ 	.byte	0x03, 0x5f
        /*00d6*/ 	.short	0x0101


	//----- nvinfo : EIATTR_INT_WARP_WIDE_INSTR_OFFSETS
	.align		4
        /*00d8*/ 	.byte	0x04, 0x31
        /*00da*/ 	.short	(.L_403 - .L_402)


	//   ....[0]....
.L_402:
        /*00dc*/ 	.word	0x00002980


	//   ....[1]....
        /*00e0*/ 	.word	0x00002a30


	//----- nvinfo : EIATTR_VRC_CTA_INIT_COUNT
	.align		4
.L_403:
        /*00e4*/ 	.byte	0x02, 0x4a
	.zero		1
	.zero		1


	//----- nvinfo : EIATTR_EXIT_INSTR_OFFSETS
	.align		4
        /*00e8*/ 	.byte	0x04, 0x1c
        /*00ea*/ 	.short	(.L_405 - .L_404)


	//   ....[0]....
.L_404:
        /*00ec*/ 	.word	0x00002ac0


	//   ....[1]....
        /*00f0*/ 	.word	0x00003e10


	//   ....[2]....
        /*00f4*/ 	.word	0x00003f80


	//   ....[3]....
        /*00f8*/ 	.word	0x00003fb0


	//   ....[4]....
        /*00fc*/ 	.word	0x00004110


	//----- nvinfo : EIATTR_CRS_STACK_SIZE
	.align		4
.L_405:
        /*0100*/ 	.byte	0x04, 0x1e
        /*0102*/ 	.short	(.L_407 - .L_406)
.L_406:
        /*0104*/ 	.word	0x00000000


	//----- nvinfo : EIATTR_CBANK_PARAM_SIZE
	.align		4
.L_407:
        /*0108*/ 	.byte	0x03, 0x19
        /*010a*/ 	.short	0x0058


	//----- nvinfo : EIATTR_PARAM_CBANK
	.align		4
        /*010c*/ 	.byte	0x04, 0x0a
        /*010e*/ 	.short	(.L_409 - .L_408)
	.align		4
.L_408:
        /*0110*/ 	.word	index@(.nv.constant0._Z23reduce_bn_c_last_kernelIN3c104HalfEfS1_Li4EEvPKT_S4_PKT0_S7_PS5_S8_PT1_SA_PVS5_Piii)
        /*0114*/ 	.short	0x0380
        /*0116*/ 	.short	0x0058


	//----- nvinfo : EIATTR_SW_WAR
	.align		4
.L_409:
        /*0118*/ 	.byte	0x04, 0x36
        /*011a*/ 	.short	(.L_411 - .L_410)
.L_410:
        /*011c*/ 	.word	0x00000008
.L_411:


//--------------------- .nv.info._Z23reduce_bn_c_last_kernelIN3c104HalfEffLi4EEvPKT_S4_PKT0_S7_PS5_S8_PT1_SA_PVS5_Piii --------------------------
	.section	.nv.info._Z23reduce_bn_c_last_kernelIN3c104HalfEffLi4EEvPKT_S4_PKT0_S7_PS5_S8_PT1_SA_PVS5_Piii,"",@"SHT_CUDA_INFO"
	.sectionflags	@""
	.align	4


	//----- nvinfo : EIATTR_CUDA_API_VERSION
	.align		4
        /*0000*/ 	.byte	0x04, 0x37
        /*0002*/ 	.short	(.L_413 - .L_412)
.L_412:
        /*0004*/ 	.word	0x00000082


	//----- nvinfo : EIATTR_KPARAM_INFO
	.align		4
.L_413:
        /*0008*/ 	.byte	0x04, 0x17
        /*000a*/ 	.short	(.L_415 - .L_414)
.L_414:
        /*000c*/ 	.word	0x00000000
        /*0010*/ 	.short	0x000b
        /*0012*/ 	.short	0x0054
        /*0014*/ 	.byte	0x00, 0xf0, 0x11, 0x00


	//----- nvinfo : EIATTR_KPARAM_INFO
	.align		4
.L_415:
        /*0018*/ 	.byte	0x04, 0x17
        /*001a*/ 	.short	(.L_417 - .L_416)
.L_416:
        /*001c*/ 	.word	0x00000000
        /*0020*/ 	.short	0x000a
        /*0022*/ 	.short	0x0050
        /*0024*/ 	.byte	0x00, 0xf0, 0x11, 0x00


	//----- nvinfo : EIATTR_KPARAM_INFO
	.align		4
.L_417:
        /*0028*/ 	.byte	0x04, 0x17
        /*002a*/ 	.short	(.L_419 - .L_418)
.L_418:
        /*002c*/ 	.word	0x00000000
        /*0030*/ 	.short	0x0009
        /*0032*/ 	.short	0x0048
        /*0034*/ 	.byte	0x00, 0xf5, 0x21, 0x00


	//----- nvinfo : EIATTR_KPARAM_INFO
	.align		4
.L_419:
        /*0038*/ 	.byte	0x04, 0x17
        /*003a*/ 	.short	(.L_421 - .L_420)
.L_420:
        /*003c*/ 	.word	0x00000000
        /*0040*/ 	.short	0x0008
        /*0042*/ 	.short	0x0040
        /*0044*/ 	.byte	0x00, 0xf5, 0x21, 0x00


	//----- nvinfo : EIATTR_KPARAM_INFO
	.align		4
.L_421:
        /*0048*/ 	.byte	0x04, 0x17
        /*004a*/ 	.short	(.L_423 - .L_422)
.L_422:
        /*004c*/ 	.word	0x00000000
        /*0050*/ 	.short	0x0007
        /*0052*/ 	.short	0x0038
        /*0054*/ 	.byte	0x00, 0xf5, 0x21, 0x00


	//----- nvinfo : EIATTR_KPARAM_INFO
	.align		4
.L_423:
        /*0058*/ 	.byte	0x04, 0x17
        /*005a*/ 	.short	(.L_425 - .L_424)
.L_424:
        /*005c*/ 	.word	0x00000000
        /*0060*/ 	.short	0x0006
        /*0062*/ 	.short	0x0030
        /*0064*/ 	.byte	0x00, 0xf5, 0x21, 0x00


	//----- nvinfo : EIATTR_KPARAM_INFO
	.align		4
.L_425:
        /*0068*/ 	.byte	0x04, 0x17
        /*006a*/ 	.short	(.L_427 - .L_426)
.L_426:
        /*006c*/ 	.word	0x00000000
        /*0070*/ 	.short	0x0005
        /*0072*/ 	.short	0x0028
        /*0074*/ 	.byte	0x00, 0xf5, 0x21, 0x00


	//----- nvinfo : EIATTR_KPARAM_INFO
	.align		4
.L_427:
        /*0078*/ 	.byte	0x04, 0x17
        /*007a*/ 	.short	(.L_429 - .L_428)
.L_428:
        /*007c*/ 	.word	0x00000000
        /*0080*/ 	.short	0x0004
        /*0082*/ 	.short	0x0020
        /*0084*/ 	.byte	0x00, 0xf5, 0x21, 0x00


	//----- nvinfo : EIATTR_KPARAM_INFO
	.align		4
.L_429:
        /*0088*/ 	.byte	0x04, 0x17
        /*008a*/ 	.short	(.L_431 - .L_430)
.L_430:
        /*008c*/ 	.word	0x00000000
        /*0090*/ 	.short	0x0003
        /*0092*/ 	.short	0x0018
        /*0094*/ 	.byte	0x00, 0xf5, 0x21, 0x00


	//----- nvinfo : EIATTR_KPARAM_INFO
	.align		4
.L_431:
        /*0098*/ 	.byte	0x04, 0x17
        /*009a*/ 	.short	(.L_433 - .L_432)
.L_432:
        /*009c*/ 	.word	0x00000000
        /*00a0*/ 	.short	0x0002
        /*00a2*/ 	.short	0x0010
        /*00a4*/ 	.byte	0x00, 0xf5, 0x21, 0x00


	//----- nvinfo : EIATTR_KPARAM_INFO
	.align		4
.L_433:
        /*00a8*/ 	.byte	0x04, 0x17
        /*00aa*/ 	.short	(.L_435 - .L_434)
.L_434:
        /*00ac*/ 	.word	0x00000000
        /*00b0*/ 	.short	0x0001
        /*00b2*/ 	.short	0x0008
        /*00b4*/ 	.byte	0x00, 0xf5, 0x21, 0x00


	//----- nvinfo : EIATTR_KPARAM_INFO
	.align		4
.L_435:
        /*00b8*/ 	.byte	0x04, 0x17
        /*00ba*/ 	.short	(.L_437 - .L_436)
.L_436:
        /*00bc*/ 	.word	0x00000000
        /*00c0*/ 	.short	0x0000
        /*00c2*/ 	.short	0x0000
        /*00c4*/ 	.byte	0x00, 0xf5, 0x21, 0x00


	//----- nvinfo : EIATTR_SPARSE_MMA_MASK
	.align		4
.L_437:
        /*00c8*/ 	.byte	0x03, 0x50
        /*00ca*/ 	.short	0x0000


	//----- nvinfo : EIATTR_MAXREG_COUNT
	.align		4
        /*00cc*/ 	.byte	0x03, 0x1b
        /*00ce*/ 	.short	0x00ff


	//----- nvinfo : EIATTR_NUM_BARRIERS
	.align		4
        /*00d0*/ 	.byte	0x02, 0x4c
        /*00d2*/ 	.byte	0x01
	.zero		1


	//----- nvinfo : EIATTR_MERCURY_ISA_VERSION
	.align		4
        /*00d4*/ 	.byte	0x03, 0x5f
        /*00d6*/ 	.short	0x0101


	//----- nvinfo : EIATTR_INT_WARP_WIDE_INSTR_OFFSETS
	.align		4
        /*00d8*/ 	.byte	0x04, 0x31
        /*00da*/ 	.short	(.L_439 - .L_438)


	//   ....[0]....
.L_438:
        /*00dc*/ 	.word	0x00002980


	//   ....[1]....
        /*00e0*/ 	.word	0x00002a30


	//----- nvinfo : EIATTR_VRC_CTA_INIT_COUNT
	.align		4
.L_439:
        /*00e4*/ 	.byte	0x02, 0x4a
	.zero		1
	.zero		1


	//----- nvinfo : EIATTR_EXIT_INSTR_OFFSETS
	.align		4
        /*00e8*/ 	.byte	0x04, 0x1c
        /*00ea*/ 	.short	(.L_441 - .L_440)


	//   ....[0]....
.L_440:
        /*00ec*/ 	.word	0x00002ac0


	//   ....[1]....
        /*00f0*/ 	.word	0x00003e10


	//   ....[2]....
        /*00f4*/ 	.word	0x00003f50


	//   ....[3]....
        /*00f8*/ 	.word	0x00003f80


	//   ....[4]....
        /*00fc*/ 	.word	0x000040c0


	//----- nvinfo : EIATTR_CRS_STACK_SIZE
	.align		4
.L_441:
        /*0100*/ 	.byte	0x04, 0x1e
        /*0102*/ 	.short	(.L_443 - .L_442)
.L_442:
        /*0104*/ 	.word	0x00000000


	//----- nvinfo : EIATTR_CBANK_PARAM_SIZE
	.align		4
.L_443:
        /*0108*/ 	.byte	0x03, 0x19
        /*010a*/ 	.short	0x0058


	//----- nvinfo : EIATTR_PARAM_CBANK
	.align		4
        /*010c*/ 	.byte	0x04, 0x0a
        /*010e*/ 	.short	(.L_445 - .L_444)
	.align		4
.L_444:
        /*0110*/ 	.word	index@(.nv.constant0._Z23reduce_bn_c_last_kernelIN3c104HalfEffLi4EEvPKT_S4_PKT0_S7_PS5_S8_PT1_SA_PVS5_Piii)
        /*0114*/ 	.short	0x0380
        /*0116*/ 	.short	0x0058


	//----- nvinfo : EIATTR_SW_WAR
	.align		4
.L_445:
        /*0118*/ 	.byte	0x04, 0x36
        /*011a*/ 	.short	(.L_447 - .L_446)
.L_446:
        /*011c*/ 	.word	0x00000008
.L_447:


//--------------------- .nv.info._Z23reduce_bn_c_last_kernelIfffLi4EEvPKT_S2_PKT0_S5_PS3_S6_PT1_S8_PVS3_Piii --------------------------
	.section	.nv.info._Z23reduce_bn_c_last_kernelIfffLi4EEvPKT_S2_PKT0_S5_PS3_S6_PT1_S8_PVS3_Piii,"",@"SHT_CUDA_INFO"
	.sectionflags	@""
	.align	4


	//----- nvinfo : EIATTR_CUDA_API_VERSION
	.align		4
        /*0000*/ 	.byte	0x04, 0x37
        /*0002*/ 	.short	(.L_449 - .L_448)
.L_448:
        /*0004*/ 	.word	0x00000082


	//----- nvinfo : EIATTR_KPARAM_INFO
	.align		4
.L_449:
        /*0008*/ 	.byte	0x04, 0x17
        /*000a*/ 	.short	(.L_451 - .L_450)
.L_450:
        /*000c*/ 	.word	0x00000000
        /*0010*/ 	.short	0x000b
        /*0012*/ 	.short	0x0054
        /*0014*/ 	.byte	0x00, 0xf0, 0x11, 0x00


	//----- nvinfo : EIATTR_KPARAM_INFO
	.align		4
.L_451:
        /*0018*/ 	.byte	0x04, 0x17
        /*001a*/ 	.short	(.L_453 - .L_452)
.L_452:
        /*001c*/ 	.word	0x00000000
        /*0020*/ 	.short	0x000a
        /*0022*/ 	.short	0x0050
        /*0024*/ 	.byte	0x00, 0xf0, 0x11, 0x00


	//----- nvinfo : EIATTR_KPARAM_INFO
	.align		4
.L_453:
        /*0028*/ 	.byte	0x04, 0x17
        /*002a*/ 	.short	(.L_455 - .L_454)
.L_454:
        /*002c*/ 	.word	0x00000000
        /*0030*/ 	.short	0x0009
        /*0032*/ 	.short	0x0048
        /*0034*/ 	.byte	0x00, 0xf5, 0x21, 0x00


	//----- nvinfo : EIATTR_KPARAM_INFO
	.align		4
.L_455:
        /*0038*/ 	.byte	0x04, 0x17
        /*003a*/ 	.short	(.L_457 - .L_456)
.L_456:
        /*003c*/ 	.word	0x00000000
        /*0040*/ 	.short	0x0008
        /*0042*/ 	.short	0x0040
        /*0044*/ 	.byte	0x00, 0xf5, 0x21, 0x00


	//----- nvinfo : EIATTR_KPARAM_INFO
	.align		4
.L_457:
        /*0048*/ 	.byte	0x04, 0x17
        /*004a*/ 	.short	(.L_459 - .L_458)
.L_458:
        /*004c*/ 	.word	0x00000000
        /*0050*/ 	.short	0x0007
        /*0052*/ 	.short	0x0038
        /*0054*/ 	.byte	0x00, 0xf5, 0x21, 0x00


	//----- nvinfo : EIATTR_KPARAM_INFO
	.align		4
.L_459:
        /*0058*/ 	.byte	0x04, 0x17
        /*005a*/ 	.short	(.L_461 - .L_460)
.L_460:
        /*005c*/ 	.word	0x00000000
        /*0060*/ 	.short	0x0006
        /*0062*/ 	.short	0x0030
        /*0064*/ 	.byte	0x00, 0xf5, 0x21, 0x00


	//----- nvinfo : EIATTR_KPARAM_INFO
	.align		4
.L_461:
        /*0068*/ 	.byte	0x04, 0x17
        /*006a*/ 	.short	(.L_463 - .L_462)
.L_462:
        /*006c*/ 	.word	0x00000000
        /*0070*/ 	.short	0x0005
        /*0072*/ 	.short	0x0028
        /*0074*/ 	.byte	0x00, 0xf5, 0x21, 0x00


	//----- nvinfo : EIATTR_KPARAM_INFO
	.align		4
.L_463:
        /*0078*/ 	.byte	0x04, 0x17
        /*007a*/ 	.short	(.L_465 - .L_464)
.L_464:
        /*007c*/ 	.word	0x00000000
        /*0080*/ 	.short	0x0004
        /*0082*/ 	.short	0x0020
        /*0084*/ 	.byte	0x00, 0xf5, 0x21, 0x00


	//----- nvinfo : EIATTR_KPARAM_INFO
	.align		4
.L_465:
        /*0088*/ 	.byte	0x04, 0x17
        /*008a*/ 	.short	(.L_467 - .L_466)
.L_466:
        /*008c*/ 	.word	0x00000000
        /*0090*/ 	.short	0x0003
        /*0092*/ 	.short	0x0018
        /*0094*/ 	.byte	0x00, 0xf5, 0x21, 0x00


	//----- nvinfo : EIATTR_KPARAM_INFO
	.align		4
.L_467:
        /*0098*/ 	.byte	0x04, 0x17
        /*009a*/ 	.short	(.L_469 - .L_468)
.L_468:
        /*009c*/ 	.word	0x00000000
        /*00a0*/ 	.short	0x0002
        /*00a2*/ 	.short	0x0010
        /*00a4*/ 	.byte	0x00, 0xf5, 0x21, 0x00


	//----- nvinfo : EIATTR_KPARAM_INFO
	.align		4
.L_469:
        /*00a8*/ 	.byte	0x04, 0x17
        /*00aa*/ 	.short	(.L_471 - .L_470)
.L_470:
        /*00ac*/ 	.word	0x00000000
        /*00b0*/ 	.short	0x0001
        /*00b2*/ 	.short	0x0008
        /*00b4*/ 	.byte	0x00, 0xf5, 0x21, 0x00


	//----- nvinfo : EIATTR_KPARAM_INFO
	.align		4
.L_471:
        /*00b8*/ 	.byte	0x04, 0x17
        /*00ba*/ 	.short	(.L_473 - .L_472)
.L_472:
        /*00bc*/ 	.word	0x00000000
        /*00c0*/ 	.short	0x0000
        /*00c2*/ 	.short	0x0000
        /*00c4*/ 	.byte	0x00, 0xf5, 0x21, 0x00


	//----- nvinfo : EIATTR_SPARSE_MMA_MASK
	.align		4
.L_473:
        /*00c8*/ 	.byte	0x03, 0x50
        /*00ca*/ 	.short	0x0000


	//----- nvinfo : EIATTR_MAXREG_COUNT
	.align		4
        /*00cc*/ 	.byte	0x03, 0x1b
        /*00ce*/ 	.short	0x00ff


	//----- nvinfo : EIATTR_NUM_BARRIERS
	.align		4
        /*00d0*/ 	.byte	0x02, 0x4c
        /*00d2*/ 	.byte	0x01
	.zero		1


	//----- nvinfo : EIATTR_MERCURY_ISA_VERSION
	.align		4
        /*00d4*/ 	.byte	0x03, 0x5f
        /*00d6*/ 	.short	0x0101


	//----- nvinfo : EIATTR_INT_WARP_WIDE_INSTR_OFFSETS
	.align		4
        /*00d8*/ 	.byte	0x04, 0x31
        /*00da*/ 	.short	(.L_475 - .L_474)


	//   ....[0]....
.L_474:
        /*00dc*/ 	.word	0x000026f0


	//   ....[1]....
        /*00e0*/ 	.word	0x000027a0


	//----- nvinfo : EIATTR_VRC_CTA_INIT_COUNT
	.align		4
.L_475:
        /*00e4*/ 	.byte	0x02, 0x4a
	.zero		1
	.zero		1


	//----- nvinfo : EIATTR_EXIT_INSTR_OFFSETS
	.align		4
        /*00e8*/ 	.byte	0x04, 0x1c
        /*00ea*/ 	.short	(.L_477 - .L_476)


	//   ....[0]....
.L_476:
        /*00ec*/ 	.word	0x00002830


	//   ....[1]....
        /*00f0*/ 	.word	0x00003b90


	//   ....[2]....
        /*00f4*/ 	.word	0x00003cd0


	//   ....[3]....
        /*00f8*/ 	.word	0x00003d00


	//   ....[4]....
        /*00fc*/ 	.word	0x00003e40


	//----- nvinfo : EIATTR_CRS_STACK_SIZE
	.align		4
.L_477:
        /*0100*/ 	.byte	0x04, 0x1e
        /*0102*/ 	.short	(.L_479 - .L_478)
.L_478:
        /*0104*/ 	.word	0x00000000


	//----- nvinfo : EIATTR_CBANK_PARAM_SIZE
	.align		4
.L_479:
        /*0108*/ 	.byte	0x03, 0x19
        /*010a*/ 	.short	0x0058


	//----- nvinfo : EIATTR_PARAM_CBANK
	.align		4
        /*010c*/ 	.byte	0x04, 0x0a
        /*010e*/ 	.short	(.L_481 - .L_480)
	.align		4
.L_480:
        /*0110*/ 	.word	index@(.nv.constant0._Z23reduce_bn_c_last_kernelIfffLi4EEvPKT_S2_PKT0_S5_PS3_S6_PT1_S8_PVS3_Piii)
        /*0114*/ 	.short	0x0380
        /*0116*/ 	.short	0x0058


	//----- nvinfo : EIATTR_SW_WAR
	.align		4
.L_481:
        /*0118*/ 	.byte	0x04, 0x36
        /*011a*/ 	.short	(.L_483 - .L_482)
.L_482:
        /*011c*/ 	.word	0x00000008
.L_483:


//--------------------- .nv.info._Z31batchnorm_forward_c_last_kernelIN3c104HalfEfS1_Li4EEvPKT_S4_PKT0_S7_PKT1_SA_PS2_iib --------------------------
	.section	.nv.info._Z31batchnorm_forward_c_last_kernelIN3c104HalfEfS1_Li4EEvPKT_S4_PKT0_S7_PKT1_SA_PS2_iib,"",@"SHT_CUDA_INFO"
	.sectionflags	@""
	.align	4


	//----- nvinfo : EIATTR_CUDA_API_VERSION
	.align		4
        /*0000*/ 	.byte	0x04, 0x37
        /*0002*/ 	.short	(.L_485 - .L_484)
.L_484:
        /*0004*/ 	.word	0x00000082


	//----- nvinfo : EIATTR_KPARAM_INFO
	.align		4
.L_485:
        /*0008*/ 	.byte	0x04, 0x17
        /*000a*/ 	.short	(.L_487 - .L_486)
.L_486:
        /*000c*/ 	.word	0x00000000
        /*0010*/ 	.short	0x0009
        /*0012*/ 	.short	0x0040
        /*0014*/ 	.byte	0x00, 0xf0, 0x05, 0x00


	//----- nvinfo : EIATTR_KPARAM_INFO
	.align		4
.L_487:
        /*0018*/ 	.byte	0x04, 0x17
        /*001a*/ 	.short	(.L_489 - .L_488)
.L_488:
        /*001c*/ 	.word	0x00000000
        /*0020*/ 	.short	0x0008
        /*0022*/ 	.short	0x003c
        /*0024*/ 	.byte	0x00, 0xf0, 0x11, 0x00


	//----- nvinfo : EIATTR_KPARAM_INFO
	.align		4
.L_489:
        /*0028*/ 	.byte	0x04, 0x17
        /*002a*/ 	.short	(.L_491 - .L_490)
.L_490:
        /*002c*/ 	.word	0x00000000
        /*0030*/ 	.short	0x0007
        /*0032*/ 	.short	0x0038
        /*0034*/ 	.byte	0x00, 0xf0, 0x11, 0x00


	//----- nvinfo : EIATTR_KPARAM_INFO
	.align		4
.L_491:
        /*0038*/ 	.byte	0x04, 0x17
        /*003a*/ 	.short	(.L_493 - .L_492)
.L_492:
        /*003c*/ 	.word	0x00000000
        /*0040*/ 	.short	0x0006
        /*0042*/ 	.short	0x0030
        /*0044*/ 	.byte	0x00, 0xf5, 0x21, 0x00


	//----- nvinfo : EIATTR_KPARAM_INFO
	.align		4
.L_493:
        /*0048*/ 	.byte	0x04, 0x17
        /*004a*/ 	.short	(.L_495 - .L_494)
.L_494:
        /*004c*/ 	.word	0x00000000
        /*0050*/ 	.short	0x0005
        /*0052*/ 	.short	0x0028
        /*0054*/ 	.byte	0x00, 0xf5, 0x21, 0x00


	//----- nvinfo : EIATTR_KPARAM_INFO
	.align		4
.L_495:
        /*0058*/ 	.byte	0x04, 0x17
        /*005a*/ 	.short	(.L_497 - .L_496)
.L_496:
        /*005c*/ 	.word	0x00000000
        /*0060*/ 	.short	0x0004
        /*0062*/ 	.short	0x0020
        /*0064*/ 	.byte	0x00, 0xf5, 0x21, 0x00


	//----- nvinfo : EIATTR_KPARAM_INFO
	.align		4
.L_497:
        /*0068*/ 	.byte	0x04, 0x17
        /*006a*/ 	.short	(.L_499 - .L_498)
.L_498:
        /*006c*/ 	.word	0x00000000
        /*0070*/ 	.short	0x0003
        /*0072*/ 	.short	0x0018
        /*0074*/ 	.byte	0x00, 0xf5, 0x21, 0x00


	//----- nvinfo : EIATTR_KPARAM_INFO
	.align		4
.L_499:
        /*0078*/ 	.byte	0x04, 0x17
        /*007a*/ 	.short	(.L_501 - .L_500)
.L_500:
        /*007c*/ 	.word	0x00000000
        /*0080*/ 	.short	0x0002
        /*0082*/ 	.short	0x0010
        /*0084*/ 	.byte	0x00, 0xf5, 0x21, 0x00


	//----- nvinfo : EIATTR_KPARAM_INFO
	.align		4
.L_501:
        /*0088*/ 	.byte	0x04, 0x17
        /*008a*/ 	.short	(.L_503 - .L_502)
.L_502:
        /*008c*/ 	.word	0x00000000
        /*0090*/ 	.short	0x0001
        /*0092*/ 	.short	0x0008
        /*0094*/ 	.byte	0x00, 0xf5, 0x21, 0x00


	//----- nvinfo : EIATTR_KPARAM_INFO
	.align		4
.L_503:
        /*0098*/ 	.byte	0x04, 0x17
        /*009a*/ 	.short	(.L_505 - .L_504)
.L_504:
        /*009c*/ 	.word	0x00000000
        /*00a0*/ 	.short	0x0000
        /*00a2*/ 	.short	0x0000
        /*00a4*/ 	.byte	0x00, 0xf5, 0x21, 0x00


	//----- nvinfo : EIATTR_SPARSE_MMA_MASK
	.align		4
.L_505:
        /*00a8*/ 	.byte	0x03, 0x50
        /*00aa*/ 	.short	0x0000


	//----- nvinfo : EIATTR_MAXREG_COUNT
	.align		4
        /*00ac*/ 	.byte	0x03, 0x1b
        /*00ae*/ 	.short	0x00ff


	//----- nvinfo : EIATTR_MERCURY_ISA_VERSION
	.align		4
        /*00b0*/ 	.byte	0x03, 0x5f
        /*00b2*/ 	.short	0x0101


	//----- nvinfo : EIATTR_VRC_CTA_INIT_COUNT
	.align		4
        /*00b4*/ 	.byte	0x02, 0x4a
	.zero		1
	.zero		1


	//----- nvinfo : EIATTR_EXIT_INSTR_OFFSETS
	.align		4
        /*00b8*/ 	.byte	0x04, 0x1c
        /*00ba*/ 	.short	(.L_507 - .L_506)


	//   ....[0]....
.L_506:
        /*00bc*/ 	.word	0x000002c0


	//   ....[1]....
        /*00c0*/ 	.word	0x00000bf0


	//   ....[2]....
        /*00c4*/ 	.word	0x00001970


	//   ....[3]....
        /*00c8*/ 	.word	0x00001de0


	//   ....[4]....
        /*00cc*/ 	.word	0x00001f00


	//----- nvinfo : EIATTR_CRS_STACK_SIZE
	.align		4
.L_507:
        /*00d0*/ 	.byte	0x04, 0x1e
        /*00d2*/ 	.short	(.L_509 - .L_508)
.L_508:
        /*00d4*/ 	.word	0x00000000


	//----- nvinfo : EIATTR_CBANK_PARAM_SIZE
	.align		4
.L_509:
        /*00d8*/ 	.byte	0x03, 0x19
        /*00da*/ 	.short	0x0041


	//----- nvinfo : EIATTR_PARAM_CBANK
	.align		4
        /*00dc*/ 	.byte	0x04, 0x0a
        /*00de*/ 	.short	(.L_511 - .L_510)
	.align		4
.L_510:
        /*00e0*/ 	.word	index@(.nv.constant0._Z31batchnorm_forward_c_last_kernelIN3c104HalfEfS1_Li4EEvPKT_S4_PKT0_S7_PKT1_SA_PS2_iib)
        /*00e4*/ 	.short	0x0380
        /*00e6*/ 	.short	0x0041


	//----- nvinfo : EIATTR_SW_WAR
	.align		4
.L_511:
        /*00e8*/ 	.byte	0x04, 0x36
        /*00ea*/ 	.short	(.L_513 - .L_512)
.L_512:
        /*00ec*/ 	.word	0x00000008
.L_513:


//--------------------- .nv.info._Z31batchnorm_forward_c_last_kernelIN3c104HalfEffLi4EEvPKT_S4_PKT0_S7_PKT1_SA_PS2_iib --------------------------
	.section	.nv.info._Z31batchnorm_forward_c_last_kernelIN3c104HalfEffLi4EEvPKT_S4_PKT0_S7_PKT1_SA_PS2_iib,"",@"SHT_CUDA_INFO"
	.sectionflags	@""
	.align	4


	//----- nvinfo : EIATTR_CUDA_API_VERSION
	.align		4
        /*0000*/ 	.byte	0x04, 0x37
        /*0002*/ 	.short	(.L_515 - .L_514)
.L_514:
        /*0004*/ 	.word	0x00000082


	//----- nvinfo : EIATTR_KPARAM_INFO
	.align		4
.L_515:
        /*0008*/ 	.byte	0x04, 0x17
        /*000a*/ 	.short	(.L_517 - .L_516)
.L_516:
        /*000c*/ 	.word	0x00000000
        /*0010*/ 	.short	0x0009
        /*0012*/ 	.short	0x0040
        /*0014*/ 	.byte	0x00, 0xf0, 0x05, 0x00


	//----- nvinfo : EIATTR_KPARAM_INFO
	.align		4
.L_517:
        /*0018*/ 	.byte	0x04, 0x17
        /*001a*/ 	.short	(.L_519 - .L_518)
.L_518:
        /*001c*/ 	.word	0x00000000
        /*0020*/ 	.short	0x0008
        /*0022*/ 	.short	0x003c
        /*0024*/ 	.byte	0x00, 0xf0, 0x11, 0x00


	//----- nvinfo : EIATTR_KPARAM_INFO
	.align		4
.L_519:
        /*0028*/ 	.byte	0x04, 0x17
        /*002a*/ 	.short	(.L_521 - .L_520)
.L_520:
        /*002c*/ 	.word	0x00000000
        /*0030*/ 	.short	0x0007
        /*0032*/ 	.short	0x0038
        /*0034*/ 	.byte	0x00, 0xf0, 0x11, 0x00


	//----- nvinfo : EIATTR_KPARAM_INFO
	.align		4
.L_521:
        /*0038*/ 	.byte	0x04, 0x17
        /*003a*/ 	.short	(.L_523 - .L_522)
.L_522:
        /*003c*/ 	.word	0x00000000
        /*0040*/ 	.short	0x0006
        /*0042*/ 	.short	0x0030
        /*0044*/ 	.byte	0x00, 0xf5, 0x21, 0x00


	//----- nvinfo : EIATTR_KPARAM_INFO
	.align		4
.L_523:
        /*0048*/ 	.byte	0x04, 0x17
        /*004a*/ 	.short	(.L_525 - .L_524)
.L_524:
        /*004c*/ 	.word	0x00000000
        /*0050*/ 	.short	0x0005
        /*0052*/ 	.short	0x0028
        /*0054*/ 	.byte	0x00, 0xf5, 0x21, 0x00


	//----- nvinfo : EIATTR_KPARAM_INFO
	.align		4
.L_525:
        /*0058*/ 	.byte	0x04, 0x17
        /*005a*/ 	.short	(.L_527 - .L_526)
.L_526:
        /*005c*/ 	.word	0x00000000
        /*0060*/ 	.short	0x0004
        /*0062*/ 	.short	0x0020
        /*0064*/ 	.byte	0x00, 0xf5, 0x21, 0x00


	//----- nvinfo : EIATTR_KPARAM_INFO
	.align		4
.L_527:
        /*0068*/ 	.byte	0x04, 0x17
        /*006a*/ 	.short	(.L_529 - .L_528)
.L_528:
        /*006c*/ 	.word	0x00000000
        /*0070*/ 	.short	0x0003
        /*0072*/ 	.short	0x0018
        /*0074*/ 	.byte	0x00, 0xf5, 0x21, 0x00


	//----- nvinfo : EIATTR_KPARAM_INFO
	.align		4
.L_529:
        /*0078*/ 	.byte	0x04, 0x17
        /*007a*/ 	.short	(.L_531 - .L_530)
.L_530:
        /*007c*/ 	.word	0x00000000
        /*0080*/ 	.short	0x0002
        /*0082*/ 	.short	0x0010
        /*0084*/ 	.byte	0x00, 0xf5, 0x21, 0x00


	//----- nvinfo : EIATTR_KPARAM_INFO
	.align		4
.L_531:
        /*0088*/ 	.byte	0x04, 0x17
        /*008a*/ 	.short	(.L_533 - .L_532)
.L_532:
        /*008c*/ 	.word	0x00000000
        /*0090*/ 	.short	0x0001
        /*0092*/ 	.short	0x0008
        /*0094*/ 	.byte	0x00, 0xf5, 0x21, 0x00


	//----- nvinfo : EIATTR_KPARAM_INFO
	.align		4
.L_533:
        /*0098*/ 	.byte	0x04, 0x17
        /*009a*/ 	.short	(.L_535 - .L_534)
.L_534:
        /*009c*/ 	.word	0x00000000
        /*00a0*/ 	.short	0x0000
        /*00a2*/ 	.short	0x0000
        /*00a4*/ 	.byte	0x00, 0xf5, 0x21, 0x00


	//----- nvinfo : EIATTR_SPARSE_MMA_MASK
	.align		4
.L_535:
        /*00a8*/ 	.byte	0x03, 0x50
        /*00aa*/ 	.short	0x0000


	//----- nvinfo : EIATTR_MAXREG_COUNT
	.align		4
        /*00ac*/ 	.byte	0x03, 0x1b
        /*00ae*/ 	.short	0x00ff


	//----- nvinfo : EIATTR_MERCURY_ISA_VERSION
	.align		4
        /*00b0*/ 	.byte	0x03, 0x5f
        /*00b2*/ 	.short	0x0101


	//----- nvinfo : EIATTR_VRC_CTA_INIT_COUNT
	.align		4
        /*00b4*/ 	.byte	0x02, 0x4a
	.zero		1
	.zero		1


	//----- nvinfo : EIATTR_EXIT_INSTR_OFFSETS
	.align		4
        /*00b8*/ 	.byte	0x04, 0x1c
        /*00ba*/ 	.short	(.L_537 - .L_536)


	//   ....[0]....
.L_536:
        /*00bc*/ 	.word	0x000002c0


	//   ....[1]....
        /*00c0*/ 	.word	0x00000bd0


	//   ....[2]....
        /*00c4*/ 	.word	0x00001950


	//   ....[3]....
        /*00c8*/ 	.word	0x00001dc0


	//   ....[4]....
        /*00cc*/ 	.word	0x00001ee0


	//----- nvinfo : EIATTR_CRS_STACK_SIZE
	.align		4
.L_537:
        /*00d0*/ 	.byte	0x04, 0x1e
        /*00d2*/ 	.short	(.L_539 - .L_538)
.L_538:
        /*00d4*/ 	.word	0x00000000


	//----- nvinfo : EIATTR_CBANK_PARAM_SIZE
	.align		4
.L_539:
        /*00d8*/ 	.byte	0x03, 0x19
        /*00da*/ 	.short	0x0041


	//----- nvinfo : EIATTR_PARAM_CBANK
	.align		4
        /*00dc*/ 	.byte	0x04, 0x0a
        /*00de*/ 	.short	(.L_541 - .L_540)
	.align		4
.L_540:
        /*00e0*/ 	.word	index@(.nv.constant0._Z31batchnorm_forward_c_last_kernelIN3c104HalfEffLi4EEvPKT_S4_PKT0_S7_PKT1_SA_PS2_iib)
        /*00e4*/ 	.short	0x0380
        /*00e6*/ 	.short	0x0041


	//----- nvinfo : EIATTR_SW_WAR
	.align		4
.L_541:
        /*00e8*/ 	.byte	0x04, 0x36
        /*00ea*/ 	.short	(.L_543 - .L_542)
.L_542:
        /*00ec*/ 	.word	0x00000008
.L_543:


//--------------------- .nv.info._Z31batchnorm_forward_c_last_kernelIfffLi4EEvPKT_S2_PKT0_S5_PKT1_S8_PS0_iib --------------------------
	.section	.nv.info._Z31batchnorm_forward_c_last_kernelIfffLi4EEvPKT_S2_PKT0_S5_PKT1_S8_PS0_iib,"",@"SHT_CUDA_INFO"
	.sectionflags	@""
	.align	4


	//----- nvinfo : EIATTR_CUDA_API_VERSION
	.align		4
        /*0000*/ 	.byte	0x04, 0x37
        /*0002*/ 	.short	(.L_545 - .L_544)
.L_544:
        /*0004*/ 	.word	0x00000082


	//----- nvinfo : EIATTR_KPARAM_INFO
	.align		4
.L_545:
        /*0008*/ 	.byte	0x04, 0x17
        /*000a*/ 	.short	(.L_547 - .L_546)
.L_546:
        /*000c*/ 	.word	0x00000000
        /*0010*/ 	.short	0x0009
        /*0012*/ 	.short	0x0040
        /*0014*/ 	.byte	0x00, 0xf0, 0x05, 0x00


	//----- nvinfo : EIATTR_KPARAM_INFO
	.align		4
.L_547:
        /*0018*/ 	.byte	0x04, 0x17
        /*001a*/ 	.short	(.L_549 - .L_548)
.L_548:
        /*001c*/ 	.word	0x00000000
        /*0020*/ 	.short	0x0008
        /*0022*/ 	.short	0x003c
        /*0024*/ 	.byte	0x00, 0xf0, 0x11, 0x00


	//----- nvinfo : EIATTR_KPARAM_INFO
	.align		4
.L_549:
        /*0028*/ 	.byte	0x04, 0x17
        /*002a*/ 	.short	(.L_551 - .L_550)
.L_550:
        /*002c*/ 	.word	0x00000000
        /*0030*/ 	.short	0x0007
        /*0032*/ 	.short	0x0038
        /*0034*/ 	.byte	0x00, 0xf0, 0x11, 0x00


	//----- nvinfo : EIATTR_KPARAM_INFO
	.align		4
.L_551:
        /*0038*/ 	.byte	0x04, 0x17
        /*003a*/ 	.short	(.L_553 - .L_552)
.L_552:
        /*003c*/ 	.word	0x00000000
        /*0040*/ 	.short	0x0006
        /*0042*/ 	.short	0x0030
        /*0044*/ 	.byte	0x00, 0xf5, 0x21, 0x00


	//----- nvinfo : EIATTR_KPARAM_INFO
	.align		4
.L_553:
        /*0048*/ 	.byte	0x04, 0x17
        /*004a*/ 	.short	(.L_555 - .L_554)
.L_554:
        /*004c*/ 	.word	0x00000000
        /*0050*/ 	.short	0x0005
        /*0052*/ 	.short	0x0028
        /*0054*/ 	.byte	0x00, 0xf5, 0x21, 0x00


	//----- nvinfo : EIATTR_KPARAM_INFO
	.align		4
.L_555:
        /*0058*/ 	.byte	0x04, 0x17
        /*005a*/ 	.short	(.L_557 - .L_556)
.L_556:
        /*005c*/ 	.word	0x00000000
        /*0060*/ 	.short	0x0004
        /*0062*/ 	.short	0x0020
        /*0064*/ 	.byte	0x00, 0xf5, 0x21, 0x00


	//----- nvinfo : EIATTR_KPARAM_INFO
	.align		4
.L_557:
        /*0068*/ 	.byte	0x04, 0x17
        /*006a*/ 	.short	(.L_559 - .L_558)
.L_558:
        /*006c*/ 	.word	0x00000000
        /*0070*/ 	.short	0x0003
        /*0072*/ 	.short	0x0018
        /*0074*/ 	.byte	0x00, 0xf5, 0x21, 0x00


	//----- nvinfo : EIATTR_KPARAM_INFO
	.align		4
.L_559:
        /*0078*/ 	.byte	0x04, 0x17
        /*007a*/ 	.short	(.L_561 - .L_560)
.L_560:
        /*007c*/ 	.word	0x00000000
        /*0080*/ 	.short	0x0002
        /*0082*/ 	.short	0x0010
        /*0084*/ 	.byte	0x00, 0xf5, 0x21, 0x00


	//----- nvinfo : EIATTR_KPARAM_INFO
	.align		4
.L_561:
        /*0088*/ 	.byte	0x04, 0x17
        /*008a*/ 	.short	(.L_563 - .L_562)
.L_562:
        /*008c*/ 	.word	0x00000000
        /*0090*/ 	.short	0x0001
        /*0092*/ 	.short	0x0008
        /*0094*/ 	.byte	0x00, 0xf5, 0x21, 0x00


	//----- nvinfo : EIATTR_KPARAM_INFO
	.align		4
.L_563:
        /*0098*/ 	.byte	0x04, 0x17
        /*009a*/ 	.short	(.L_565 - .L_564)
.L_564:
        /*009c*/ 	.word	0x00000000
        /*00a0*/ 	.short	0x0000
        /*00a2*/ 	.short	0x0000
        /*00a4*/ 	.byte	0x00, 0xf5, 0x21, 0x00


	//----- nvinfo : EIATTR_SPARSE_MMA_MASK
	.align		4
.L_565:
        /*00a8*/ 	.byte	0x03, 0x50
        /*00aa*/ 	.short	0x0000


	//----- nvinfo : EIATTR_MAXREG_COUNT
	.align		4
        /*00ac*/ 	.byte	0x03, 0x1b
        /*00ae*/ 	.short	0x00ff


	//----- nvinfo : EIATTR_MERCURY_ISA_VERSION
	.align		4
        /*00b0*/ 	.byte	0x03, 0x5f
        /*00b2*/ 	.short	0x0101


	//----- nvinfo : EIATTR_VRC_CTA_INIT_COUNT
	.align		4
        /*00b4*/ 	.byte	0x02, 0x4a
	.zero		1
	.zero		1


	//----- nvinfo : EIATTR_EXIT_INSTR_OFFSETS
	.align		4
        /*00b8*/ 	.byte	0x04, 0x1c
        /*00ba*/ 	.short	(.L_567 - .L_566)


	//   ....[0]....
.L_566:
        /*00bc*/ 	.word	0x000002c0


	//   ....[1]....
        /*00c0*/ 	.word	0x00000af0


	//   ....[2]....
        /*00c4*/ 	.word	0x00002000


	//   ....[3]....
        /*00c8*/ 	.word	0x00002390


	//   ....[4]....
        /*00cc*/ 	.word	0x00002490


	//----- nvinfo : EIATTR_CBANK_PARAM_SIZE
	.align		4
.L_567:
        /*00d0*/ 	.byte	0x03, 0x19
        /*00d2*/ 	.short	0x0041


	//----- nvinfo : EIATTR_PARAM_CBANK
	.align		4
        /*00d4*/ 	.byte	0x04, 0x0a
        /*00d6*/ 	.short	(.L_569 - .L_568)
	.align		4
.L_568:
        /*00d8*/ 	.word	index@(.nv.constant0._Z31batchnorm_forward_c_last_kernelIfffLi4EEvPKT_S2_PKT0_S5_PKT1_S8_PS0_iib)
        /*00dc*/ 	.short	0x0380
        /*00de*/ 	.short	0x0041


	//----- nvinfo : EIATTR_SW_WAR
	.align		4
.L_569:
        /*00e0*/ 	.byte	0x04, 0x36
        /*00e2*/ 	.short	(.L_571 - .L_570)
.L_570:
        /*00e4*/ 	.word	0x00000008
.L_571:


//--------------------- .nv.info._Z21welford_kernel_c_lastIN3c104HalfEffLi4EEvPKT_PT1_S6_PVT0_Piii --------------------------
	.section	.nv.info._Z21welford_kernel_c_lastIN3c104HalfEffLi4EEvPKT_PT1_S6_PVT0_Piii,"",@"SHT_CUDA_INFO"
	.sectionflags	@""
	.align	4


	//----- nvinfo : EIATTR_CUDA_API_VERSION
	.align		4
        /*0000*/ 	.byte	0x04, 0x37
        /*0002*/ 	.short	(.L_573 - .L_572)
.L_572:
        /*0004*/ 	.word	0x00000082


	//----- nvinfo : EIATTR_KPARAM_INFO
	.align		4
.L_573:
        /*0008*/ 	.byte	0x04, 0x17
        /*000a*/ 	.short	(.L_575 - .L_574)
.L_574:
        /*000c*/ 	.word	0x00000000
        /*0010*/ 	.short	0x0006
        /*0012*/ 	.short	0x002c
        /*0014*/ 	.byte	0x00, 0xf0, 0x11, 0x00


	//----- nvinfo : EIATTR_KPARAM_INFO
	.align		4
.L_575:
        /*0018*/ 	.byte	0x04, 0x17
        /*001a*/ 	.short	(.L_577 - .L_576)
.L_576:
        /*001c*/ 	.word	0x00000000
        /*0020*/ 	.short	0x0005
        /*0022*/ 	.short	0x0028
        /*0024*/ 	.byte	0x00, 0xf0, 0x11, 0x00


	//----- nvinfo : EIATTR_KPARAM_INFO
	.align		4
.L_577:
        /*0028*/ 	.byte	0x04, 0x17
        /*002a*/ 	.short	(.L_579 - .L_578)
.L_578:
        /*002c*/ 	.word	0x00000000
        /*0030*/ 	.short	0x0004
        /*0032*/ 	.short	0x0020
        /*0034*/ 	.byte	0x00, 0xf5, 0x21, 0x00


	//----- nvinfo : EIATTR_KPARAM_INFO
	.align		4
.L_579:
        /*0038*/ 	.byte	0x04, 0x17
        /*003a*/ 	.short	(.L_581 - .L_580)
.L_580:
        /*003c*/ 	.word	0x00000000
        /*0040*/ 	.short	0x0003
        /*0042*/ 	.short	0x0018
        /*0044*/ 	.byte	0x00, 0xf5, 0x21, 0x00


	//----- nvinfo : EIATTR_KPARAM_INFO
	.align		4
.L_581:
        /*0048*/ 	.byte	0x04, 0x17
        /*004a*/ 	.short	(.L_583 - .L_582)
.L_582:
        /*004c*/ 	.word	0x00000000
        /*0050*/ 	.short	0x0002
        /*0052*/ 	.short	0x0010
        /*0054*/ 	.byte	0x00, 0xf5, 0x21, 0x00


	//----- nvinfo : EIATTR_KPARAM_INFO
	.align		4
.L_583:
        /*0058*/ 	.byte	0x04, 0x17
        /*005a*/ 	.short	(.L_585 - .L_584)
.L_584:
        /*005c*/ 	.word	0x00000000
        /*0060*/ 	.short	0x0001
        /*0062*/ 	.short	0x0008
        /*0064*/ 	.byte	0x00, 0xf5, 0x21, 0x00


	//----- nvinfo : EIATTR_KPARAM_INFO
	.align		4
.L_585:
        /*0068*/ 	.byte	0x04, 0x17
        /*006a*/ 	.short	(.L_587 - .L_586)
.L_586:
        /*006c*/ 	.word	0x00000000
        /*0070*/ 	.short	0x0000
        /*0072*/ 	.short	0x0000
        /*0074*/ 	.byte	0x00, 0xf5, 0x21, 0x00


	//----- nvinfo : EIATTR_SPARSE_MMA_MASK
	.align		4
.L_587:
        /*0078*/ 	.byte	0x03, 0x50
        /*007a*/ 	.short	0x0000


	//----- nvinfo : EIATTR_MAXREG_COUNT
	.align		4
        /*007c*/ 	.byte	0x03, 0x1b
        /*007e*/ 	.short	0x00ff


	//----- nvinfo : EIATTR_NUM_BARRIERS
	.align		4
        /*0080*/ 	.byte	0x02, 0x4c
        /*0082*/ 	.byte	0x01
	.zero		1


	//----- nvinfo : EIATTR_MERCURY_ISA_VERSION
	.align		4
        /*0084*/ 	.byte	0x03, 0x5f
        /*0086*/ 	.short	0x0101


	//----- nvinfo : EIATTR_INT_WARP_WIDE_INSTR_OFFSETS
	.align		4
        /*0088*/ 	.byte	0x04, 0x31
        /*008a*/ 	.short	(.L_589 - .L_588)


	//   ....[0]....
.L_588:
        /*008c*/ 	.word	0x00002500


	//   ....[1]....
        /*0090*/ 	.word	0x000025b0


	//----- nvinfo : EIATTR_VRC_CTA_INIT_COUNT
	.align		4
.L_589:
        /*0094*/ 	.byte	0x02, 0x4a
	.zero		1
	.zero		1


	//----- nvinfo : EIATTR_EXIT_INSTR_OFFSETS
	.align		4
        /*0098*/ 	.byte	0x04, 0x1c
        /*009a*/ 	.short	(.L_591 - .L_590)


	//   ....[0]....
.L_590:
        /*009c*/ 	.word	0x00002640


	//   ....[1]....
        /*00a0*/ 	.word	0x000049a0


	//   ....[2]....
        /*00a4*/ 	.word	0x00004a40


	//   ....[3]....
        /*00a8*/ 	.word	0x00004a80


	//   ....[4]....
        /*00ac*/ 	.word	0x00004b20


	//----- nvinfo : EIATTR_CRS_STACK_SIZE
	.align		4
.L_591:
        /*00b0*/ 	.byte	0x04, 0x1e
        /*00b2*/ 	.short	(.L_593 - .L_592)
.L_592:
        /*00b4*/ 	.word	0x00000000


	//----- nvinfo : EIATTR_CBANK_PARAM_SIZE
	.align		4
.L_593:
        /*00b8*/ 	.byte	0x03, 0x19
        /*00ba*/ 	.short	0x0030


	//----- nvinfo : EIATTR_PARAM_CBANK
	.align		4
        /*00bc*/ 	.byte	0x04, 0x0a
        /*00be*/ 	.short	(.L_595 - .L_594)
	.align		4
.L_594:
        /*00c0*/ 	.word	index@(.nv.constant0._Z21welford_kernel_c_lastIN3c104HalfEffLi4EEvPKT_PT1_S6_PVT0_Piii)
        /*00c4*/ 	.short	0x0380
        /*00c6*/ 	.short	0x0030


	//----- nvinfo : EIATTR_SW_WAR
	.align		4
.L_595:
        /*00c8*/ 	.byte	0x04, 0x36
        /*00ca*/ 	.short	(.L_597 - .L_596)
.L_596:
        /*00cc*/ 	.word	0x00000008
.L_597:


//--------------------- .nv.info._Z21welford_kernel_c_lastIfffLi4EEvPKT_PT1_S4_PVT0_Piii --------------------------
	.section	.nv.info._Z21welford_kernel_c_lastIfffLi4EEvPKT_PT1_S4_PVT0_Piii,"",@"SHT_CUDA_INFO"
	.sectionflags	@""
	.align	4


	//----- nvinfo : EIATTR_CUDA_API_VERSION
	.align		4
        /*0000*/ 	.byte	0x04, 0x37
        /*0002*/ 	.short	(.L_599 - .L_598)
.L_598:
        /*0004*/ 	.word	0x00000082


	//----- nvinfo : EIATTR_KPARAM_INFO
	.align		4
.L_599:
        /*0008*/ 	.byte	0x04, 0x17
        /*000a*/ 	.short	(.L_601 - .L_600)
.L_600:
        /*000c*/ 	.word	0x00000000
        /*0010*/ 	.short	0x0006
        /*0012*/ 	.short	0x002c
        /*0014*/ 	.byte	0x00, 0xf0, 0x11, 0x00


	//----- nvinfo : EIATTR_KPARAM_INFO
	.align		4
.L_601:
        /*0018*/ 	.byte	0x04, 0x17
        /*001a*/ 	.short	(.L_603 - .L_602)
.L_602:
        /*001c*/ 	.word	0x00000000
        /*0020*/ 	.short	0x0005
        /*0022*/ 	.short	0x0028
        /*0024*/ 	.byte	0x00, 0xf0, 0x11, 0x00


	//----- nvinfo : EIATTR_KPARAM_INFO
	.align		4
.L_603:
        /*0028*/ 	.byte	0x04, 0x17
        /*002a*/ 	.short	(.L_605 - .L_604)
.L_604:
        /*002c*/ 	.word	0x00000000
        /*0030*/ 	.short	0x0004
        /*0032*/ 	.short	0x0020
        /*0034*/ 	.byte	0x00, 0xf5, 0x21, 0x00


	//----- nvinfo : EIATTR_KPARAM_INFO
	.align		4
.L_605:
        /*0038*/ 	.byte	0x04, 0x17
        /*003a*/ 	.short	(.L_607 - .L_606)
.L_606:
        /*003c*/ 	.word	0x00000000
        /*0040*/ 	.short	0x0003
        /*0042*/ 	.short	0x0018
        /*0044*/ 	.byte	0x00, 0xf5, 0x21, 0x00


	//----- nvinfo : EIATTR_KPARAM_INFO
	.align		4
.L_607:
        /*0048*/ 	.byte	0x04, 0x17
        /*004a*/ 	.short	(.L_609 - .L_608)
.L_608:
        /*004c*/ 	.word	0x00000000
        /*0050*/ 	.short	0x0002
        /*0052*/ 	.short	0x0010
        /*0054*/ 	.byte	0x00, 0xf5, 0x21, 0x00


	//----- nvinfo : EIATTR_KPARAM_INFO
	.align		4
.L_609:
        /*0058*/ 	.byte	0x04, 0x17
        /*005a*/ 	.short	(.L_611 - .L_610)
.L_610:
        /*005c*/ 	.word	0x00000000
        /*0060*/ 	.short	0x0001
        /*0062*/ 	.short	0x0008
        /*0064*/ 	.byte	0x00, 0xf5, 0x21, 0x00


	//----- nvinfo : EIATTR_KPARAM_INFO
	.align		4
.L_611:
        /*0068*/ 	.byte	0x04, 0x17
        /*006a*/ 	.short	(.L_613 - .L_612)
.L_612:
        /*006c*/ 	.word	0x00000000
        /*0070*/ 	.short	0x0000
        /*0072*/ 	.short	0x0000
        /*0074*/ 	.byte	0x00, 0xf5, 0x21, 0x00


	//----- nvinfo : EIATTR_SPARSE_MMA_MASK
	.align		4
.L_613:
        /*0078*/ 	.byte	0x03, 0x50
        /*007a*/ 	.short	0x0000


	//----- nvinfo : EIATTR_MAXREG_COUNT
	.align		4
        /*007c*/ 	.byte	0x03, 0x1b
        /*007e*/ 	.short	0x00ff


	//----- nvinfo : EIATTR_NUM_BARRIERS
	.align		4
        /*0080*/ 	.byte	0x02, 0x4c
        /*0082*/ 	.byte	0x01
	.zero		1


	//----- nvinfo : EIATTR_MERCURY_ISA_VERSION
	.align		4
        /*0084*/ 	.byte	0x03, 0x5f
        /*0086*/ 	.short	0x0101


	//----- nvinfo : EIATTR_INT_WARP_WIDE_INSTR_OFFSETS
	.align		4
        /*0088*/ 	.byte	0x04, 0x31
        /*008a*/ 	.short	(.L_615 - .L_614)


	//   ....[0]....
.L_614:
        /*008c*/ 	.word	0x000024e0


	//   ....[1]....
        /*0090*/ 	.word	0x00002590


	//----- nvinfo : EIATTR_VRC_CTA_INIT_COUNT
	.align		4
.L_615:
        /*0094*/ 	.byte	0x02, 0x4a
	.zero		1
	.zero		1


	//----- nvinfo : EIATTR_EXIT_INSTR_OFFSETS
	.align		4
        /*0098*/ 	.byte	0x04, 0x1c
        /*009a*/ 	.short	(.L_617 - .L_616)


	//   ....[0]....
.L_616:
        /*009c*/ 	.word	0x00002620


	//   ....[1]....
        /*00a0*/ 	.word	0x00004980


	//   ....[2]....
        /*00a4*/ 	.word	0x00004a20


	//   ....[3]....
        /*00a8*/ 	.word	0x00004a60


	//   ....[4]....
        /*00ac*/ 	.word	0x00004b00


	//----- nvinfo : EIATTR_CRS_STACK_SIZE
	.align		4
.L_617:
        /*00b0*/ 	.byte	0x04, 0x1e
        /*00b2*/ 	.short	(.L_619 - .L_618)
.L_618:
        /*00b4*/ 	.word	0x00000000


	//----- nvinfo : EIATTR_CBANK_PARAM_SIZE
	.align		4
.L_619:
        /*00b8*/ 	.byte	0x03, 0x19
        /*00ba*/ 	.short	0x0030


	//----- nvinfo : EIATTR_PARAM_CBANK
	.align		4
        /*00bc*/ 	.byte	0x04, 0x0a
        /*00be*/ 	.short	(.L_621 - .L_620)
	.align		4
.L_620:
        /*00c0*/ 	.word	index@(.nv.constant0._Z21welford_kernel_c_lastIfffLi4EEvPKT_PT1_S4_PVT0_Piii)
        /*00c4*/ 	.short	0x0380
        /*00c6*/ 	.short	0x0030


	//----- nvinfo : EIATTR_SW_WAR
	.align		4
.L_621:
        /*00c8*/ 	.byte	0x04, 0x36
        /*00ca*/ 	.short	(.L_623 - .L_622)
.L_622:
        /*00cc*/ 	.word	0x00000008
.L_623:


//--------------------- .nv.info._Z23welford_kernel_parallelIN3c104HalfEEvPKT_S4_PKiPS2_S7_S7_iif --------------------------
	.section	.nv.info._Z23welford_kernel_parallelIN3c104HalfEEvPKT_S4_PKiPS2_S7_S7_iif,"",@"SHT_CUDA_INFO"
	.sectionflags	@""
	.align	4


	//----- nvinfo : EIATTR_CUDA_API_VERSION
	.align		4
        /*0000*/ 	.byte	0x04, 0x37
        /*0002*/ 	.short	(.L_625 - .L_624)
.L_624:
        /*0004*/ 	.word	0x00000082


	//----- nvinfo : EIATTR_KPARAM_INFO
	.align		4
.L_625:
        /*0008*/ 	.byte	0x04, 0x17
        /*000a*/ 	.short	(.L_627 - .L_626)
.L_626:
        /*000c*/ 	.word	0x00000000
        /*0010*/ 	.short	0x0008
        /*0012*/ 	.short	0x0038
        /*0014*/ 	.byte	0x00, 0xf0, 0x11, 0x00


	//----- nvinfo : EIATTR_KPARAM_INFO
	.align		4
.L_627:
        /*0018*/ 	.byte	0x04, 0x17
        /*001a*/ 	.short	(.L_629 - .L_628)
.L_628:
        /*001c*/ 	.word	0x00000000
        /*0020*/ 	.short	0x0007
        /*0022*/ 	.short	0x0034
        /*0024*/ 	.byte	0x00, 0xf0, 0x11, 0x00


	//----- nvinfo : EIATTR_KPARAM_INFO
	.align		4
.L_629:
        /*0028*/ 	.byte	0x04, 0x17
        /*002a*/ 	.short	(.L_631 - .L_630)
.L_630:
        /*002c*/ 	.word	0x00000000
        /*0030*/ 	.short	0x0006
        /*0032*/ 	.short	0x0030
        /*0034*/ 	.byte	0x00, 0xf0, 0x11, 0x00


	//----- nvinfo : EIATTR_KPARAM_INFO
	.align		4
.L_631:
        /*0038*/ 	.byte	0x04, 0x17
        /*003a*/ 	.short	(.L_633 - .L_632)
.L_632:
        /*003c*/ 	.word	0x00000000
        /*0040*/ 	.short	0x0005
        /*0042*/ 	.short	0x0028
        /*0044*/ 	.byte	0x00, 0xf5, 0x21, 0x00


	//----- nvinfo : EIATTR_KPARAM_INFO
	.align		4
.L_633:
        /*0048*/ 	.byte	0x04, 0x17
        /*004a*/ 	.short	(.L_635 - .L_634)
.L_634:
        /*004c*/ 	.word	0x00000000
        /*0050*/ 	.short	0x0004
        /*0052*/ 	.short	0x0020
        /*0054*/ 	.byte	0x00, 0xf5, 0x21, 0x00


	//----- nvinfo : EIATTR_KPARAM_INFO
	.align		4
.L_635:
        /*0058*/ 	.byte	0x04, 0x17
        /*005a*/ 	.short	(.L_637 - .L_636)
.L_636:
        /*005c*/ 	.word	0x00000000
        /*0060*/ 	.short	0x0003
        /*0062*/ 	.short	0x0018
        /*0064*/ 	.byte	0x00, 0xf5, 0x21, 0x00


	//----- nvinfo : EIATTR_KPARAM_INFO
	.align		4
.L_637:
        /*0068*/ 	.byte	0x04, 0x17
        /*006a*/ 	.short	(.L_639 - .L_638)
.L_638:
        /*006c*/ 	.word	0x00000000
        /*0070*/ 	.short	0x0002
        /*0072*/ 	.short	0x0010
        /*0074*/ 	.byte	0x00, 0xf5, 0x21, 0x00


	//----- nvinfo : EIATTR_KPARAM_INFO
	.align		4
.L_639:
        /*0078*/ 	.byte	0x04, 0x17
        /*007a*/ 	.short	(.L_641 - .L_640)
.L_640:
        /*007c*/ 	.word	0x00000000
        /*0080*/ 	.short	0x0001
        /*0082*/ 	.short	0x0008
        /*0084*/ 	.byte	0x00, 0xf5, 0x21, 0x00


	//----- nvinfo : EIATTR_KPARAM_INFO
	.align		4
.L_641:
        /*0088*/ 	.byte	0x04, 0x17
        /*008a*/ 	.short	(.L_643 - .L_642)
.L_642:
        /*008c*/ 	.word	0x00000000
        /*0090*/ 	.short	0x0000
        /*0092*/ 	.short	0x0000
        /*0094*/ 	.byte	0x00, 0xf5, 0x21, 0x00


	//----- nvinfo : EIATTR_SPARSE_MMA_MASK
	.align		4
.L_643:
        /*0098*/ 	.byte	0x03, 0x50
        /*009a*/ 	.short	0x0000


	//----- nvinfo : EIATTR_MAXREG_COUNT
	.align		4
        /*009c*/ 	.byte	0x03, 0x1b
        /*009e*/ 	.short	0x00ff


	//----- nvinfo : EIATTR_MERCURY_ISA_VERSION
	.align		4
        /*00a0*/ 	.byte	0x03, 0x5f
        /*00a2*/ 	.short	0x0101


	//----- nvinfo : EIATTR_VRC_CTA_INIT_COUNT
	.align		4
        /*00a4*/ 	.byte	0x02, 0x4a
	.zero		1
	.zero		1


	//----- nvinfo : EIATTR_EXIT_INSTR_OFFSETS
	.align		4
        /*00a8*/ 	.byte	0x04, 0x1c
        /*00aa*/ 	.short	(.L_645 - .L_644)


	//   ....[0]....
.L_644:
        /*00ac*/ 	.word	0x00000070


	//   ....[1]....
        /*00b0*/ 	.word	0x00000240


	//   ....[2]....
        /*00b4*/ 	.word	0x00001ee0


	//----- nvinfo : EIATTR_CRS_STACK_SIZE
	.align		4
.L_645:
        /*00b8*/ 	.byte	0x04, 0x1e
        /*00ba*/ 	.short	(.L_647 - .L_646)
.L_646:
        /*00bc*/ 	.word	0x00000000


	//----- nvinfo : EIATTR_CBANK_PARAM_SIZE
	.align		4
.L_647:
        /*00c0*/ 	.byte	0x03, 0x19
        /*00c2*/ 	.short	0x003c


	//----- nvinfo : EIATTR_PARAM_CBANK
	.align		4
        /*00c4*/ 	.byte	0x04, 0x0a
        /*00c6*/ 	.short	(.L_649 - .L_648)
	.align		4
.L_648:
        /*00c8*/ 	.word	index@(.nv.constant0._Z23welford_kernel_parallelIN3c104HalfEEvPKT_S4_PKiPS2_S7_S7_iif)
        /*00cc*/ 	.short	0x0380
        /*00ce*/ 	.short	0x003c


	//----- nvinfo : EIATTR_SW_WAR
	.align		4
.L_649:
        /*00d0*/ 	.byte	0x04, 0x36
        /*00d2*/ 	.short	(.L_651 - .L_650)
.L_650:
        /*00d4*/ 	.word	0x00000008
.L_651:


//--------------------- .nv.info._Z23welford_kernel_parallelIfEvPKT_S2_PKiPS0_S5_S5_iif --------------------------
	.section	.nv.info._Z23welford_kernel_parallelIfEvPKT_S2_PKiPS0_S5_S5_iif,"",@"SHT_CUDA_INFO"
	.sectionflags	@""
	.align	4


	//----- nvinfo : EIATTR_CUDA_API_VERSION
	.align		4
        /*0000*/ 	.byte	0x04, 0x37
        /*0002*/ 	.short	(.L_653 - .L_652)
.L_652:
        /*0004*/ 	.word	0x00000082


	//----- nvinfo : EIATTR_KPARAM_INFO
	.align		4
.L_653:
        /*0008*/ 	.byte	0x04, 0x17
        /*000a*/ 	.short	(.L_655 - .L_654)
.L_654:
        /*000c*/ 	.word	0x00000000
        /*0010*/ 	.short	0x0008
        /*0012*/ 	.short	0x0038
        /*0014*/ 	.byte	0x00, 0xf0, 0x11, 0x00


	//----- nvinfo : EIATTR_KPARAM_INFO
	.align		4
.L_655:
        /*0018*/ 	.byte	0x04, 0x17
        /*001a*/ 	.short	(.L_657 - .L_656)
.L_656:
        /*001c*/ 	.word	0x00000000
        /*0020*/ 	.short	0x0007
        /*0022*/ 	.short	0x0034
        /*0024*/ 	.byte	0x00, 0xf0, 0x11, 0x00


	//----- nvinfo : EIATTR_KPARAM_INFO
	.align		4
.L_657:
        /*0028*/ 	.byte	0x04, 0x17
        /*002a*/ 	.short	(.L_659 - .L_658)
.L_658:
        /*002c*/ 	.word	0x00000000
        /*0030*/ 	.short	0x0006
        /*0032*/ 	.short	0x0030
        /*0034*/ 	.byte	0x00, 0xf0, 0x11, 0x00


	//----- nvinfo : EIATTR_KPARAM_INFO
	.align		4
.L_659:
        /*0038*/ 	.byte	0x04, 0x17
        /*003a*/ 	.short	(.L_661 - .L_660)
.L_660:
        /*003c*/ 	.word	0x00000000
        /*0040*/ 	.short	0x0005
        /*0042*/ 	.short	0x0028
        /*0044*/ 	.byte	0x00, 0xf5, 0x21, 0x00


	//----- nvinfo : EIATTR_KPARAM_INFO
	.align		4
.L_661:
        /*0048*/ 	.byte	0x04, 0x17
        /*004a*/ 	.short	(.L_663 - .L_662)
.L_662:
        /*004c*/ 	.word	0x00000000
        /*0050*/ 	.short	0x0004
        /*0052*/ 	.short	0x0020
        /*0054*/ 	.byte	0x00, 0xf5, 0x21, 0x00


	//----- nvinfo : EIATTR_KPARAM_INFO
	.align		4
.L_663:
        /*0058*/ 	.byte	0x04, 0x17
        /*005a*/ 	.short	(.L_665 - .L_664)
.L_664:
        /*005c*/ 	.word	0x00000000
        /*0060*/ 	.short	0x0003
        /*0062*/ 	.short	0x0018
        /*0064*/ 	.byte	0x00, 0xf5, 0x21, 0x00


	//----- nvinfo : EIATTR_KPARAM_INFO
	.align		4
.L_665:
        /*0068*/ 	.byte	0x04, 0x17
        /*006a*/ 	.short	(.L_667 - .L_666)
.L_666:
        /*006c*/ 	.word	0x00000000
        /*0070*/ 	.short	0x0002
        /*0072*/ 	.short	0x0010
        /*0074*/ 	.byte	0x00, 0xf5, 0x21, 0x00


	//----- nvinfo : EIATTR_KPARAM_INFO
	.align		4
.L_667:
        /*0078*/ 	.byte	0x04, 0x17
        /*007a*/ 	.short	(.L_669 - .L_668)
.L_668:
        /*007c*/ 	.word	0x00000000
        /*0080*/ 	.short	0x0001
        /*0082*/ 	.short	0x0008
        /*0084*/ 	.byte	0x00, 0xf5, 0x21, 0x00


	//----- nvinfo : EIATTR_KPARAM_INFO
	.align		4
.L_669:
        /*0088*/ 	.byte	0x04, 0x17
        /*008a*/ 	.short	(.L_671 - .L_670)
.L_670:
        /*008c*/ 	.word	0x00000000
        /*0090*/ 	.short	0x0000
        /*0092*/ 	.short	0x0000
        /*0094*/ 	.byte	0x00, 0xf5, 0x21, 0x00


	//----- nvinfo : EIATTR_SPARSE_MMA_MASK
	.align		4
.L_671:
        /*0098*/ 	.byte	0x03, 0x50
        /*009a*/ 	.short	0x0000


	//----- nvinfo : EIATTR_MAXREG_COUNT
	.align		4
        /*009c*/ 	.byte	0x03, 0x1b
        /*009e*/ 	.short	0x00ff


	//----- nvinfo : EIATTR_MERCURY_ISA_VERSION
	.align		4
        /*00a0*/ 	.byte	0x03, 0x5f
        /*00a2*/ 	.short	0x0101


	//----- nvinfo : EIATTR_VRC_CTA_INIT_COUNT
	.align		4
        /*00a4*/ 	.byte	0x02, 0x4a
	.zero		1
	.zero		1


	//----- nvinfo : EIATTR_EXIT_INSTR_OFFSETS
	.align		4
        /*00a8*/ 	.byte	0x04, 0x1c
        /*00aa*/ 	.short	(.L_673 - .L_672)


	//   ....[0]....
.L_672:
        /*00ac*/ 	.word	0x00000070


	//   ....[1]....
        /*00b0*/ 	.word	0x000001f0


	//   ....[2]....
        /*00b4*/ 	.word	0x00000f90


	//----- nvinfo : EIATTR_CRS_STACK_SIZE
	.align		4
.L_673:
        /*00b8*/ 	.byte	0x04, 0x1e
        /*00ba*/ 	.short	(.L_675 - .L_674)
.L_674:
        /*00bc*/ 	.word	0x00000000


	//----- nvinfo : EIATTR_CBANK_PARAM_SIZE
	.align		4
.L_675:
        /*00c0*/ 	.byte	0x03, 0x19
        /*00c2*/ 	.short	0x003c


	//----- nvinfo : EIATTR_PARAM_CBANK
	.align		4
        /*00c4*/ 	.byte	0x04, 0x0a
        /*00c6*/ 	.short	(.L_677 - .L_676)
	.align		4
.L_676:
        /*00c8*/ 	.word	index@(.nv.constant0._Z23welford_kernel_parallelIfEvPKT_S2_PKiPS0_S5_S5_iif)
        /*00cc*/ 	.short	0x0380
        /*00ce*/ 	.short	0x003c


	//----- nvinfo : EIATTR_SW_WAR
	.align		4
.L_677:
        /*00d0*/ 	.byte	0x04, 0x36
        /*00d2*/ 	.short	(.L_679 - .L_678)
.L_678:
        /*00d4*/ 	.word	0x00000008
.L_679:


//--------------------- .nv.info._Z25batchnorm_backward_kernelIN3c104HalfEfS1_EvPKT_S4_PKT0_S7_PKT1_S7_S7_PKiPS2_lii --------------------------
	.section	.nv.info._Z25batchnorm_backward_kernelIN3c104HalfEfS1_EvPKT_S4_PKT0_S7_PKT1_S7_S7_PKiPS2_lii,"",@"SHT_CUDA_INFO"
	.sectionflags	@""
	.align	4


	//----- nvinfo : EIATTR_CUDA_API_VERSION
	.align		4
        /*0000*/ 	.byte	0x04, 0x37
        /*0002*/ 	.short	(.L_681 - .L_680)
.L_680:
        /*0004*/ 	.word	0x00000082


	//----- nvinfo : EIATTR_KPARAM_INFO
	.align		4
.L_681:
        /*0008*/ 	.byte	0x04, 0x17
        /*000a*/ 	.short	(.L_683 - .L_682)
.L_682:
        /*000c*/ 	.word	0x00000000
        /*0010*/ 	.short	0x000b
        /*0012*/ 	.short	0x0054
        /*0014*/ 	.byte	0x00, 0xf0, 0x11, 0x00


	//----- nvinfo : EIATTR_KPARAM_INFO
	.align		4
.L_683:
        /*0018*/ 	.byte	0x04, 0x17
        /*001a*/ 	.short	(.L_685 - .L_684)
.L_684:
        /*001c*/ 	.word	0x00000000
        /*0020*/ 	.short	0x000a
        /*0022*/ 	.short	0x0050
        /*0024*/ 	.byte	0x00, 0xf0, 0x11, 0x00


	//----- nvinfo : EIATTR_KPARAM_INFO
	.align		4
.L_685:
        /*0028*/ 	.byte	0x04, 0x17
        /*002a*/ 	.short	(.L_687 - .L_686)
.L_686:
        /*002c*/ 	.word	0x00000000
        /*0030*/ 	.short	0x0009
        /*0032*/ 	.short	0x0048
        /*0034*/ 	.byte	0x00, 0xf0, 0x21, 0x00


	//----- nvinfo : EIATTR_KPARAM_INFO
	.align		4
.L_687:
        /*0038*/ 	.byte	0x04, 0x17
        /*003a*/ 	.short	(.L_689 - .L_688)
.L_688:
        /*003c*/ 	.word	0x00000000
        /*0040*/ 	.short	0x0008
        /*0042*/ 	.short	0x0040
        /*0044*/ 	.byte	0x00, 0xf5, 0x21, 0x00


	//----- nvinfo : EIATTR_KPARAM_INFO
	.align		4
.L_689:
        /*0048*/ 	.byte	0x04, 0x17
        /*004a*/ 	.short	(.L_691 - .L_690)
.L_690:
        /*004c*/ 	.word	0x00000000
        /*0050*/ 	.short	0x0007
        /*0052*/ 	.short	0x0038
        /*0054*/ 	.byte	0x00, 0xf5, 0x21, 0x00


	//----- nvinfo : EIATTR_KPARAM_INFO
	.align		4
.L_691:
        /*0058*/ 	.byte	0x04, 0x17
        /*005a*/ 	.short	(.L_693 - .L_692)
.L_692:
        /*005c*/ 	.word	0x00000000
        /*0060*/ 	.short	0x0006
        /*0062*/ 	.short	0x0030
        /*0064*/ 	.byte	0x00, 0xf5, 0x21, 0x00


	//----- nvinfo : EIATTR_KPARAM_INFO
	.align		4
.L_693:
        /*0068*/ 	.byte	0x04, 0x17
        /*006a*/ 	.short	(.L_695 - .L_694)
.L_694:
        /*006c*/ 	.word	0x00000000
        /*0070*/ 	.short	0x0005
        /*0072*/ 	.short	0x0028
        /*0074*/ 	.byte	0x00, 0xf5, 0x21, 0x00


	//----- nvinfo : EIATTR_KPARAM_INFO
	.align		4
.L_695:
        /*0078*/ 	.byte	0x04, 0x17
        /*007a*/ 	.short	(.L_697 - .L_696)
.L_696:
        /*007c*/ 	.word	0x00000000
        /*0080*/ 	.short	0x0004
        /*0082*/ 	.short	0x0020
        /*0084*/ 	.byte	0x00, 0xf5, 0x21, 0x00


	//----- nvinfo : EIATTR_KPARAM_INFO
	.align		4
.L_697:
        /*0088*/ 	.byte	0x04, 0x17
        /*008a*/ 	.short	(.L_699 - .L_698)
.L_698:
        /*008c*/ 	.word	0x00000000
        /*0090*/ 	.short	0x0003
        /*0092*/ 	.short	0x0018
        /*0094*/ 	.byte	0x00, 0xf5, 0x21, 0x00


	//----- nvinfo : EIATTR_KPARAM_INFO
	.align		4
.L_699:
        /*0098*/ 	.byte	0x04, 0x17
        /*009a*/ 	.short	(.L_701 - .L_700)
.L_700:
        /*009c*/ 	.word	0x00000000
        /*00a0*/ 	.short	0x0002
        /*00a2*/ 	.short	0x0010
        /*00a4*/ 	.byte	0x00, 0xf5, 0x21, 0x00


	//----- nvinfo : EIATTR_KPARAM_INFO
	.align		4
.L_701:
        /*00a8*/ 	.byte	0x04, 0x17
        /*00aa*/ 	.short	(.L_703 - .L_702)
.L_702:
        /*00ac*/ 	.word	0x00000000
        /*00b0*/ 	.short	0x0001
        /*00b2*/ 	.short	0x0008
        /*00b4*/ 	.byte	0x00, 0xf5, 0x21, 0x00


	//----- nvinfo : EIATTR_KPARAM_INFO
	.align		4
.L_703:
        /*00b8*/ 	.byte	0x04, 0x17
        /*00ba*/ 	.short	(.L_705 - .L_704)
.L_704:
        /*00bc*/ 	.word	0x00000000
        /*00c0*/ 	.short	0x0000
        /*00c2*/ 	.short	0x0000
        /*00c4*/ 	.byte	0x00, 0xf5, 0x21, 0x00


	//----- nvinfo : EIATTR_SPARSE_MMA_MASK
	.align		4
.L_705:
        /*00c8*/ 	.byte	0x03, 0x50
        /*00ca*/ 	.short	0x0000


	//----- nvinfo : EIATTR_MAXREG_COUNT
	.align		4
        /*00cc*/ 	.byte	0x03, 0x1b
        /*00ce*/ 	.short	0x00ff


	//----- nvinfo : EIATTR_MERCURY_ISA_VERSION
	.align		4
        /*00d0*/ 	.byte	0x03, 0x5f
        /*00d2*/ 	.short	0x0101


	//----- nvinfo : EIATTR_VRC_CTA_INIT_COUNT
	.align		4
        /*00d4*/ 	.byte	0x02, 0x4a
	.zero		1
	.zero		1


	//----- nvinfo : EIATTR_EXIT_INSTR_OFFSETS
	.align		4
        /*00d8*/ 	.byte	0x04, 0x1c
        /*00da*/ 	.short	(.L_707 - .L_706)


	//   ....[0]....
.L_706:
        /*00dc*/ 	.word	0x000010d0


	//   ....[1]....
        /*00e0*/ 	.word	0x00001450


	//----- nvinfo : EIATTR_CRS_STACK_SIZE
	.align		4
.L_707:
        /*00e4*/ 	.byte	0x04, 0x1e
        /*00e6*/ 	.short	(.L_709 - .L_708)
.L_708:
        /*00e8*/ 	.word	0x00000000


	//----- nvinfo : EIATTR_CBANK_PARAM_SIZE
	.align		4
.L_709:
        /*00ec*/ 	.byte	0x03, 0x19
        /*00ee*/ 	.short	0x0058


	//----- nvinfo : EIATTR_PARAM_CBANK
	.align		4
        /*00f0*/ 	.byte	0x04, 0x0a
        /*00f2*/ 	.short	(.L_711 - .L_710)
	.align		4
.L_710:
        /*00f4*/ 	.word	index@(.nv.constant0._Z25batchnorm_backward_kernelIN3c104HalfEfS1_EvPKT_S4_PKT0_S7_PKT1_S7_S7_PKiPS2_lii)
        /*00f8*/ 	.short	0x0380
        /*00fa*/ 	.short	0x0058


	//----- nvinfo : EIATTR_SW_WAR
	.align		4
.L_711:
        /*00fc*/ 	.byte	0x04, 0x36
        /*00fe*/ 	.short	(.L_713 - .L_712)
.L_712:
        /*0100*/ 	.word	0x00000008
.L_713:


//--------------------- .nv.info._Z25batchnorm_backward_kernelIN3c104HalfEffEvPKT_S4_PKT0_S7_PKT1_S7_S7_PKiPS2_lii --------------------------
	.section	.nv.info._Z25batchnorm_backward_kernelIN3c104HalfEffEvPKT_S4_PKT0_S7_PKT1_S7_S7_PKiPS2_lii,"",@"SHT_CUDA_INFO"
	.sectionflags	@""
	.align	4


	//----- nvinfo : EIATTR_CUDA_API_VERSION
	.align		4
        /*0000*/ 	.byte	0x04, 0x37
        /*0002*/ 	.short	(.L_715 - .L_714)
.L_714:
        /*0004*/ 	.word	0x00000082


	//----- nvinfo : EIATTR_KPARAM_INFO
	.align		4
.L_715:
        /*0008*/ 	.byte	0x04, 0x17
        /*000a*/ 	.short	(.L_717 - .L_716)
.L_716:
        /*000c*/ 	.word	0x00000000
        /*0010*/ 	.short	0x000b
        /*0012*/ 	.short	0x0054
        /*0014*/ 	.byte	0x00, 0xf0, 0x11, 0x00


	//----- nvinfo : EIATTR_KPARAM_INFO
	.align		4
.L_717:
        /*0018*/ 	.byte	0x04, 0x17
        /*001a*/ 	.short	(.L_719 - .L_718)
.L_718:
        /*001c*/ 	.word	0x00000000
        /*0020*/ 	.short	0x000a
        /*0022*/ 	.short	0x0050
        /*0024*/ 	.byte	0x00, 0xf0, 0x11, 0x00


	//----- nvinfo : EIATTR_KPARAM_INFO
	.align		4
.L_719:
        /*0028*/ 	.byte	0x04, 0x17
        /*002a*/ 	.short	(.L_721 - .L_720)
.L_720:
        /*002c*/ 	.word	0x00000000
        /*0030*/ 	.short	0x0009
        /*0032*/ 	.short	0x0048
        /*0034*/ 	.byte	0x00, 0xf0, 0x21, 0x00


	//----- nvinfo : EIATTR_KPARAM_INFO
	.align		4
.L_721:
        /*0038*/ 	.byte	0x04, 0x17
        /*003a*/ 	.short	(.L_723 - .L_722)
.L_722:
        /*003c*/ 	.word	0x00000000
        /*0040*/ 	.short	0x0008
        /*0042*/ 	.short	0x0040
        /*0044*/ 	.byte	0x00, 0xf5, 0x21, 0x00


	//----- nvinfo : EIATTR_KPARAM_INFO
	.align		4
.L_723:
        /*0048*/ 	.byte	0x04, 0x17
        /*004a*/ 	.short	(.L_725 - .L_724)
.L_724:
        /*004c*/ 	.word	0x00000000
        /*0050*/ 	.short	0x0007
        /*0052*/ 	.short	0x0038
        /*0054*/ 	.byte	0x00, 0xf5, 0x21, 0x00


	//----- nvinfo : EIATTR_KPARAM_INFO
	.align		4
.L_725:
        /*0058*/ 	.byte	0x04, 0x17
        /*005a*/ 	.short	(.L_727 - .L_726)
.L_726:
        /*005c*/ 	.word	0x00000000
        /*0060*/ 	.short	0x0006
        /*0062*/ 	.short	0x0030
        /*0064*/ 	.byte	0x00, 0xf5, 0x21, 0x00


	//----- nvinfo : EIATTR_KPARAM_INFO
	.align		4
.L_727:
        /*0068*/ 	.byte	0x04, 0x17
        /*006a*/ 	.short	(.L_729 - .L_728)
.L_728:
        /*006c*/ 	.word	0x00000000
        /*0070*/ 	.short	0x0005
        /*0072*/ 	.short	0x0028
        /*0074*/ 	.byte	0x00, 0xf5, 0x21, 0x00


	//----- nvinfo : EIATTR_KPARAM_INFO
	.align		4
.L_729:
        /*0078*/ 	.byte	0x04, 0x17
        /*007a*/ 	.short	(.L_731 - .L_730)
.L_730:
        /*007c*/ 	.word	0x00000000
        /*0080*/ 	.short	0x0004
        /*0082*/ 	.short	0x0020
        /*0084*/ 	.byte	0x00, 0xf5, 0x21, 0x00


	//----- nvinfo : EIATTR_KPARAM_INFO
	.align		4
.L_731:
        /*0088*/ 	.byte	0x04, 0x17
        /*008a*/ 	.short	(.L_733 - .L_732)
.L_732:
        /*008c*/ 	.word	0x00000000
        /*0090*/ 	.short	0x0003
        /*0092*/ 	.short	0x0018
        /*0094*/ 	.byte	0x00, 0xf5, 0x21, 0x00


	//----- nvinfo : EIATTR_KPARAM_INFO
	.align		4
.L_733:
        /*0098*/ 	.byte	0x04, 0x17
        /*009a*/ 	.short	(.L_735 - .L_734)
.L_734:
        /*009c*/ 	.word	0x00000000
        /*00a0*/ 	.short	0x0002
        /*00a2*/ 	.short	0x0010
        /*00a4*/ 	.byte	0x00, 0xf5, 0x21, 0x00


	//----- nvinfo : EIATTR_KPARAM_INFO
	.align		4
.L_735:
        /*00a8*/ 	.byte	0x04, 0x17
        /*00aa*/ 	.short	(.L_737 - .L_736)
.L_736:
        /*00ac*/ 	.word	0x00000000
        /*00b0*/ 	.short	0x0001
        /*00b2*/ 	.short	0x0008
        /*00b4*/ 	.byte	0x00, 0xf5, 0x21, 0x00


	//----- nvinfo : EIATTR_KPARAM_INFO
	.align		4
.L_737:
        /*00b8*/ 	.byte	0x04, 0x17
        /*00ba*/ 	.short	(.L_739 - .L_738)
.L_738:
        /*00bc*/ 	.word	0x00000000
        /*00c0*/ 	.short	0x0000
        /*00c2*/ 	.short	0x0000
        /*00c4*/ 	.byte	0x00, 0xf5, 0x21, 0x00


	//----- nvinfo : EIATTR_SPARSE_MMA_MASK
	.align		4
.L_739:
        /*00c8*/ 	.byte	0x03, 0x50
        /*00ca*/ 	.short	0x0000


	//----- nvinfo : EIATTR_MAXREG_COUNT
	.align		4
        /*00cc*/ 	.byte	0x03, 0x1b
        /*00ce*/ 	.short	0x00ff


	//----- nvinfo : EIATTR_MERCURY_ISA_VERSION
	.align		4
        /*00d0*/ 	.byte	0x03, 0x5f
        /*00d2*/ 	.short	0x0101


	//----- nvinfo : EIATTR_VRC_CTA_INIT_COUNT
	.align		4
        /*00d4*/ 	.byte	0x02, 0x4a
	.zero		1
	.zero		1


	//----- nvinfo : EIATTR_EXIT_INSTR_OFFSETS
	.align		4
        /*00d8*/ 	.byte	0x04, 0x1c
        /*00da*/ 	.short	(.L_741 - .L_740)


	//   ....[0]....
.L_740:
        /*00dc*/ 	.word	0x000010e0


	//   ....[1]....
        /*00e0*/ 	.word	0x00001440


	//----- nvinfo : EIATTR_CRS_STACK_SIZE
	.align		4
.L_741:
        /*00e4*/ 	.byte	0x04, 0x1e
        /*00e6*/ 	.short	(.L_743 - .L_742)
.L_742:
        /*00e8*/ 	.word	0x00000000


	//----- nvinfo : EIATTR_CBANK_PARAM_SIZE
	.align		4
.L_743:
        /*00ec*/ 	.byte	0x03, 0x19
        /*00ee*/ 	.short	0x0058


	//----- nvinfo : EIATTR_PARAM_CBANK
	.align		4
        /*00f0*/ 	.byte	0x04, 0x0a
        /*00f2*/ 	.short	(.L_745 - .L_744)
	.align		4
.L_744:
        /*00f4*/ 	.word	index@(.nv.constant0._Z25batchnorm_backward_kernelIN3c104HalfEffEvPKT_S4_PKT0_S7_PKT1_S7_S7_PKiPS2_lii)
        /*00f8*/ 	.short	0x0380
        /*00fa*/ 	.short	0x0058


	//----- nvinfo : EIATTR_SW_WAR
	.align		4
.L_745:
        /*00fc*/ 	.byte	0x04, 0x36
        /*00fe*/ 	.short	(.L_747 - .L_746)
.L_746:
        /*0100*/ 	.word	0x00000008
.L_747:


//--------------------- .nv.info._Z25batchnorm_backward_kernelIfffEvPKT_S2_PKT0_S5_PKT1_S5_S5_PKiPS0_lii --------------------------
	.section	.nv.info._Z25batchnorm_backward_kernelIfffEvPKT_S2_PKT0_S5_PKT1_S5_S5_PKiPS0_lii,"",@"SHT_CUDA_INFO"
	.sectionflags	@""
	.align	4


	//----- nvinfo : EIATTR_CUDA_API_VERSION
	.align		4
        /*0000*/ 	.byte	0x04, 0x37
        /*0002*/ 	.short	(.L_749 - .L_748)
.L_748:
        /*0004*/ 	.word	0x00000082


	//----- nvinfo : EIATTR_KPARAM_INFO
	.align		4
.L_749:
        /*0008*/ 	.byte	0x04, 0x17
        /*000a*/ 	.short	(.L_751 - .L_750)
.L_750:
        /*000c*/ 	.word	0x00000000
        /*0010*/ 	.short	0x000b
        /*0012*/ 	.short	0x0054
        /*0014*/ 	.byte	0x00, 0xf0, 0x11, 0x00


	//----- nvinfo : EIATTR_KPARAM_INFO
	.align		4
.L_751:
        /*0018*/ 	.byte	0x04, 0x17
        /*001a*/ 	.short	(.L_753 - .L_752)
.L_752:
        /*001c*/ 	.word	0x00000000
        /*0020*/ 	.short	0x000a
        /*0022*/ 	.short	0x0050
        /*0024*/ 	.byte	0x00, 0xf0, 0x11, 0x00


	//----- nvinfo : EIATTR_KPARAM_INFO
	.align		4
.L_753:
        /*0028*/ 	.byte	0x04, 0x17
        /*002a*/ 	.short	(.L_755 - .L_754)
.L_754:
        /*002c*/ 	.word	0x00000000
        /*0030*/ 	.short	0x0009
        /*0032*/ 	.short	0x0048
        /*0034*/ 	.byte	0x00, 0xf0, 0x21, 0x00


	//----- nvinfo : EIATTR_KPARAM_INFO
	.align		4
.L_755:
        /*0038*/ 	.byte	0x04, 0x17
        /*003a*/ 	.short	(.L_757 - .L_756)
.L_756:
        /*003c*/ 	.word	0x00000000
        /*0040*/ 	.short	0x0008
        /*0042*/ 	.short	0x0040
        /*0044*/ 	.byte	0x00, 0xf5, 0x21, 0x00


	//----- nvinfo : EIATTR_KPARAM_INFO
	.align		4
.L_757:
        /*0048*/ 	.byte	0x04, 0x17
        /*004a*/ 	.short	(.L_759 - .L_758)
.L_758:
        /*004c*/ 	.word	0x00000000
        /*0050*/ 	.short	0x0007
        /*0052*/ 	.short	0x0038
        /*0054*/ 	.byte	0x00, 0xf5, 0x21, 0x00


	//----- nvinfo : EIATTR_KPARAM_INFO
	.align		4
.L_759:
        /*0058*/ 	.byte	0x04, 0x17
        /*005a*/ 	.short	(.L_761 - .L_760)
.L_760:
        /*005c*/ 	.word	0x00000000
        /*0060*/ 	.short	0x0006
        /*0062*/ 	.short	0x0030
        /*0064*/ 	.byte	0x00, 0xf5, 0x21, 0x00


	//----- nvinfo : EIATTR_KPARAM_INFO
	.align		4
.L_761:
        /*0068*/ 	.byte	0x04, 0x17
        /*006a*/ 	.short	(.L_763 - .L_762)
.L_762:
        /*006c*/ 	.word	0x00000000
        /*0070*/ 	.short	0x0005
        /*0072*/ 	.short	0x0028
        /*0074*/ 	.byte	0x00, 0xf5, 0x21, 0x00


	//----- nvinfo : EIATTR_KPARAM_INFO
	.align		4
.L_763:
        /*0078*/ 	.byte	0x04, 0x17
        /*007a*/ 	.short	(.L_765 - .L_764)
.L_764:
        /*007c*/ 	.word	0x00000000
        /*0080*/ 	.short	0x0004
        /*0082*/ 	.short	0x0020
        /*0084*/ 	.byte	0x00, 0xf5, 0x21, 0x00


	//----- nvinfo : EIATTR_KPARAM_INFO
	.align		4
.L_765:
        /*0088*/ 	.byte	0x04, 0x17
        /*008a*/ 	.short	(.L_767 - .L_766)
.L_766:
        /*008c*/ 	.word	0x00000000
        /*0090*/ 	.short	0x0003
        /*0092*/ 	.short	0x0018
        /*0094*/ 	.byte	0x00, 0xf5, 0x21, 0x00


	//----- nvinfo : EIATTR_KPARAM_INFO
	.align		4
.L_767:
        /*0098*/ 	.byte	0x04, 0x17
        /*009a*/ 	.short	(.L_769 - .L_768)
.L_768:
        /*009c*/ 	.word	0x00000000
        /*00a0*/ 	.short	0x0002
        /*00a2*/ 	.short	0x0010
        /*00a4*/ 	.byte	0x00, 0xf5, 0x21, 0x00


	//----- nvinfo : EIATTR_KPARAM_INFO
	.align		4
.L_769:
        /*00a8*/ 	.byte	0x04, 0x17
        /*00aa*/ 	.short	(.L_771 - .L_770)
.L_770:
        /*00ac*/ 	.word	0x00000000
        /*00b0*/ 	.short	0x0001
        /*00b2*/ 	.short	0x0008
        /*00b4*/ 	.byte	0x00, 0xf5, 0x21, 0x00


	//----- nvinfo : EIATTR_KPARAM_INFO
	.align		4
.L_771:
        /*00b8*/ 	.byte	0x04, 0x17
        /*00ba*/ 	.short	(.L_773 - .L_772)
.L_772:
        /*00bc*/ 	.word	0x00000000
        /*00c0*/ 	.short	0x0000
        /*00c2*/ 	.short	0x0000
        /*00c4*/ 	.byte	0x00, 0xf5, 0x21, 0x00


	//----- nvinfo : EIATTR_SPARSE_MMA_MASK
	.align		4
.L_773:
        /*00c8*/ 	.byte	0x03, 0x50
        /*00ca*/ 	.short	0x0000


	//----- nvinfo : EIATTR_MAXREG_COUNT
	.align		4
        /*00cc*/ 	.byte	0x03, 0x1b
        /*00ce*/ 	.short	0x00ff


	//----- nvinfo : EIATTR_MERCURY_ISA_VERSION
	.align		4
        /*00d0*/ 	.byte	0x03, 0x5f
        /*00d2*/ 	.short	0x0101


	//----- nvinfo : EIATTR_VRC_CTA_INIT_COUNT
	.align		4
        /*00d4*/ 	.byte	0x02, 0x4a
	.zero		1
	.zero		1


	//----- nvinfo : EIATTR_EXIT_INSTR_OFFSETS
	.align		4
        /*00d8*/ 	.byte	0x04, 0x1c
        /*00da*/ 	.short	(.L_775 - .L_774)


	//   ....[0]....
.L_774:
        /*00dc*/ 	.word	0x000010e0


	//   ....[1]....
        /*00e0*/ 	.word	0x00001410


	//----- nvinfo : EIATTR_CRS_STACK_SIZE
	.align		4
.L_775:
        /*00e4*/ 	.byte	0x04, 0x1e
        /*00e6*/ 	.short	(.L_777 - .L_776)
.L_776:
        /*00e8*/ 	.word	0x00000000


	//----- nvinfo : EIATTR_CBANK_PARAM_SIZE
	.align		4
.L_777:
        /*00ec*/ 	.byte	0x03, 0x19
        /*00ee*/ 	.short	0x0058


	//----- nvinfo : EIATTR_PARAM_CBANK
	.align		4
        /*00f0*/ 	.byte	0x04, 0x0a
        /*00f2*/ 	.short	(.L_779 - .L_778)
	.align		4
.L_778:
        /*00f4*/ 	.word	index@(.nv.constant0._Z25batchnorm_backward_kernelIfffEvPKT_S2_PKT0_S5_PKT1_S5_S5_PKiPS0_lii)
        /*00f8*/ 	.short	0x0380
        /*00fa*/ 	.short	0x0058


	//----- nvinfo : EIATTR_SW_WAR
	.align		4
.L_779:
        /*00fc*/ 	.byte	0x04, 0x36
        /*00fe*/ 	.short	(.L_781 - .L_780)
.L_780:
        /*0100*/ 	.word	0x00000008
.L_781:


//--------------------- .nv.info._Z16reduce_bn_kernelIN3c104HalfEfS1_EvPKT_S4_PKT0_S7_PS5_S8_PT1_SA_iii --------------------------
	.section	.nv.info._Z16reduce_bn_kernelIN3c104HalfEfS1_EvPKT_S4_PKT0_S7_PS5_S8_PT1_SA_iii,"",@"SHT_CUDA_INFO"
	.sectionflags	@""
	.align	4


	//----- nvinfo : EIATTR_CUDA_API_VERSION
	.align		4
        /*0000*/ 	.byte	0x04, 0x37
        /*0002*/ 	.short	(.L_783 - .L_782)
.L_782:
        /*0004*/ 	.word	0x00000082


	//----- nvinfo : EIATTR_KPARAM_INFO
	.align		4
.L_783:
        /*0008*/ 	.byte	0x04, 0x17
        /*000a*/ 	.short	(.L_785 - .L_784)
.L_784:
        /*000c*/ 	.word	0x00000000
        /*0010*/ 	.short	0x000a
        /*0012*/ 	.short	0x0048
        /*0014*/ 	.byte	0x00, 0xf0, 0x11, 0x00


	//----- nvinfo : EIATTR_KPARAM_INFO
	.align		4
.L_785:
        /*0018*/ 	.byte	0x04, 0x17
        /*001a*/ 	.short	(.L_787 - .L_786)
.L_786:
        /*001c*/ 	.word	0x00000000
        /*0020*/ 	.short	0x0009
        /*0022*/ 	.short	0x0044
        /*0024*/ 	.byte	0x00, 0xf0, 0x11, 0x00


	//----- nvinfo : EIATTR_KPARAM_INFO
	.align		4
.L_787:
        /*0028*/ 	.byte	0x04, 0x17
        /*002a*/ 	.short	(.L_789 - .L_788)
.L_788:
        /*002c*/ 	.word	0x00000000
        /*0030*/ 	.short	0x0008
        /*0032*/ 	.short	0x0040
        /*0034*/ 	.byte	0x00, 0xf0, 0x11, 0x00


	//----- nvinfo : EIATTR_KPARAM_INFO
	.align		4
.L_789:
        /*0038*/ 	.byte	0x04, 0x17
        /*003a*/ 	.short	(.L_791 - .L_790)
.L_790:
        /*003c*/ 	.word	0x00000000
        /*0040*/ 	.short	0x0007
        /*0042*/ 	.short	0x0038
        /*0044*/ 	.byte	0x00, 0xf5, 0x21, 0x00


	//----- nvinfo : EIATTR_KPARAM_INFO
	.align		4
.L_791:
        /*0048*/ 	.byte	0x04, 0x17
        /*004a*/ 	.short	(.L_793 - .L_792)
.L_792:
        /*004c*/ 	.word	0x00000000
        /*0050*/ 	.short	0x0006
        /*0052*/ 	.short	0x0030
        /*0054*/ 	.byte	0x00, 0xf5, 0x21, 0x00


	//----- nvinfo : EIATTR_KPARAM_INFO
	.align		4
.L_793:
        /*0058*/ 	.byte	0x04, 0x17
        /*005a*/ 	.short	(.L_795 - .L_794)
.L_794:
        /*005c*/ 	.word	0x00000000
        /*0060*/ 	.short	0x0005
        /*0062*/ 	.short	0x0028
        /*0064*/ 	.byte	0x00, 0xf5, 0x21, 0x00


	//----- nvinfo : EIATTR_KPARAM_INFO
	.align		4
.L_795:
        /*0068*/ 	.byte	0x04, 0x17
        /*006a*/ 	.short	(.L_797 - .L_796)
.L_796:
        /*006c*/ 	.word	0x00000000
        /*0070*/ 	.short	0x0004
        /*0072*/ 	.short	0x0020
        /*0074*/ 	.byte	0x00, 0xf5, 0x21, 0x00


	//----- nvinfo : EIATTR_KPARAM_INFO
	.align		4
.L_797:
        /*0078*/ 	.byte	0x04, 0x17
        /*007a*/ 	.short	(.L_799 - .L_798)
.L_798:
        /*007c*/ 	.word	0x00000000
        /*0080*/ 	.short	0x0003
        /*0082*/ 	.short	0x0018
        /*0084*/ 	.byte	0x00, 0xf5, 0x21, 0x00


	//----- nvinfo : EIATTR_KPARAM_INFO
	.align		4
.L_799:
        /*0088*/ 	.byte	0x04, 0x17
        /*008a*/ 	.short	(.L_801 - .L_800)
.L_800:
        /*008c*/ 	.word	0x00000000
        /*0090*/ 	.short	0x0002
        /*0092*/ 	.short	0x0010
        /*0094*/ 	.byte	0x00, 0xf5, 0x21, 0x00


	//----- nvinfo : EIATTR_KPARAM_INFO
	.align		4
.L_801:
        /*0098*/ 	.byte	0x04, 0x17
        /*009a*/ 	.short	(.L_803 - .L_802)
.L_802:
        /*009c*/ 	.word	0x00000000
        /*00a0*/ 	.short	0x0001
        /*00a2*/ 	.short	0x0008
        /*00a4*/ 	.byte	0x00, 0xf5, 0x21, 0x00


	//----- nvinfo : EIATTR_KPARAM_INFO
	.align		4
.L_803:
        /*00a8*/ 	.byte	0x04, 0x17
        /*00aa*/ 	.short	(.L_805 - .L_804)
.L_804:
        /*00ac*/ 	.word	0x00000000
        /*00b0*/ 	.short	0x0000
        /*00b2*/ 	.short	0x0000
        /*00b4*/ 	.byte	0x00, 0xf5, 0x21, 0x00


	//----- nvinfo : EIATTR_SPARSE_MMA_MASK
	.align		4
.L_805:
        /*00b8*/ 	.byte	0x03, 0x50
        /*00ba*/ 	.short	0x0000


	//----- nvinfo : EIATTR_MAXREG_COUNT
	.align		4
        /*00bc*/ 	.byte	0x03, 0x1b
        /*00be*/ 	.short	0x00ff


	//----- nvinfo : EIATTR_NUM_BARRIERS
	.align		4
        /*00c0*/ 	.byte	0x02, 0x4c
        /*00c2*/ 	.byte	0x01
	.zero		1


	//----- nvinfo : EIATTR_MERCURY_ISA_VERSION
	.align		4
        /*00c4*/ 	.byte	0x03, 0x5f
        /*00c6*/ 	.short	0x0101


	//----- nvinfo : EIATTR_COOP_GROUP_MASK_REGIDS
	.align		4
        /*00c8*/ 	.byte	0x04, 0x29
        /*00ca*/ 	.short	(.L_807 - .L_806)


	//   ....[0]....
.L_806:
        /*00cc*/ 	.word	0xffffffff


	//   ....[1]....
        /*00d0*/ 	.word	0xffffffff


	//   ....[2]....
        /*00d4*/ 	.word	0xffffffff


	//   ....[3]....
        /*00d8*/ 	.word	0xffffffff


	//   ....[4]....
        /*00dc*/ 	.word	0xffffffff


	//   ....[5]....
        /*00e0*/ 	.word	0xffffffff


	//   ....[6]....
        /*00e4*/ 	.word	0xffffffff


	//   ....[7]....
        /*00e8*/ 	.word	0xffffffff


	//   ....[8]....
        /*00ec*/ 	.word	0xffffffff


	//   ....[9]....
        /*00f0*/ 	.word	0xffffffff


	//   ....[10]....
        /*00f4*/ 	.word	0xffffffff


	//   ....[11]....
        /*00f8*/ 	.word	0xffffffff


	//   ....[12]....
        /*00fc*/ 	.word	0xffffffff


	//   ....[13]....
        /*0100*/ 	.word	0xffffffff


	//   ....[14]....
        /*0104*/ 	.word	0xffffffff


	//   ....[15]....
        /*0108*/ 	.word	0xffffffff


	//   ....[16]....
        /*010c*/ 	.word	0xffffffff


	//   ....[17]....
        /*0110*/ 	.word	0xffffffff


	//   ....[18]....
        /*0114*/ 	.word	0xffffffff


	//   ....[19]....
        /*0118*/ 	.word	0xffffffff


	//   ....[20]....
        /*011c*/ 	.word	0x0500000d


	//   ....[21]....
        /*0120*/ 	.word	0x0500000d


	//   ....[22]....
        /*0124*/ 	.word	0x0500000d


	//   ....[23]....
        /*0128*/ 	.word	0x0500000d


	//   ....[24]....
        /*012c*/ 	.word	0x0500000d


	//   ....[25]....
        /*0130*/ 	.word	0x0500000d


	//   ....[26]....
        /*0134*/ 	.word	0x0500000d


	//   ....[27]....
        /*0138*/ 	.word	0x0500000d


	//   ....[28]....
        /*013c*/ 	.word	0x0500000d


	//   ....[29]....
        /*0140*/ 	.word	0x0500000d


	//----- nvinfo : EIATTR_COOP_GROUP_INSTR_OFFSETS
	.align		4
.L_807:
        /*0144*/ 	.byte	0x04, 0x28
        /*0146*/ 	.short	(.L_809 - .L_808)


	//   ....[0]....
.L_808:
        /*0148*/ 	.word	0x000004a0


	//   ....[1]....
        /*014c*/ 	.word	0x000004f0


	//   ....[2]....
        /*0150*/ 	.word	0x00000530


	//   ....[3]....
        /*0154*/ 	.word	0x00000550


	//   ....[4]....
        /*0158*/ 	.word	0x00000570


	//   ....[5]....
        /*015c*/ 	.word	0x000005f0


	//   ....[6]....
        /*0160*/ 	.word	0x00000610


	//   ....[7]....
        /*0164*/ 	.word	0x00000630


	//   ....[8]....
        /*0168*/ 	.word	0x00000650


	//   ....[9]....
        /*016c*/ 	.word	0x00000670


	//   ....[10]....
        /*0170*/ 	.word	0x000006c0


	//   ....[11]....
        /*0174*/ 	.word	0x00000730


	//   ....[12]....
        /*0178*/ 	.word	0x00000750


	//   ....[13]....
        /*017c*/ 	.word	0x00000770


	//   ....[14]....
        /*0180*/ 	.word	0x00000790


	//   ....[15]....
        /*0184*/ 	.word	0x00000820


	//   ....[16]....
        /*0188*/ 	.word	0x00000840


	//   ....[17]....
        /*018c*/ 	.word	0x00000860


	//   ....[18]....
        /*0190*/ 	.word	0x00000880


	//   ....[19]....
        /*0194*/ 	.word	0x000008a0


	//   ....[20]....
        /*0198*/ 	.word	0x00000aa0


	//   ....[21]....
        /*019c*/ 	.word	0x00000b10


	//   ....[22]....
        /*01a0*/ 	.word	0x00000b80


	//   ....[23]....
        /*01a4*/ 	.word	0x00000bf0


	//   ....[24]....
        /*01a8*/ 	.word	0x00000c60


	//   ....[25]....
        /*01ac*/ 	.word	0x00000ce0


	//   ....[26]....
        /*01b0*/ 	.word	0x00000d50


	//   ....[27]....
        /*01b4*/ 	.word	0x00000dc0


	//   ....[28]....
        /*01b8*/ 	.word	0x00000e30


	//   ....[29]....
        /*01bc*/ 	.word	0x00000ea0


	//----- nvinfo : EIATTR_VRC_CTA_INIT_COUNT
	.align		4
.L_809:
        /*01c0*/ 	.byte	0x02, 0x4a
	.zero		1
	.zero		1


	//----- nvinfo : EIATTR_EXIT_INSTR_OFFSETS
	.align		4
        /*01c4*/ 	.byte	0x04, 0x1c
        /*01c6*/ 	.short	(.L_811 - .L_810)


	//   ....[0]....
.L_810:
        /*01c8*/ 	.word	0x000008e0


	//   ....[1]....
        /*01cc*/ 	.word	0x00000a40


	//----- nvinfo : EIATTR_CRS_STACK_SIZE
	.align		4
.L_811:
        /*01d0*/ 	.byte	0x04, 0x1e
        /*01d2*/ 	.short	(.L_813 - .L_812)
.L_812:
        /*01d4*/ 	.word	0x00000000


	//----- nvinfo : EIATTR_CBANK_PARAM_SIZE
	.align		4
.L_813:
        /*01d8*/ 	.byte	0x03, 0x19
        /*01da*/ 	.short	0x004c


	//----- nvinfo : EIATTR_PARAM_CBANK
	.align		4
        /*01dc*/ 	.byte	0x04, 0x0a
        /*01de*/ 	.short	(.L_815 - .L_814)
	.align		4
.L_814:
        /*01e0*/ 	.word	index@(.nv.constant0._Z16reduce_bn_kernelIN3c104HalfEfS1_EvPKT_S4_PKT0_S7_PS5_S8_PT1_SA_iii)
        /*01e4*/ 	.short	0x0380
        /*01e6*/ 	.short	0x004c


	//----- nvinfo : EIATTR_SW_WAR
	.align		4
.L_815:
        /*01e8*/ 	.byte	0x04, 0x36
        /*01ea*/ 	.short	(.L_817 - .L_816)
.L_816:
        /*01ec*/ 	.word	0x00000008
.L_817:


//--------------------- .nv.info._Z16reduce_bn_kernelIN3c104HalfEffEvPKT_S4_PKT0_S7_PS5_S8_PT1_SA_iii --------------------------
	.section	.nv.info._Z16reduce_bn_kernelIN3c104HalfEffEvPKT_S4_PKT0_S7_PS5_S8_PT1_SA_iii,"",@"SHT_CUDA_INFO"
	.sectionflags	@""
	.align	4


	//----- nvinfo : EIATTR_CUDA_API_VERSION
	.align		4
        /*0000*/ 	.byte	0x04, 0x37
        /*0002*/ 	.short	(.L_819 - .L_818)
.L_818:
        /*0004*/ 	.word	0x00000082


	//----- nvinfo : EIATTR_KPARAM_INFO
	.align		4
.L_819:
        /*0008*/ 	.byte	0x04, 0x17
        /*000a*/ 	.short	(.L_821 - .L_820)
.L_820:
        /*000c*/ 	.word	0x00000000
        /*0010*/ 	.short	0x000a
        /*0012*/ 	.short	0x0048
        /*0014*/ 	.byte	0x00, 0xf0, 0x11, 0x00


	//----- nvinfo : EIATTR_KPARAM_INFO
	.align		4
.L_821:
        /*0018*/ 	.byte	0x04, 0x17
        /*001a*/ 	.short	(.L_823 - .L_822)
.L_822:
        /*001c*/ 	.word	0x00000000
        /*0020*/ 	.short	0x0009
        /*0022*/ 	.short	0x0044
        /*0024*/ 	.byte	0x00, 0xf0, 0x11, 0x00


	//----- nvinfo : EIATTR_KPARAM_INFO
	.align		4
.L_823:
        /*0028*/ 	.byte	0x04, 0x17
        /*002a*/ 	.short	(.L_825 - .L_824)
.L_824:
        /*002c*/ 	.word	0x00000000
        /*0030*/ 	.short	0x0008
        /*0032*/ 	.short	0x0040
        /*0034*/ 	.byte	0x00, 0xf0, 0x11, 0x00


	//----- nvinfo : EIATTR_KPARAM_INFO
	.align		4
.L_825:
        /*0038*/ 	.byte	0x04, 0x17
        /*003a*/ 	.short	(.L_827 - .L_826)
.L_826:
        /*003c*/ 	.word	0x00000000
        /*0040*/ 	.short	0x0007
        /*0042*/ 	.short	0x0038
        /*0044*/ 	.byte	0x00, 0xf5, 0x21, 0x00


	//----- nvinfo : EIATTR_KPARAM_INFO
	.align		4
.L_827:
        /*0048*/ 	.byte	0x04, 0x17
        /*004a*/ 	.short	(.L_829 - .L_828)
.L_828:
        /*004c*/ 	.word	0x00000000
        /*0050*/ 	.short	0x0006
        /*0052*/ 	.short	0x0030
        /*0054*/ 	.byte	0x00, 0xf5, 0x21, 0x00


	//----- nvinfo : EIATTR_KPARAM_INFO
	.align		4
.L_829:
        /*0058*/ 	.byte	0x04, 0x17
        /*005a*/ 	.short	(.L_831 - .L_830)
.L_830:
        /*005c*/ 	.word	0x00000000
        /*0060*/ 	.short	0x0005
        /*0062*/ 	.short	0x0028
        /*0064*/ 	.byte	0x00, 0xf5, 0x21, 0x00


	//----- nvinfo : EIATTR_KPARAM_INFO
	.align		4
.L_831:
        /*0068*/ 	.byte	0x04, 0x17
        /*006a*/ 	.short	(.L_833 - .L_832)
.L_832:
        /*006c*/ 	.word	0x00000000
        /*0070*/ 	.short	0x0004
        /*0072*/ 	.short	0x0020
        /*0074*/ 	.byte	0x00, 0xf5, 0x21, 0x00


	//----- nvinfo : EIATTR_KPARAM_INFO
	.align		4
.L_833:
        /*0078*/ 	.byte	0x04, 0x17
        /*007a*/ 	.short	(.L_835 - .L_834)
.L_834:
        /*007c*/ 	.word	0x00000000
        /*0080*/ 	.short	0x0003
        /*0082*/ 	.short	0x0018
        /*0084*/ 	.byte	0x00, 0xf5, 0x21, 0x00


	//----- nvinfo : EIATTR_KPARAM_INFO
	.align		4
.L_835:
        /*0088*/ 	.byte	0x04, 0x17
        /*008a*/ 	.short	(.L_837 - .L_836)
.L_836:
        /*008c*/ 	.word	0x00000000
        /*0090*/ 	.short	0x0002
        /*0092*/ 	.short	0x0010
        /*0094*/ 	.byte	0x00, 0xf5, 0x21, 0x00


	//----- nvinfo : EIATTR_KPARAM_INFO
	.align		4
.L_837:
        /*0098*/ 	.byte	0x04, 0x17
        /*009a*/ 	.short	(.L_839 - .L_838)
.L_838:
        /*009c*/ 	.word	0x00000000
        /*00a0*/ 	.short	0x0001
        /*00a2*/ 	.short	0x0008
        /*00a4*/ 	.byte	0x00, 0xf5, 0x21, 0x00


	//----- nvinfo : EIATTR_KPARAM_INFO
	.align		4
.L_839:
        /*00a8*/ 	.byte	0x04, 0x17
        /*00aa*/ 	.short	(.L_841 - .L_840)
.L_840:
        /*00ac*/ 	.word	0x00000000
        /*00b0*/ 	.short	0x0000
        /*00b2*/ 	.short	0x0000
        /*00b4*/ 	.byte	0x00, 0xf5, 0x21, 0x00


	//----- nvinfo : EIATTR_SPARSE_MMA_MASK
	.align		4
.L_841:
        /*00b8*/ 	.byte	0x03, 0x50
        /*00ba*/ 	.short	0x0000


	//----- nvinfo : EIATTR_MAXREG_COUNT
	.align		4
        /*00bc*/ 	.byte	0x03, 0x1b
        /*00be*/ 	.short	0x00ff


	//----- nvinfo : EIATTR_NUM_BARRIERS
	.align		4
        /*00c0*/ 	.byte	0x02, 0x4c
        /*00c2*/ 	.byte	0x01
	.zero		1


	//----- nvinfo : EIATTR_MERCURY_ISA_VERSION
	.align		4
        /*00c4*/ 	.byte	0x03, 0x5f
        /*00c6*/ 	.short	0x0101


	//----- nvinfo : EIATTR_COOP_GROUP_MASK_REGIDS
	.align		4
        /*00c8*/ 	.byte	0x04, 0x29
        /*00ca*/ 	.short	(.L_843 - .L_842)


	//   ....[0]....
.L_842:
        /*00cc*/ 	.word	0xffffffff


	//   ....[1]....
        /*00d0*/ 	.word	0xffffffff


	//   ....[2]....
        /*00d4*/ 	.word	0xffffffff


	//   ....[3]....
        /*00d8*/ 	.word	0xffffffff


	//   ....[4]....
        /*00dc*/ 	.word	0xffffffff


	//   ....[5]....
        /*00e0*/ 	.word	0xffffffff


	//   ....[6]....
        /*00e4*/ 	.word	0xffffffff


	//   ....[7]....
        /*00e8*/ 	.word	0xffffffff


	//   ....[8]....
        /*00ec*/ 	.word	0xffffffff


	//   ....[9]....
        /*00f0*/ 	.word	0xffffffff


	//   ....[10]....
        /*00f4*/ 	.word	0xffffffff


	//   ....[11]....
        /*00f8*/ 	.word	0xffffffff


	//   ....[12]....
        /*00fc*/ 	.word	0xffffffff


	//   ....[13]....
        /*0100*/ 	.word	0xffffffff


	//   ....[14]....
        /*0104*/ 	.word	0xffffffff


	//   ....[15]....
        /*0108*/ 	.word	0xffffffff


	//   ....[16]....
        /*010c*/ 	.word	0xffffffff


	//   ....[17]....
        /*0110*/ 	.word	0xffffffff


	//   ....[18]....
        /*0114*/ 	.word	0xffffffff


	//   ....[19]....
        /*0118*/ 	.word	0xffffffff


	//   ....[20]....
        /*011c*/ 	.word	0x0500000c


	//   ....[21]....
        /*0120*/ 	.word	0x0500000c


	//   ....[22]....
        /*0124*/ 	.word	0x0500000c


	//   ....[23]....
        /*0128*/ 	.word	0x0500000c


	//   ....[24]....
        /*012c*/ 	.word	0x0500000c


	//   ....[25]....
        /*0130*/ 	.word	0x0500000c


	//   ....[26]....
        /*0134*/ 	.word	0x0500000c


	//   ....[27]....
        /*0138*/ 	.word	0x0500000c


	//   ....[28]....
        /*013c*/ 	.word	0x0500000c


	//   ....[29]....
        /*0140*/ 	.word	0x0500000c


	//----- nvinfo : EIATTR_COOP_GROUP_INSTR_OFFSETS
	.align		4
.L_843:
        /*0144*/ 	.byte	0x04, 0x28
        /*0146*/ 	.short	(.L_845 - .L_844)


	//   ....[0]....
.L_844:
        /*0148*/ 	.word	0x000004a0


	//   ....[1]....
        /*014c*/ 	.word	0x000004f0


	//   ....[2]....
        /*0150*/ 	.word	0x00000530


	//   ....[3]....
        /*0154*/ 	.word	0x00000550


	//   ....[4]....
        /*0158*/ 	.word	0x00000570


	//   ....[5]....
        /*015c*/ 	.word	0x000005f0


	//   ....[6]....
        /*0160*/ 	.word	0x00000610


	//   ....[7]....
        /*0164*/ 	.word	0x00000630


	//   ....[8]....
        /*0168*/ 	.word	0x00000650


	//   ....[9]....
        /*016c*/ 	.word	0x00000670


	//   ....[10]....
        /*0170*/ 	.word	0x000006c0


	//   ....[11]....
        /*0174*/ 	.word	0x00000730


	//   ....[12]....
        /*0178*/ 	.word	0x00000750


	//   ....[13]....
        /*017c*/ 	.word	0x00000770


	//   ....[14]....
        /*0180*/ 	.word	0x00000790


	//   ....[15]....
        /*0184*/ 	.word	0x00000820


	//   ....[16]....
        /*0188*/ 	.word	0x00000840


	//   ....[17]....
        /*018c*/ 	.word	0x00000860


	//   ....[18]....
        /*0190*/ 	.word	0x00000880


	//   ....[19]....
        /*0194*/ 	.word	0x000008a0


	//   ....[20]....
        /*0198*/ 	.word	0x00000a80


	//   ....[21]....
        /*019c*/ 	.word	0x00000af0


	//   ....[22]....
        /*01a0*/ 	.word	0x00000b60


	//   ....[23]....
        /*01a4*/ 	.word	0x00000bd0


	//   ....[24]....
        /*01a8*/ 	.word	0x00000c40


	//   ....[25]....
        /*01ac*/ 	.word	0x00000cc0


	//   ....[26]....
        /*01b0*/ 	.word	0x00000d30


	//   ....[27]....
        /*01b4*/ 	.word	0x00000da0


	//   ....[28]....
        /*01b8*/ 	.word	0x00000e10


	//   ....[29]....
        /*01bc*/ 	.word	0x00000e80


	//----- nvinfo : EIATTR_VRC_CTA_INIT_COUNT
	.align		4
.L_845:
        /*01c0*/ 	.byte	0x02, 0x4a
	.zero		1
	.zero		1


	//----- nvinfo : EIATTR_EXIT_INSTR_OFFSETS
	.align		4
        /*01c4*/ 	.byte	0x04, 0x1c
        /*01c6*/ 	.short	(.L_847 - .L_846)


	//   ....[0]....
.L_846:
        /*01c8*/ 	.word	0x000008e0


	//   ....[1]....
        /*01cc*/ 	.word	0x00000a20


	//----- nvinfo : EIATTR_CRS_STACK_SIZE
	.align		4
.L_847:
        /*01d0*/ 	.byte	0x04, 0x1e
        /*01d2*/ 	.short	(.L_849 - .L_848)
.L_848:
        /*01d4*/ 	.word	0x00000000


	//----- nvinfo : EIATTR_CBANK_PARAM_SIZE
	.align		4
.L_849:
        /*01d8*/ 	.byte	0x03, 0x19
        /*01da*/ 	.short	0x004c


	//----- nvinfo : EIATTR_PARAM_CBANK
	.align		4
        /*01dc*/ 	.byte	0x04, 0x0a
        /*01de*/ 	.short	(.L_851 - .L_850)
	.align		4
.L_850:
        /*01e0*/ 	.word	index@(.nv.constant0._Z16reduce_bn_kernelIN3c104HalfEffEvPKT_S4_PKT0_S7_PS5_S8_PT1_SA_iii)
        /*01e4*/ 	.short	0x0380
        /*01e6*/ 	.short	0x004c


	//----- nvinfo : EIATTR_SW_WAR
	.align		4
.L_851:
        /*01e8*/ 	.byte	0x04, 0x36
        /*01ea*/ 	.short	(.L_853 - .L_852)
.L_852:
        /*01ec*/ 	.word	0x00000008
.L_853:


//--------------------- .nv.info._Z16reduce_bn_kernelIfffEvPKT_S2_PKT0_S5_PS3_S6_PT1_S8_iii --------------------------
	.section	.nv.info._Z16reduce_bn_kernelIfffEvPKT_S2_PKT0_S5_PS3_S6_PT1_S8_iii,"",@"SHT_CUDA_INFO"
	.sectionflags	@""
	.align	4


	//----- nvinfo : EIATTR_CUDA_API_VERSION
	.align		4
        /*0000*/ 	.byte	0x04, 0x37
        /*0002*/ 	.short	(.L_855 - .L_854)
.L_854:
        /*0004*/ 	.word	0x00000082


	//----- nvinfo : EIATTR_KPARAM_INFO
	.align		4
.L_855:
        /*0008*/ 	.byte	0x04, 0x17
        /*000a*/ 	.short	(.L_857 - .L_856)
.L_856:
        /*000c*/ 	.word	0x00000000
        /*0010*/ 	.short	0x000a
        /*0012*/ 	.short	0x0048
        /*0014*/ 	.byte	0x00, 0xf0, 0x11, 0x00


	//----- nvinfo : EIATTR_KPARAM_INFO
	.align		4
.L_857:
        /*0018*/ 	.byte	0x04, 0x17
        /*001a*/ 	.short	(.L_859 - .L_858)
.L_858:
        /*001c*/ 	.word	0x00000000
        /*0020*/ 	.short	0x0009
        /*0022*/ 	.short	0x0044
        /*0024*/ 	.byte	0x00, 0xf0, 0x11, 0x00


	//----- nvinfo : EIATTR_KPARAM_INFO
	.align		4
.L_859:
        /*0028*/ 	.byte	0x04, 0x17
        /*002a*/ 	.short	(.L_861 - .L_860)
.L_860:
        /*002c*/ 	.word	0x00000000
        /*0030*/ 	.short	0x0008
        /*0032*/ 	.short	0x0040
        /*0034*/ 	.byte	0x00, 0xf0, 0x11, 0x00


	//----- nvinfo : EIATTR_KPARAM_INFO
	.align		4
.L_861:
        /*0038*/ 	.byte	0x04, 0x17
        /*003a*/ 	.short	(.L_863 - .L_862)
.L_862:
        /*003c*/ 	.word	0x00000000
        /*0040*/ 	.short	0x0007
        /*0042*/ 	.short	0x0038
        /*0044*/ 	.byte	0x00, 0xf5, 0x21, 0x00


	//----- nvinfo : EIATTR_KPARAM_INFO
	.align		4
.L_863:
        /*0048*/ 	.byte	0x04, 0x17
        /*004a*/ 	.short	(.L_865 - .L_864)
.L_864:
        /*004c*/ 	.word	0x00000000
        /*0050*/ 	.short	0x0006
        /*0052*/ 	.short	0x0030
        /*0054*/ 	.byte	0x00, 0xf5, 0x21, 0x00


	//----- nvinfo : EIATTR_KPARAM_INFO
	.align		4
.L_865:
        /*0058*/ 	.byte	0x04, 0x17
        /*005a*/ 	.short	(.L_867 - .L_866)
.L_866:
        /*005c*/ 	.word	0x00000000
        /*0060*/ 	.short	0x0005
        /*0062*/ 	.short	0x0028
        /*0064*/ 	.byte	0x00, 0xf5, 0x21, 0x00


	//----- nvinfo : EIATTR_KPARAM_INFO
	.align		4
.L_867:
        /*0068*/ 	.byte	0x04, 0x17
        /*006a*/ 	.short	(.L_869 - .L_868)
.L_868:
        /*006c*/ 	.word	0x00000000
        /*0070*/ 	.short	0x0004
        /*0072*/ 	.short	0x0020
        /*0074*/ 	.byte	0x00, 0xf5, 0x21, 0x00


	//----- nvinfo : EIATTR_KPARAM_INFO
	.align		4
.L_869:
        /*0078*/ 	.byte	0x04, 0x17
        /*007a*/ 	.short	(.L_871 - .L_870)
.L_870:
        /*007c*/ 	.word	0x00000000
        /*0080*/ 	.short	0x0003
        /*0082*/ 	.short	0x0018
        /*0084*/ 	.byte	0x00, 0xf5, 0x21, 0x00


	//----- nvinfo : EIATTR_KPARAM_INFO
	.align		4
.L_871:
        /*0088*/ 	.byte	0x04, 0x17
        /*008a*/ 	.short	(.L_873 - .L_872)
.L_872:
        /*008c*/ 	.word	0x00000000
        /*0090*/ 	.short	0x0002
        /*0092*/ 	.short	0x0010
        /*0094*/ 	.byte	0x00, 0xf5, 0x21, 0x00


	//----- nvinfo : EIATTR_KPARAM_INFO
	.align		4
.L_873:
        /*0098*/ 	.byte	0x04, 0x17
        /*009a*/ 	.short	(.L_875 - .L_874)
.L_874:
        /*009c*/ 	.word	0x00000000
        /*00a0*/ 	.short	0x0001
        /*00a2*/ 	.short	0x0008
        /*00a4*/ 	.byte	0x00, 0xf5, 0x21, 0x00


	//----- nvinfo : EIATTR_KPARAM_INFO
	.align		4
.L_875:
        /*00a8*/ 	.byte	0x04, 0x17
        /*00aa*/ 	.short	(.L_877 - .L_876)
.L_876:
        /*00ac*/ 	.word	0x00000000
        /*00b0*/ 	.short	0x0000
        /*00b2*/ 	.short	0x0000
        /*00b4*/ 	.byte	0x00, 0xf5, 0x21, 0x00


	//----- nvinfo : EIATTR_SPARSE_MMA_MASK
	.align		4
.L_877:
        /*00b8*/ 	.byte	0x03, 0x50
        /*00ba*/ 	.short	0x0000


	//----- nvinfo : EIATTR_MAXREG_COUNT
	.align		4
        /*00bc*/ 	.byte	0x03, 0x1b
        /*00be*/ 	.short	0x00ff


	//----- nvinfo : EIATTR_NUM_BARRIERS
	.align		4
        /*00c0*/ 	.byte	0x02, 0x4c
        /*00c2*/ 	.byte	0x01
	.zero		1


	//----- nvinfo : EIATTR_MERCURY_ISA_VERSION
	.align		4
        /*00c4*/ 	.byte	0x03, 0x5f
        /*00c6*/ 	.short	0x0101


	//----- nvinfo : EIATTR_COOP_GROUP_MASK_REGIDS
	.align		4
        /*00c8*/ 	.byte	0x04, 0x29
        /*00ca*/ 	.short	(.L_879 - .L_878)


	//   ....[0]....
.L_878:
        /*00cc*/ 	.word	0xffffffff


	//   ....[1]....
        /*00d0*/ 	.word	0xffffffff


	//   ....[2]....
        /*00d4*/ 	.word	0xffffffff


	//   ....[3]....
        /*00d8*/ 	.word	0xffffffff


	//   ....[4]....
        /*00dc*/ 	.word	0xffffffff


	//   ....[5]....
        /*00e0*/ 	.word	0xffffffff


	//   ....[6]....
        /*00e4*/ 	.word	0xffffffff


	//   ....[7]....
        /*00e8*/ 	.word	0xffffffff


	//   ....[8]....
        /*00ec*/ 	.word	0xffffffff


	//   ....[9]....
        /*00f0*/ 	.word	0xffffffff


	//   ....[10]....
        /*00f4*/ 	.word	0xffffffff


	//   ....[11]....
        /*00f8*/ 	.word	0xffffffff


	//   ....[12]....
        /*00fc*/ 	.word	0xffffffff


	//   ....[13]....
        /*0100*/ 	.word	0xffffffff


	//   ....[14]....
        /*0104*/ 	.word	0xffffffff


	//   ....[15]....
        /*0108*/ 	.word	0xffffffff


	//   ....[16]....
        /*010c*/ 	.word	0xffffffff


	//   ....[17]....
        /*0110*/ 	.word	0xffffffff


	//   ....[18]....
        /*0114*/ 	.word	0xffffffff


	//   ....[19]....
        /*0118*/ 	.word	0xffffffff


	//   ....[20]....
        /*011c*/ 	.word	0x0500000c


	//   ....[21]....
        /*0120*/ 	.word	0x0500000c


	//   ....[22]....
        /*0124*/ 	.word	0x0500000c


	//   ....[23]....
        /*0128*/ 	.word	0x0500000c


	//   ....[24]....
        /*012c*/ 	.word	0x0500000c


	//   ....[25]....
        /*0130*/ 	.word	0x0500000c


	//   ....[26]....
        /*0134*/ 	.word	0x0500000c


	//   ....[27]....
        /*0138*/ 	.word	0x0500000c


	//   ....[28]....
        /*013c*/ 	.word	0x0500000c


	//   ....[29]....
        /*0140*/ 	.word	0x0500000c


	//----- nvinfo : EIATTR_COOP_GROUP_INSTR_OFFSETS
	.align		4
.L_879:
        /*0144*/ 	.byte	0x04, 0x28
        /*0146*/ 	.short	(.L_881 - .L_880)


	//   ....[0]....
.L_880:
        /*0148*/ 	.word	0x00000480


	//   ....[1]....
        /*014c*/ 	.word	0x000004d0


	//   ....[2]....
        /*0150*/ 	.word	0x00000510


	//   ....[3]....
        /*0154*/ 	.word	0x00000530


	//   ....[4]....
        /*0158*/ 	.word	0x00000550


	//   ....[5]....
        /*015c*/ 	.word	0x000005d0


	//   ....[6]....
        /*0160*/ 	.word	0x000005f0


	//   ....[7]....
        /*0164*/ 	.word	0x00000610


	//   ....[8]....
        /*0168*/ 	.word	0x00000630


	//   ....[9]....
        /*016c*/ 	.word	0x00000650


	//   ....[10]....
        /*0170*/ 	.word	0x000006a0


	//   ....[11]....
        /*0174*/ 	.word	0x00000710


	//   ....[12]....
        /*0178*/ 	.word	0x00000730


	//   ....[13]....
        /*017c*/ 	.word	0x00000750


	//   ....[14]....
        /*0180*/ 	.word	0x00000770


	//   ....[15]....
        /*0184*/ 	.word	0x00000800


	//   ....[16]....
        /*0188*/ 	.word	0x00000820


	//   ....[17]....
        /*018c*/ 	.word	0x00000840


	//   ....[18]....
        /*0190*/ 	.word	0x00000860


	//   ....[19]....
        /*0194*/ 	.word	0x00000880


	//   ....[20]....
        /*0198*/ 	.word	0x00000a60


	//   ....[21]....
        /*019c*/ 	.word	0x00000ad0


	//   ....[22]....
        /*01a0*/ 	.word	0x00000b40


	//   ....[23]....
        /*01a4*/ 	.word	0x00000bb0


	//   ....[24]....
        /*01a8*/ 	.word	0x00000c20


	//   ....[25]....
        /*01ac*/ 	.word	0x00000ca0


	//   ....[26]....
        /*01b0*/ 	.word	0x00000d10


	//   ....[27]....
        /*01b4*/ 	.word	0x00000d80


	//   ....[28]....
        /*01b8*/ 	.word	0x00000df0


	//   ....[29]....
        /*01bc*/ 	.word	0x00000e60


	//----- nvinfo : EIATTR_VRC_CTA_INIT_COUNT
	.align		4
.L_881:
        /*01c0*/ 	.byte	0x02, 0x4a
	.zero		1
	.zero		1


	//----- nvinfo : EIATTR_EXIT_INSTR_OFFSETS
	.align		4
        /*01c4*/ 	.byte	0x04, 0x1c
        /*01c6*/ 	.short	(.L_883 - .L_882)


	//   ....[0]....
.L_882:
        /*01c8*/ 	.word	0x000008c0


	//   ....[1]....
        /*01cc*/ 	.word	0x00000a00


	//----- nvinfo : EIATTR_CRS_STACK_SIZE
	.align		4
.L_883:
        /*01d0*/ 	.byte	0x04, 0x1e
        /*01d2*/ 	.short	(.L_885 - .L_884)
.L_884:
        /*01d4*/ 	.word	0x00000000


	//----- nvinfo : EIATTR_CBANK_PARAM_SIZE
	.align		4
.L_885:
        /*01d8*/ 	.byte	0x03, 0x19
        /*01da*/ 	.short	0x004c


	//----- nvinfo : EIATTR_PARAM_CBANK
	.align		4
        /*01dc*/ 	.byte	0x04, 0x0a
        /*01de*/ 	.short	(.L_887 - .L_886)
	.align		4
.L_886:
        /*01e0*/ 	.word	index@(.nv.constant0._Z16reduce_bn_kernelIfffEvPKT_S2_PKT0_S5_PS3_S6_PT1_S8_iii)
        /*01e4*/ 	.short	0x0380
        /*01e6*/ 	.short	0x004c


	//----- nvinfo : EIATTR_SW_WAR
	.align		4
.L_887:
        /*01e8*/ 	.byte	0x04, 0x36
        /*01ea*/ 	.short	(.L_889 - .L_888)
.L_888:
        /*01ec*/ 	.word	0x00000008
.L_889:


//--------------------- .nv.info._Z24batchnorm_forward_kernelIN3c104HalfEfS1_EvPKT_PKT0_S7_PKT1_SA_PS2_ii --------------------------
	.section	.nv.info._Z24batchnorm_forward_kernelIN3c104HalfEfS1_EvPKT_PKT0_S7_PKT1_SA_PS2_ii,"",@"SHT_CUDA_INFO"
	.sectionflags	@""
	.align	4


	//----- nvinfo : EIATTR_CUDA_API_VERSION
	.align		4
        /*0000*/ 	.byte	0x04, 0x37
        /*0002*/ 	.short	(.L_891 - .L_890)
.L_890:
        /*0004*/ 	.word	0x00000082


	//----- nvinfo : EIATTR_KPARAM_INFO
	.align		4
.L_891:
        /*0008*/ 	.byte	0x04, 0x17
        /*000a*/ 	.short	(.L_893 - .L_892)
.L_892:
        /*000c*/ 	.word	0x00000000
        /*0010*/ 	.short	0x0007
        /*0012*/ 	.short	0x0034
        /*0014*/ 	.byte	0x00, 0xf0, 0x11, 0x00


	//----- nvinfo : EIATTR_KPARAM_INFO
	.align		4
.L_893:
        /*0018*/ 	.byte	0x04, 0x17
        /*001a*/ 	.short	(.L_895 - .L_894)
.L_894:
        /*001c*/ 	.word	0x00000000
        /*0020*/ 	.short	0x0006
        /*0022*/ 	.short	0x0030
        /*0024*/ 	.byte	0x00, 0xf0, 0x11, 0x00


	//----- nvinfo : EIATTR_KPARAM_INFO
	.align		4
.L_895:
        /*0028*/ 	.byte	0x04, 0x17
        /*002a*/ 	.short	(.L_897 - .L_896)
.L_896:
        /*002c*/ 	.word	0x00000000
        /*0030*/ 	.short	0x0005
        /*0032*/ 	.short	0x0028
        /*0034*/ 	.byte	0x00, 0xf5, 0x21, 0x00


	//----- nvinfo : EIATTR_KPARAM_INFO
	.align		4
.L_897:
        /*0038*/ 	.byte	0x04, 0x17
        /*003a*/ 	.short	(.L_899 - .L_898)
.L_898:
        /*003c*/ 	.word	0x00000000
        /*0040*/ 	.short	0x0004
        /*0042*/ 	.short	0x0020
        /*0044*/ 	.byte	0x00, 0xf5, 0x21, 0x00


	//----- nvinfo : EIATTR_KPARAM_INFO
	.align		4
.L_899:
        /*0048*/ 	.byte	0x04, 0x17
        /*004a*/ 	.short	(.L_901 - .L_900)
.L_900:
        /*004c*/ 	.word	0x00000000
        /*0050*/ 	.short	0x0003
        /*0052*/ 	.short	0x0018
        /*0054*/ 	.byte	0x00, 0xf5, 0x21, 0x00


	//----- nvinfo : EIATTR_KPARAM_INFO
	.align		4
.L_901:
        /*0058*/ 	.byte	0x04, 0x17
        /*005a*/ 	.short	(.L_903 - .L_902)
.L_902:
        /*005c*/ 	.word	0x00000000
        /*0060*/ 	.short	0x0002
        /*0062*/ 	.short	0x0010
        /*0064*/ 	.byte	0x00, 0xf5, 0x21, 0x00


	//----- nvinfo : EIATTR_KPARAM_INFO
	.align		4
.L_903:
        /*0068*/ 	.byte	0x04, 0x17
        /*006a*/ 	.short	(.L_905 - .L_904)
.L_904:
        /*006c*/ 	.word	0x00000000
        /*0070*/ 	.short	0x0001
        /*0072*/ 	.short	0x0008
        /*0074*/ 	.byte	0x00, 0xf5, 0x21, 0x00


	//----- nvinfo : EIATTR_KPARAM_INFO
	.align		4
.L_905:
        /*0078*/ 	.byte	0x04, 0x17
        /*007a*/ 	.short	(.L_907 - .L_906)
.L_906:
        /*007c*/ 	.word	0x00000000
        /*0080*/ 	.short	0x0000
        /*0082*/ 	.short	0x0000
        /*0084*/ 	.byte	0x00, 0xf5, 0x21, 0x00


	//----- nvinfo : EIATTR_SPARSE_MMA_MASK
	.align		4
.L_907:
        /*0088*/ 	.byte	0x03, 0x50
        /*008a*/ 	.short	0x0000


	//----- nvinfo : EIATTR_MAXREG_COUNT
	.align		4
        /*008c*/ 	.byte	0x03, 0x1b
        /*008e*/ 	.short	0x00ff


	//----- nvinfo : EIATTR_MERCURY_ISA_VERSION
	.align		4
        /*0090*/ 	.byte	0x03, 0x5f
        /*0092*/ 	.short	0x0101


	//----- nvinfo : EIATTR_VRC_CTA_INIT_COUNT
	.align		4
        /*0094*/ 	.byte	0x02, 0x4a
	.zero		1
	.zero		1


	//----- nvinfo : EIATTR_EXIT_INSTR_OFFSETS
	.align		4
        /*0098*/ 	.byte	0x04, 0x1c
        /*009a*/ 	.short	(.L_909 - .L_908)


	//   ....[0]....
.L_908:
        /*009c*/ 	.word	0x00000150


	//   ....[1]....
        /*00a0*/ 	.word	0x00000440


	//----- nvinfo : EIATTR_CRS_STACK_SIZE
	.align		4
.L_909:
        /*00a4*/ 	.byte	0x04, 0x1e
        /*00a6*/ 	.short	(.L_911 - .L_910)
.L_910:
        /*00a8*/ 	.word	0x00000000


	//----- nvinfo : EIATTR_CBANK_PARAM_SIZE
	.align		4
.L_911:
        /*00ac*/ 	.byte	0x03, 0x19
        /*00ae*/ 	.short	0x0038


	//----- nvinfo : EIATTR_PARAM_CBANK
	.align		4
        /*00b0*/ 	.byte	0x04, 0x0a
        /*00b2*/ 	.short	(.L_913 - .L_912)
	.align		4
.L_912:
        /*00b4*/ 	.word	index@(.nv.constant0._Z24batchnorm_forward_kernelIN3c104HalfEfS1_EvPKT_PKT0_S7_PKT1_SA_PS2_ii)
        /*00b8*/ 	.short	0x0380
        /*00ba*/ 	.short	0x0038


	//----- nvinfo : EIATTR_SW_WAR
	.align		4
.L_913:
        /*00bc*/ 	.byte	0x04, 0x36
        /*00be*/ 	.short	(.L_915 - .L_914)
.L_914:
        /*00c0*/ 	.word	0x00000008
.L_915:


//--------------------- .nv.info._Z24batchnorm_forward_kernelIN3c104HalfEffEvPKT_PKT0_S7_PKT1_SA_PS2_ii --------------------------
	.section	.nv.info._Z24batchnorm_forward_kernelIN3c104HalfEffEvPKT_PKT0_S7_PKT1_SA_PS2_ii,"",@"SHT_CUDA_INFO"
	.sectionflags	@""
	.align	4


	//----- nvinfo : EIATTR_CUDA_API_VERSION
	.align		4
        /*0000*/ 	.byte	0x04, 0x37
        /*0002*/ 	.short	(.L_917 - .L_916)
.L_916:
        /*0004*/ 	.word	0x00000082


	//----- nvinfo : EIATTR_KPARAM_INFO
	.align		4
.L_917:
        /*0008*/ 	.byte	0x04, 0x17
        /*000a*/ 	.short	(.L_919 - .L_918)
.L_918:
        /*000c*/ 	.word	0x00000000
        /*0010*/ 	.short	0x0007
        /*0012*/ 	.short	0x0034
        /*0014*/ 	.byte	0x00, 0xf0, 0x11, 0x00


	//----- nvinfo : EIATTR_KPARAM_INFO
	.align		4
.L_919:
        /*0018*/ 	.byte	0x04, 0x17
        /*001a*/ 	.short	(.L_921 - .L_920)
.L_920:
        /*001c*/ 	.word	0x00000000
        /*0020*/ 	.short	0x0006
        /*0022*/ 	.short	0x0030
        /*0024*/ 	.byte	0x00, 0xf0, 0x11, 0x00


	//----- nvinfo : EIATTR_KPARAM_INFO
	.align		4
.L_921:
        /*0028*/ 	.byte	0x04, 0x17
        /*002a*/ 	.short	(.L_923 - .L_922)
.L_922:
        /*002c*/ 	.word	0x00000000
        /*0030*/ 	.short	0x0005
        /*0032*/ 	.short	0x0028
        /*0034*/ 	.byte	0x00, 0xf5, 0x21, 0x00


	//----- nvinfo : EIATTR_KPARAM_INFO
	.align		4
.L_923:
        /*0038*/ 	.byte	0x04, 0x17
        /*003a*/ 	.short	(.L_925 - .L_924)
.L_924:
        /*003c*/ 	.word	0x00000000
        /*0040*/ 	.short	0x0004
        /*0042*/ 	.short	0x0020
        /*0044*/ 	.byte	0x00, 0xf5, 0x21, 0x00


	//----- nvinfo : EIATTR_KPARAM_INFO
	.align		4
.L_925:
        /*0048*/ 	.byte	0x04, 0x17
        /*004a*/ 	.short	(.L_927 - .L_926)
.L_926:
        /*004c*/ 	.word	0x00000000
        /*0050*/ 	.short	0x0003
        /*0052*/ 	.short	0x0018
        /*0054*/ 	.byte	0x00, 0xf5, 0x21, 0x00


	//----- nvinfo : EIATTR_KPARAM_INFO
	.align		4
.L_927:
        /*0058*/ 	.byte	0x04, 0x17
        /*005a*/ 	.short	(.L_929 - .L_928)
.L_928:
        /*005c*/ 	.word	0x00000000
        /*0060*/ 	.short	0x0002
        /*0062*/ 	.short	0x0010
        /*0064*/ 	.byte	0x00, 0xf5, 0x21, 0x00


	//----- nvinfo : EIATTR_KPARAM_INFO
	.align		4
.L_929:
        /*0068*/ 	.byte	0x04, 0x17
        /*006a*/ 	.short	(.L_931 - .L_930)
.L_930:
        /*006c*/ 	.word	0x00000000
        /*0070*/ 	.short	0x0001
        /*0072*/ 	.short	0x0008
        /*0074*/ 	.byte	0x00, 0xf5, 0x21, 0x00


	//----- nvinfo : EIATTR_KPARAM_INFO
	.align		4
.L_931:
        /*0078*/ 	.byte	0x04, 0x17
        /*007a*/ 	.short	(.L_933 - .L_932)
.L_932:
        /*007c*/ 	.word	0x00000000
        /*0080*/ 	.short	0x0000
        /*0082*/ 	.short	0x0000
        /*0084*/ 	.byte	0x00, 0xf5, 0x21, 0x00


	//----- nvinfo : EIATTR_SPARSE_MMA_MASK
	.align		4
.L_933:
        /*0088*/ 	.byte	0x03, 0x50
        /*008a*/ 	.short	0x0000


	//----- nvinfo : EIATTR_MAXREG_COUNT
	.align		4
        /*008c*/ 	.byte	0x03, 0x1b
        /*008e*/ 	.short	0x00ff


	//----- nvinfo : EIATTR_MERCURY_ISA_VERSION
	.align		4
        /*0090*/ 	.byte	0x03, 0x5f
        /*0092*/ 	.short	0x0101


	//----- nvinfo : EIATTR_VRC_CTA_INIT_COUNT
	.align		4
        /*0094*/ 	.byte	0x02, 0x4a
	.zero		1
	.zero		1


	//----- nvinfo : EIATTR_EXIT_INSTR_OFFSETS
	.align		4
        /*0098*/ 	.byte	0x04, 0x1c
        /*009a*/ 	.short	(.L_935 - .L_934)


	//   ....[0]....
.L_934:
        /*009c*/ 	.word	0x00000170


	//   ....[1]....
        /*00a0*/ 	.word	0x00000410


	//----- nvinfo : EIATTR_CRS_STACK_SIZE
	.align		4
.L_935:
        /*00a4*/ 	.byte	0x04, 0x1e
        /*00a6*/ 	.short	(.L_937 - .L_936)
.L_936:
        /*00a8*/ 	.word	0x00000000


	//----- nvinfo : EIATTR_CBANK_PARAM_SIZE
	.align		4
.L_937:
        /*00ac*/ 	.byte	0x03, 0x19
        /*00ae*/ 	.short	0x0038


	//----- nvinfo : EIATTR_PARAM_CBANK
	.align		4
        /*00b0*/ 	.byte	0x04, 0x0a
        /*00b2*/ 	.short	(.L_939 - .L_938)
	.align		4
.L_938:
        /*00b4*/ 	.word	index@(.nv.constant0._Z24batchnorm_forward_kernelIN3c104HalfEffEvPKT_PKT0_S7_PKT1_SA_PS2_ii)
        /*00b8*/ 	.short	0x0380
        /*00ba*/ 	.short	0x0038


	//----- nvinfo : EIATTR_SW_WAR
	.align		4
.L_939:
        /*00bc*/ 	.byte	0x04, 0x36
        /*00be*/ 	.short	(.L_941 - .L_940)
.L_940:
        /*00c0*/ 	.word	0x00000008
.L_941:


//--------------------- .nv.info._Z24batchnorm_forward_kernelIfffEvPKT_PKT0_S5_PKT1_S8_PS0_ii --------------------------
	.section	.nv.info._Z24batchnorm_forward_kernelIfffEvPKT_PKT0_S5_PKT1_S8_PS0_ii,"",@"SHT_CUDA_INFO"
	.sectionflags	@""
	.align	4


	//----- nvinfo : EIATTR_CUDA_API_VERSION
	.align		4
        /*0000*/ 	.byte	0x04, 0x37
        /*0002*/ 	.short	(.L_943 - .L_942)
.L_942:
        /*0004*/ 	.word	0x00000082


	//----- nvinfo : EIATTR_KPARAM_INFO
	.align		4
.L_943:
        /*0008*/ 	.byte	0x04, 0x17
        /*000a*/ 	.short	(.L_945 - .L_944)
.L_944:
        /*000c*/ 	.word	0x00000000
        /*0010*/ 	.short	0x0007
        /*0012*/ 	.short	0x0034
        /*0014*/ 	.byte	0x00, 0xf0, 0x11, 0x00


	//----- nvinfo : EIATTR_KPARAM_INFO
	.align		4
.L_945:
        /*0018*/ 	.byte	0x04, 0x17
        /*001a*/ 	.short	(.L_947 - .L_946)
.L_946:
        /*001c*/ 	.word	0x00000000
        /*0020*/ 	.short	0x0006
        /*0022*/ 	.short	0x0030
        /*0024*/ 	.byte	0x00, 0xf0, 0x11, 0x00


	//----- nvinfo : EIATTR_KPARAM_INFO
	.align		4
.L_947:
        /*0028*/ 	.byte	0x04, 0x17
        /*002a*/ 	.short	(.L_949 - .L_948)
.L_948:
        /*002c*/ 	.word	0x00000000
        /*0030*/ 	.short	0x0005
        /*0032*/ 	.short	0x0028
        /*0034*/ 	.byte	0x00, 0xf5, 0x21, 0x00


	//----- nvinfo : EIATTR_KPARAM_INFO
	.align		4
.L_949:
        /*0038*/ 	.byte	0x04, 0x17
        /*003a*/ 	.short	(.L_951 - .L_950)
.L_950:
        /*003c*/ 	.word	0x00000000
        /*0040*/ 	.short	0x0004
        /*0042*/ 	.short	0x0020
        /*0044*/ 	.byte	0x00, 0xf5, 0x21, 0x00


	//----- nvinfo : EIATTR_KPARAM_INFO
	.align		4
.L_951:
        /*0048*/ 	.byte	0x04, 0x17
        /*004a*/ 	.short	(.L_953 - .L_952)
.L_952:
        /*004c*/ 	.word	0x00000000
        /*0050*/ 	.short	0x0003
        /*0052*/ 	.short	0x0018
        /*0054*/ 	.byte	0x00, 0xf5, 0x21, 0x00


	//----- nvinfo : EIATTR_KPARAM_INFO
	.align		4
.L_953:
        /*0058*/ 	.byte	0x04, 0x17
        /*005a*/ 	.short	(.L_955 - .L_954)
.L_954:
        /*005c*/ 	.word	0x00000000
        /*0060*/ 	.short	0x0002
        /*0062*/ 	.short	0x0010
        /*0064*/ 	.byte	0x00, 0xf5, 0x21, 0x00


	//----- nvinfo : EIATTR_KPARAM_INFO
	.align		4
.L_955:
        /*0068*/ 	.byte	0x04, 0x17
        /*006a*/ 	.short	(.L_957 - .L_956)
.L_956:
        /*006c*/ 	.word	0x00000000
        /*0070*/ 	.short	0x0001
        /*0072*/ 	.short	0x0008
        /*0074*/ 	.byte	0x00, 0xf5, 0x21, 0x00


	//----- nvinfo : EIATTR_KPARAM_INFO
	.align		4
.L_957:
        /*0078*/ 	.byte	0x04, 0x17
        /*007a*/ 	.short	(.L_959 - .L_958)
.L_958:
        /*007c*/ 	.word	0x00000000
        /*0080*/ 	.short	0x0000
        /*0082*/ 	.short	0x0000
        /*0084*/ 	.byte	0x00, 0xf5, 0x21, 0x00


	//----- nvinfo : EIATTR_SPARSE_MMA_MASK
	.align		4
.L_959:
        /*0088*/ 	.byte	0x03, 0x50
        /*008a*/ 	.short	0x0000


	//----- nvinfo : EIATTR_MAXREG_COUNT
	.align		4
        /*008c*/ 	.byte	0x03, 0x1b
        /*008e*/ 	.short	0x00ff


	//----- nvinfo : EIATTR_MERCURY_ISA_VERSION
	.align		4
        /*0090*/ 	.byte	0x03, 0x5f
        /*0092*/ 	.short	0x0101


	//----- nvinfo : EIATTR_VRC_CTA_INIT_COUNT
	.align		4
        /*0094*/ 	.byte	0x02, 0x4a
	.zero		1
	.zero		1


	//----- nvinfo : EIATTR_EXIT_INSTR_OFFSETS
	.align		4
        /*0098*/ 	.byte	0x04, 0x1c
        /*009a*/ 	.short	(.L_961 - .L_960)


	//   ....[0]....
.L_960:
        /*009c*/ 	.word	0x00000170


	//   ....[1]....
        /*00a0*/ 	.word	0x00000400


	//----- nvinfo : EIATTR_CRS_STACK_SIZE
	.align		4
.L_961:
        /*00a4*/ 	.byte	0x04, 0x1e
        /*00a6*/ 	.short	(.L_963 - .L_962)
.L_962:
        /*00a8*/ 	.word	0x00000000


	//----- nvinfo : EIATTR_CBANK_PARAM_SIZE
	.align		4
.L_963:
        /*00ac*/ 	.byte	0x03, 0x19
        /*00ae*/ 	.short	0x0038


	//----- nvinfo : EIATTR_PARAM_CBANK
	.align		4
        /*00b0*/ 	.byte	0x04, 0x0a
        /*00b2*/ 	.short	(.L_965 - .L_964)
	.align		4
.L_964:
        /*00b4*/ 	.word	index@(.nv.constant0._Z24batchnorm_forward_kernelIfffEvPKT_PKT0_S5_PKT1_S8_PS0_ii)
        /*00b8*/ 	.short	0x0380
        /*00ba*/ 	.short	0x0038


	//----- nvinfo : EIATTR_SW_WAR
	.align		4
.L_965:
        /*00bc*/ 	.byte	0x04, 0x36
        /*00be*/ 	.short	(.L_967 - .L_966)
.L_966:
        /*00c0*/ 	.word	0x00000008
.L_967:


//--------------------- .nv.info._Z14welford_kernelIN3c104HalfEffEvPKT_PT1_S6_iii --------------------------
	.section	.nv.info._Z14welford_kernelIN3c104HalfEffEvPKT_PT1_S6_iii,"",@"SHT_CUDA_INFO"
	.sectionflags	@""
	.align	4


	//----- nvinfo : EIATTR_CUDA_API_VERSION
	.align		4
        /*0000*/ 	.byte	0x04, 0x37
        /*0002*/ 	.short	(.L_969 - .L_968)
.L_968:
        /*0004*/ 	.word	0x00000082


	//----- nvinfo : EIATTR_KPARAM_INFO
	.align		4
.L_969:
        /*0008*/ 	.byte	0x04, 0x17
        /*000a*/ 	.short	(.L_971 - .L_970)
.L_970:
        /*000c*/ 	.word	0x00000000
        /*0010*/ 	.short	0x0005
        /*0012*/ 	.short	0x0020
        /*0014*/ 	.byte	0x00, 0xf0, 0x11, 0x00


	//----- nvinfo : EIATTR_KPARAM_INFO
	.align		4
.L_971:
        /*0018*/ 	.byte	0x04, 0x17
        /*001a*/ 	.short	(.L_973 - .L_972)
.L_972:
        /*001c*/ 	.word	0x00000000
        /*0020*/ 	.short	0x0004
        /*0022*/ 	.short	0x001c
        /*0024*/ 	.byte	0x00, 0xf0, 0x11, 0x00


	//----- nvinfo : EIATTR_KPARAM_INFO
	.align		4
.L_973:
        /*0028*/ 	.byte	0x04, 0x17
        /*002a*/ 	.short	(.L_975 - .L_974)
.L_974:
        /*002c*/ 	.word	0x00000000
        /*0030*/ 	.short	0x0003
        /*0032*/ 	.short	0x0018
        /*0034*/ 	.byte	0x00, 0xf0, 0x11, 0x00


	//----- nvinfo : EIATTR_KPARAM_INFO
	.align		4
.L_975:
        /*0038*/ 	.byte	0x04, 0x17
        /*003a*/ 	.short	(.L_977 - .L_976)
.L_976:
        /*003c*/ 	.word	0x00000000
        /*0040*/ 	.short	0x0002
        /*0042*/ 	.short	0x0010
        /*0044*/ 	.byte	0x00, 0xf5, 0x21, 0x00


	//----- nvinfo : EIATTR_KPARAM_INFO
	.align		4
.L_977:
        /*0048*/ 	.byte	0x04, 0x17
        /*004a*/ 	.short	(.L_979 - .L_978)
.L_978:
        /*004c*/ 	.word	0x00000000
        /*0050*/ 	.short	0x0001
        /*0052*/ 	.short	0x0008
        /*0054*/ 	.byte	0x00, 0xf5, 0x21, 0x00


	//----- nvinfo : EIATTR_KPARAM_INFO
	.align		4
.L_979:
        /*0058*/ 	.byte	0x04, 0x17
        /*005a*/ 	.short	(.L_981 - .L_980)
.L_980:
        /*005c*/ 	.word	0x00000000
        /*0060*/ 	.short	0x0000
        /*0062*/ 	.short	0x0000
        /*0064*/ 	.byte	0x00, 0xf5, 0x21, 0x00


	//----- nvinfo : EIATTR_SPARSE_MMA_MASK
	.align		4
.L_981:
        /*0068*/ 	.byte	0x03, 0x50
        /*006a*/ 	.short	0x0000


	//----- nvinfo : EIATTR_MAXREG_COUNT
	.align		4
        /*006c*/ 	.byte	0x03, 0x1b
        /*006e*/ 	.short	0x00ff


	//----- nvinfo : EIATTR_NUM_BARRIERS
	.align		4
        /*0070*/ 	.byte	0x02, 0x4c
        /*0072*/ 	.byte	0x01
	.zero		1


	//----- nvinfo : EIATTR_MERCURY_ISA_VERSION
	.align		4
        /*0074*/ 	.byte	0x03, 0x5f
        /*0076*/ 	.short	0x0101


	//----- nvinfo : EIATTR_COOP_GROUP_MASK_REGIDS
	.align		4
        /*0078*/ 	.byte	0x04, 0x29
        /*007a*/ 	.short	(.L_983 - .L_982)


	//   ....[0]....
.L_982:
        /*007c*/ 	.word	0xffffffff


	//   ....[1]....
        /*0080*/ 	.word	0xffffffff


	//   ....[2]....
        /*0084*/ 	.word	0xffffffff


	//   ....[3]....
        /*0088*/ 	.word	0xffffffff


	//   ....[4]....
        /*008c*/ 	.word	0xffffffff


	//   ....[5]....
        /*0090*/ 	.word	0xffffffff


	//   ....[6]....
        /*0094*/ 	.word	0xffffffff


	//   ....[7]....
        /*0098*/ 	.word	0xffffffff


	//   ....[8]....
        /*009c*/ 	.word	0xffffffff


	//   ....[9]....
        /*00a0*/ 	.word	0xffffffff


	//   ....[10]....
        /*00a4*/ 	.word	0xffffffff


	//   ....[11]....
        /*00a8*/ 	.word	0xffffffff


	//   ....[12]....
        /*00ac*/ 	.word	0xffffffff


	//   ....[13]....
        /*00b0*/ 	.word	0xffffffff


	//   ....[14]....
        /*00b4*/ 	.word	0xffffffff


	//   ....[15]....
        /*00b8*/ 	.word	0xffffffff


	//   ....[16]....
        /*00bc*/ 	.word	0xffffffff


	//   ....[17]....
        /*00c0*/ 	.word	0xffffffff


	//   ....[18]....
        /*00c4*/ 	.word	0xffffffff


	//   ....[19]....
        /*00c8*/ 	.word	0xffffffff


	//   ....[20]....
        /*00cc*/ 	.word	0xffffffff


	//   ....[21]....
        /*00d0*/ 	.word	0xffffffff


	//   ....[22]....
        /*00d4*/ 	.word	0xffffffff


	//   ....[23]....
        /*00d8*/ 	.word	0xffffffff


	//   ....[24]....
        /*00dc*/ 	.word	0xffffffff


	//   ....[25]....
        /*00e0*/ 	.word	0xffffffff


	//   ....[26]....
        /*00e4*/ 	.word	0xffffffff


	//   ....[27]....
        /*00e8*/ 	.word	0xffffffff


	//   ....[28]....
        /*00ec*/ 	.word	0xffffffff


	//   ....[29]....
        /*00f0*/ 	.word	0xffffffff


	//----- nvinfo : EIATTR_COOP_GROUP_INSTR_OFFSETS
	.align		4
.L_983:
        /*00f4*/ 	.byte	0x04, 0x28
        /*00f6*/ 	.short	(.L_985 - .L_984)


	//   ....[0]....
.L_984:
        /*00f8*/ 	.word	0x00000320


	//   ....[1]....
        /*00fc*/ 	.word	0x00000340


	//   ....[2]....
        /*0100*/ 	.word	0x00000380


	//   ....[3]....
        /*0104*/ 	.word	0x000003c0


	//   ....[4]....
        /*0108*/ 	.word	0x00000470


	//   ....[5]....
        /*010c*/ 	.word	0x000004b0


	//   ....[6]....
        /*0110*/ 	.word	0x000004d0


	//   ....[7]....
        /*0114*/ 	.word	0x00000560


	//   ....[8]....
        /*0118*/ 	.word	0x00000590


	//   ....[9]....
        /*011c*/ 	.word	0x00000600


	//   ....[10]....
        /*0120*/ 	.word	0x00000680


	//   ....[11]....
        /*0124*/ 	.word	0x000006b0


	//   ....[12]....
        /*0128*/ 	.word	0x00000720


	//   ....[13]....
        /*012c*/ 	.word	0x000007e0


	//   ....[14]....
        /*0130*/ 	.word	0x00000850


	//   ....[15]....
        /*0134*/ 	.word	0x00000a60


	//   ....[16]....
        /*0138*/ 	.word	0x00000a90


	//   ....[17]....
        /*013c*/ 	.word	0x00000ad0


	//   ....[18]....
        /*0140*/ 	.word	0x00000b10


	//   ....[19]....
        /*0144*/ 	.word	0x00000bd0


	//   ....[20]....
        /*0148*/ 	.word	0x00000c00


	//   ....[21]....
        /*014c*/ 	.word	0x00000c20


	//   ....[22]....
        /*0150*/ 	.word	0x00000c60


	//   ....[23]....
        /*0154*/ 	.word	0x00000cc0


	//   ....[24]....
        /*0158*/ 	.word	0x00000d50


	//   ....[25]....
        /*015c*/ 	.word	0x00000df0


	//   ....[26]....
        /*0160*/ 	.word	0x00000e10


	//   ....[27]....
        /*0164*/ 	.word	0x00000e60


	//   ....[28]....
        /*0168*/ 	.word	0x00000ef0


	//   ....[29]....
        /*016c*/ 	.word	0x00000f30


	//----- nvinfo : EIATTR_VRC_CTA_INIT_COUNT
	.align		4
.L_985:
        /*0170*/ 	.byte	0x02, 0x4a
	.zero		1
	.zero		1


	//----- nvinfo : EIATTR_EXIT_INSTR_OFFSETS
	.align		4
        /*0174*/ 	.byte	0x04, 0x1c
        /*0176*/ 	.short	(.L_987 - .L_986)


	//   ....[0]....
.L_986:
        /*0178*/ 	.word	0x00000980


	//   ....[1]....
        /*017c*/ 	.word	0x00000a50


	//   ....[2]....
        /*0180*/ 	.word	0x00000f40


	//   ....[3]....
        /*0184*/ 	.word	0x000010c0


	//----- nvinfo : EIATTR_CRS_STACK_SIZE
	.align		4
.L_987:
        /*0188*/ 	.byte	0x04, 0x1e
        /*018a*/ 	.short	(.L_989 - .L_988)
.L_988:
        /*018c*/ 	.word	0x00000000


	//----- nvinfo : EIATTR_CBANK_PARAM_SIZE
	.align		4
.L_989:
        /*0190*/ 	.byte	0x03, 0x19
        /*0192*/ 	.short	0x0024


	//----- nvinfo : EIATTR_PARAM_CBANK
	.align		4
        /*0194*/ 	.byte	0x04, 0x0a
        /*0196*/ 	.short	(.L_991 - .L_990)
	.align		4
.L_990:
        /*0198*/ 	.word	index@(.nv.constant0._Z14welford_kernelIN3c104HalfEffEvPKT_PT1_S6_iii)
        /*019c*/ 	.short	0x0380
        /*019e*/ 	.short	0x0024


	//----- nvinfo : EIATTR_SW_WAR
	.align		4
.L_991:
        /*01a0*/ 	.byte	0x04, 0x36
        /*01a2*/ 	.short	(.L_993 - .L_992)
.L_992:
        /*01a4*/ 	.word	0x00000008
.L_993:


//--------------------- .nv.info._Z14welford_kernelIfffEvPKT_PT1_S4_iii --------------------------
	.section	.nv.info._Z14welford_kernelIfffEvPKT_PT1_S4_iii,"",@"SHT_CUDA_INFO"
	.sectionflags	@""
	.align	4


	//----- nvinfo : EIATTR_CUDA_API_VERSION
	.align		4
        /*0000*/ 	.byte	0x04, 0x37
        /*0002*/ 	.short	(.L_995 - .L_994)
.L_994:
        /*0004*/ 	.word	0x00000082


	//----- nvinfo : EIATTR_KPARAM_INFO
	.align		4
.L_995:
        /*0008*/ 	.byte	0x04, 0x17
        /*000a*/ 	.short	(.L_997 - .L_996)
.L_996:
        /*000c*/ 	.word	0x00000000
        /*0010*/ 	.short	0x0005
        /*0012*/ 	.short	0x0020
        /*0014*/ 	.byte	0x00, 0xf0, 0x11, 0x00


	//----- nvinfo : EIATTR_KPARAM_INFO
	.align		4
.L_997:
        /*0018*/ 	.byte	0x04, 0x17
        /*001a*/ 	.short	(.L_999 - .L_998)
.L_998:
        /*001c*/ 	.word	0x00000000
        /*0020*/ 	.short	0x0004
        /*0022*/ 	.short	0x001c
        /*0024*/ 	.byte	0x00, 0xf0, 0x11, 0x00


	//----- nvinfo : EIATTR_KPARAM_INFO
	.align		4
.L_999:
        /*0028*/ 	.byte	0x04, 0x17
        /*002a*/ 	.short	(.L_1001 - .L_1000)
.L_1000:
        /*002c*/ 	.word	0x00000000
        /*0030*/ 	.short	0x0003
        /*0032*/ 	.short	0x0018
        /*0034*/ 	.byte	0x00, 0xf0, 0x11, 0x00


	//----- nvinfo : EIATTR_KPARAM_INFO
	.align		4
.L_1001:
        /*0038*/ 	.byte	0x04, 0x17
        /*003a*/ 	.short	(.L_1003 - .L_1002)
.L_1002:
        /*003c*/ 	.word	0x00000000
        /*0040*/ 	.short	0x0002
        /*0042*/ 	.short	0x0010
        /*0044*/ 	.byte	0x00, 0xf5, 0x21, 0x00


	//----- nvinfo : EIATTR_KPARAM_INFO
	.align		4
.L_1003:
        /*0048*/ 	.byte	0x04, 0x17
        /*004a*/ 	.short	(.L_1005 - .L_1004)
.L_1004:
        /*004c*/ 	.word	0x00000000
        /*0050*/ 	.short	0x0001
        /*0052*/ 	.short	0x0008
        /*0054*/ 	.byte	0x00, 0xf5, 0x21, 0x00


	//----- nvinfo : EIATTR_KPARAM_INFO
	.align		4
.L_1005:
        /*0058*/ 	.byte	0x04, 0x17
        /*005a*/ 	.short	(.L_1007 - .L_1006)
.L_1006:
        /*005c*/ 	.word	0x00000000
        /*0060*/ 	.short	0x0000
        /*0062*/ 	.short	0x0000
        /*0064*/ 	.byte	0x00, 0xf5, 0x21, 0x00


	//----- nvinfo : EIATTR_SPARSE_MMA_MASK
	.align		4
.L_1007:
        /*0068*/ 	.byte	0x03, 0x50
        /*006a*/ 	.short	0x0000


	//----- nvinfo : EIATTR_MAXREG_COUNT
	.align		4
        /*006c*/ 	.byte	0x03, 0x1b
        /*006e*/ 	.short	0x00ff


	//----- nvinfo : EIATTR_NUM_BARRIERS
	.align		4
        /*0070*/ 	.byte	0x02, 0x4c
        /*0072*/ 	.byte	0x01
	.zero		1


	//----- nvinfo : EIATTR_MERCURY_ISA_VERSION
	.align		4
        /*0074*/ 	.byte	0x03, 0x5f
        /*0076*/ 	.short	0x0101


	//----- nvinfo : EIATTR_COOP_GROUP_MASK_REGIDS
	.align		4
        /*0078*/ 	.byte	0x04, 0x29
        /*007a*/ 	.short	(.L_1009 - .L_1008)


	//   ....[0]....
.L_1008:
        /*007c*/ 	.word	0xffffffff


	//   ....[1]....
        /*0080*/ 	.word	0xffffffff


	//   ....[2]....
        /*0084*/ 	.word	0xffffffff


	//   ....[3]....
        /*0088*/ 	.word	0xffffffff


	//   ....[4]....
        /*008c*/ 	.word	0xffffffff


	//   ....[5]....
        /*0090*/ 	.word	0xffffffff


	//   ....[6]....
        /*0094*/ 	.word	0xffffffff


	//   ....[7]....
        /*0098*/ 	.word	0xffffffff


	//   ....[8]....
        /*009c*/ 	.word	0xffffffff


	//   ....[9]....
        /*00a0*/ 	.word	0xffffffff


	//   ....[10]....
        /*00a4*/ 	.word	0xffffffff


	//   ....[11]....
        /*00a8*/ 	.word	0xffffffff


	//   ....[12]....
        /*00ac*/ 	.word	0xffffffff


	//   ....[13]....
        /*00b0*/ 	.word	0xffffffff


	//   ....[14]....
        /*00b4*/ 	.word	0xffffffff


	//   ....[15]....
        /*00b8*/ 	.word	0xffffffff


	//   ....[16]....
        /*00bc*/ 	.word	0xffffffff


	//   ....[17]....
        /*00c0*/ 	.word	0xffffffff


	//   ....[18]....
        /*00c4*/ 	.word	0xffffffff


	//   ....[19]....
        /*00c8*/ 	.word	0xffffffff


	//   ....[20]....
        /*00cc*/ 	.word	0xffffffff


	//   ....[21]....
        /*00d0*/ 	.word	0xffffffff


	//   ....[22]....
        /*00d4*/ 	.word	0xffffffff


	//   ....[23]....
        /*00d8*/ 	.word	0xffffffff


	//   ....[24]....
        /*00dc*/ 	.word	0xffffffff


	//   ....[25]....
        /*00e0*/ 	.word	0xffffffff


	//   ....[26]....
        /*00e4*/ 	.word	0xffffffff


	//   ....[27]....
        /*00e8*/ 	.word	0xffffffff


	//   ....[28]....
        /*00ec*/ 	.word	0xffffffff


	//   ....[29]....
        /*00f0*/ 	.word	0xffffffff


	//----- nvinfo : EIATTR_COOP_GROUP_INSTR_OFFSETS
	.align		4
.L_1009:
        /*00f4*/ 	.byte	0x04, 0x28
        /*00f6*/ 	.short	(.L_1011 - .L_1010)


	//   ....[0]....
.L_1010:
        /*00f8*/ 	.word	0x00000310


	//   ....[1]....
        /*00fc*/ 	.word	0x00000330


	//   ....[2]....
        /*0100*/ 	.word	0x00000370


	//   ....[3]....
        /*0104*/ 	.word	0x000003b0


	//   ....[4]....
        /*0108*/ 	.word	0x00000460


	//   ....[5]....
        /*010c*/ 	.word	0x000004a0


	//   ....[6]....
        /*0110*/ 	.word	0x000004c0


	//   ....[7]....
        /*0114*/ 	.word	0x00000550


	//   ....[8]....
        /*0118*/ 	.word	0x00000580


	//   ....[9]....
        /*011c*/ 	.word	0x000005f0


	//   ....[10]....
        /*0120*/ 	.word	0x00000670


	//   ....[11]....
        /*0124*/ 	.word	0x000006a0


	//   ....[12]....
        /*0128*/ 	.word	0x00000710


	//   ....[13]....
        /*012c*/ 	.word	0x000007d0


	//   ....[14]....
        /*0130*/ 	.word	0x00000840


	//   ....[15]....
        /*0134*/ 	.word	0x00000a50


	//   ....[16]....
        /*0138*/ 	.word	0x00000a80


	//   ....[17]....
        /*013c*/ 	.word	0x00000ac0


	//   ....[18]....
        /*0140*/ 	.word	0x00000b00


	//   ....[19]....
        /*0144*/ 	.word	0x00000bc0


	//   ....[20]....
        /*0148*/ 	.word	0x00000bf0


	//   ....[21]....
        /*014c*/ 	.word	0x00000c10


	//   ....[22]....
        /*0150*/ 	.word	0x00000c50


	//   ....[23]....
        /*0154*/ 	.word	0x00000cb0


	//   ....[24]....
        /*0158*/ 	.word	0x00000d40


	//   ....[25]....
        /*015c*/ 	.word	0x00000de0


	//   ....[26]....
        /*0160*/ 	.word	0x00000e00


	//   ....[27]....
        /*0164*/ 	.word	0x00000e50


	//   ....[28]....
        /*0168*/ 	.word	0x00000ee0


	//   ....[29]....
        /*016c*/ 	.word	0x00000f20


	//----- nvinfo : EIATTR_VRC_CTA_INIT_COUNT
	.align		4
.L_1011:
        /*0170*/ 	.byte	0x02, 0x4a
	.zero		1
	.zero		1


	//----- nvinfo : EIATTR_EXIT_INSTR_OFFSETS
	.align		4
        /*0174*/ 	.byte	0x04, 0x1c
        /*0176*/ 	.short	(.L_1013 - .L_1012)


	//   ....[0]....
.L_1012:
        /*0178*/ 	.word	0x00000970


	//   ....[1]....
        /*017c*/ 	.word	0x00000a40


	//   ....[2]....
        /*0180*/ 	.word	0x00000f30


	//   ....[3]....
        /*0184*/ 	.word	0x000010b0


	//----- nvinfo : EIATTR_CRS_STACK_SIZE
	.align		4
.L_1013:
        /*0188*/ 	.byte	0x04, 0x1e
        /*018a*/ 	.short	(.L_1015 - .L_1014)
.L_1014:
        /*018c*/ 	.word	0x00000000


	//----- nvinfo : EIATTR_CBANK_PARAM_SIZE
	.align		4
.L_1015:
        /*0190*/ 	.byte	0x03, 0x19
        /*0192*/ 	.short	0x0024


	//----- nvinfo : EIATTR_PARAM_CBANK
	.align		4
        /*0194*/ 	.byte	0x04, 0x0a
        /*0196*/ 	.short	(.L_1017 - .L_1016)
	.align		4
.L_1016:
        /*0198*/ 	.word	index@(.nv.constant0._Z14welford_kernelIfffEvPKT_PT1_S4_iii)
        /*019c*/ 	.short	0x0380
        /*019e*/ 	.short	0x0024


	//----- nvinfo : EIATTR_SW_WAR
	.align		4
.L_1017:
        /*01a0*/ 	.byte	0x04, 0x36
        /*01a2*/ 	.short	(.L_1019 - .L_1018)
.L_1018:
        /*01a4*/ 	.word	0x00000008
.L_1019:


//--------------------- .nv.callgraph             --------------------------
	.section	.nv.callgraph,"",@"SHT_CUDA_CALLGRAPH"
	.align	4
	.sectionentsize	8
	.align		4
        /*0000*/ 	.word	0x00000000
	.align		4
        /*0004*/ 	.word	0xffffffff
	.align		4
        /*0008*/ 	.word	0x00000000
	.align		4
        /*000c*/ 	.word	0xfffffffe
	.align		4
        /*0010*/ 	.word	0x00000000
	.align		4
        /*0014*/ 	.word	0xfffffffd
	.align		4
        /*0018*/ 	.word	0x00000000
	.align		4
        /*001c*/ 	.word	0xfffffffc


//--------------------- .nv.constant4             --------------------------
	.section	.nv.constant4,"a",@progbits
	.align	8
	.align		8
.nv.constant4:
        /*0000*/ 	.dword	_ZN41_INTERNAL_c40c9d7c_10_welford_cu_4d36edd84cuda3std3__45__cpo5beginE
	.align		8
        /*0008*/ 	.dword	_ZN41_INTERNAL_c40c9d7c_10_welford_cu_4d36edd84cuda3std3__45__cpo3endE
	.align		8
        /*0010*/ 	.dword	_ZN41_INTERNAL_c40c9d7c_10_welford_cu_4d36edd84cuda3std3__45__cpo6cbeginE
	.align		8
        /*0018*/ 	.dword	_ZN41_INTERNAL_c40c9d7c_10_welford_cu_4d36edd84cuda3std3__45__cpo4cendE
	.align		8
        /*0020*/ 	.dword	_ZN41_INTERNAL_c40c9d7c_10_welford_cu_4d36edd84cuda3std3__45__cpo6rbeginE
	.align		8
        /*0028*/ 	.dword	_ZN41_INTERNAL_c40c9d7c_10_welford_cu_4d36edd84cuda3std3__45__cpo4rendE
	.align		8
        /*0030*/ 	.dword	_ZN41_INTERNAL_c40c9d7c_10_welford_cu_4d36edd84cuda3std3__45__cpo7crbeginE
	.align		8
        /*0038*/ 	.dword	_ZN41_INTERNAL_c40c9d7c_10_welford_cu_4d36edd84cuda3std3__45__cpo5crendE
	.align		8
        /*0040*/ 	.dword	_ZN41_INTERNAL_c40c9d7c_10_welford_cu_4d36edd84cuda3std3__443_GLOBAL__N__c40c9d7c_10_welford_cu_4d36edd86ignoreE
	.align		8
        /*0048*/ 	.dword	_ZN41_INTERNAL_c40c9d7c_10_welford_cu_4d36edd84cuda3std3__419piecewise_constructE
	.align		8
        /*0050*/ 	.dword	_ZN41_INTERNAL_c40c9d7c_10_welford_cu_4d36edd84cuda3std3__48in_placeE
	.align		8
        /*0058*/ 	.dword	_ZN41_INTERNAL_c40c9d7c_10_welford_cu_4d36edd84cuda3std3__420unreachable_sentinelE
	.align		8
        /*0060*/ 	.dword	_ZN41_INTERNAL_c40c9d7c_10_welford_cu_4d36edd84cuda3std6ranges3__45__cpo4swapE
	.align		8
        /*0068*/ 	.dword	_ZN41_INTERNAL_c40c9d7c_10_welford_cu_4d36edd84cuda3std6ranges3__45__cpo9iter_moveE
	.align		8
        /*0070*/ 	.dword	_ZN41_INTERNAL_c40c9d7c_10_welford_cu_4d36edd84cuda3std6ranges3__45__cpo5beginE
	.align		8
        /*0078*/ 	.dword	_ZN41_INTERNAL_c40c9d7c_10_welford_cu_4d36edd84cuda3std6ranges3__45__cpo3endE
	.align		8
        /*0080*/ 	.dword	_ZN41_INTERNAL_c40c9d7c_10_welford_cu_4d36edd84cuda3std6ranges3__45__cpo6cbeginE
	.align		8
        /*0088*/ 	.dword	_ZN41_INTERNAL_c40c9d7c_10_welford_cu_4d36edd84cuda3std6ranges3__45__cpo4cendE
	.align		8
        /*0090*/ 	.dword	_ZN41_INTERNAL_c40c9d7c_10_welford_cu_4d36edd84cuda3std6ranges3__45__cpo7advanceE
	.align		8
        /*0098*/ 	.dword	_ZN41_INTERNAL_c40c9d7c_10_welford_cu_4d36edd84cuda3std6ranges3__45__cpo9iter_swapE
	.align		8
        /*00a0*/ 	.dword	_ZN41_INTERNAL_c40c9d7c_10_welford_cu_4d36edd84cuda3std6ranges3__45__cpo4nextE
	.align		8
        /*00a8*/ 	.dword	_ZN41_INTERNAL_c40c9d7c_10_welford_cu_4d36edd84cuda3std6ranges3__45__cpo4prevE
	.align		8
        /*00b0*/ 	.dword	_ZN41_INTERNAL_c40c9d7c_10_welford_cu_4d36edd84cuda3std6ranges3__45__cpo4dataE
	.align		8
        /*00b8*/ 	.dword	_ZN41_INTERNAL_c40c9d7c_10_welford_cu_4d36edd84cuda3std6ranges3__45__cpo5cdataE
	.align		8
        /*00c0*/ 	.dword	_ZN41_INTERNAL_c40c9d7c_10_welford_cu_4d36edd84cuda3std6ranges3__45__cpo4sizeE
	.align		8
        /*00c8*/ 	.dword	_ZN41_INTERNAL_c40c9d7c_10_welford_cu_4d36edd84cuda3std6ranges3__45__cpo5ssizeE
	.align		8
        /*00d0*/ 	.dword	_ZN41_INTERNAL_c40c9d7c_10_welford_cu_4d36edd84cuda3std6ranges3__45__cpo8distanceE
	.align		8
        /*00d8*/ 	.dword	_ZN41_INTERNAL_c40c9d7c_10_welford_cu_4d36edd86thrust24THRUST_300001_SM_1030_NS6system6detail10sequential3seqE


//--------------------- .text._Z27relu_backward_c_last_kernelIN3c104HalfEfS1_Li4EEvPKT_S4_S4_PKT0_S7_PKT1_SA_PS2_ii --------------------------
	.section	.text._Z27relu_backward_c_last_kernelIN3c104HalfEfS1_Li4EEvPKT_S4_S4_PKT0_S7_PKT1_SA_PS2_ii,"ax",@progbits
	.align	128
        .global         _Z27relu_backward_c_last_kernelIN3c104HalfEfS1_Li4EEvPKT_S4_S4_PKT0_S7_PKT1_SA_PS2_ii
        .type           _Z27relu_backward_c_last_kernelIN3c104HalfEfS1_Li4EEvPKT_S4_S4_PKT0_S7_PKT1_SA_PS2_ii,@function
        .size           _Z27relu_backward_c_last_kernelIN3c104HalfEfS1_Li4EEvPKT_S4_S4_PKT0_S7_PKT1_SA_PS2_ii,(.L_x_767 - _Z27relu_backward_c_last_kernelIN3c104HalfEfS1_Li4EEvPKT_S4_S4_PKT0_S7_PKT1_SA_PS2_ii)
        .other          _Z27relu_backward_c_last_kernelIN3c104HalfEfS1_Li4EEvPKT_S4_S4_PKT0_S7_PKT1_SA_PS2_ii,@"STO_CUDA_ENTRY STV_DEFAULT"
_Z27relu_backward_c_last_kernelIN3c104HalfEfS1_Li4EEvPKT_S4_S4_PKT0_S7_PKT1_SA_PS2_ii:
.text._Z27relu_backward_c_last_kernelIN3c104HalfEfS1_Li4EEvPKT_S4_S4_PKT0_S7_PKT1_SA_PS2_ii:
[----:B------:R-:W-:Y:S01]  /*0000*/  LDC R1, c[0x0][0x37c] ;  /* 0x0000df00ff017b82 */ /* 0x000fe20000000800 */
[----:B------:R-:W0:Y:S07]  /*0010*/  LDCU UR6, c[0x0][0x364] ;  /* 0x00006c80ff0677ac */ /* 0x000e2e0008000800 */
[----:B------:R-:W0:Y:S01]  /*0020*/  LDC R11, c[0x0][0x374] ;  /* 0x0000dd00ff0b7b82 */ /* 0x000e220000000800 */
[----:B------:R-:W1:Y:S01]  /*0030*/  S2R R10, SR_TID.X ;  /* 0x00000000000a7919 */ /* 0x000e620000002100 */
[----:B------:R-:W2:Y:S01]  /*0040*/  LDCU UR4, c[0x0][0x3c0] ;  /* 0x00007800ff0477ac */ /* 0x000ea20008000800 */
[----:B------:R-:W3:Y:S05]  /*0050*/  LDCU.64 UR8, c[0x0][0x3b0] ;  /* 0x00007600ff0877ac */ /* 0x000eea0008000a00 */
[----:B------:R-:W4:Y:S01]  /*0060*/  S2UR UR7, SR_CTAID.X ;  /* 0x00000000000779c3 */ /* 0x000f220000002500 */
[----:B--2---:R-:W-:Y:S01]  /*0070*/  MOV R18, UR4 ;  /* 0x0000000400127c02 */ /* 0x004fe20008000f00 */
[----:B------:R-:W2:Y:S01]  /*0080*/  LDCU.64 UR4, c[0x0][0x3a8] ;  /* 0x00007500ff0477ac */ /* 0x000ea20008000a00 */
[----:B0-----:R-:W-:-:S02]  /*0090*/  IMAD R0, R11, UR6, RZ ;  /* 0x000000060b007c24 */ /* 0x001fc4000f8e02ff */
[----:B------:R-:W-:-:S03]  /*00a0*/  IADD3 R5, PT, PT, R18, -0x1, RZ ;  /* 0xffffffff12057810 */ /* 0x000fc60007ffe0ff */
[----:B------:R-:W-:-:S04]  /*00b0*/  SHF.L.U32 R12, R0, 0x2, RZ ;  /* 0x00000002000c7819 */ /* 0x000fc800000006ff */
[-C--:B------:R-:W-:Y:S02]  /*00c0*/  IABS R6, R12.reuse ;  /* 0x0000000c00067213 */ /* 0x080fe40000000000 */
[----:B------:R-:W-:Y:S02]  /*00d0*/  IABS R8, R12 ;  /* 0x0000000c00087213 */ /* 0x000fe40000000000 */
[----:B------:R-:W0:Y:S01]  /*00e0*/  I2F.RP R4, R6 ;  /* 0x0000000600047306 */ /* 0x000e220000209400 */
[----:B------:R-:W-:-:S07]  /*00f0*/  ISETP.NE.AND P2, PT, R12, RZ, PT ;  /* 0x000000ff0c00720c */ /* 0x000fce0003f45270 */
[----:B0-----:R-:W0:Y:S02]  /*0100*/  MUFU.RCP R4, R4 ;  /* 0x0000000400047308 */ /* 0x001e240000001000 */
[----:B0-----:R-:W-:Y:S02]  /*0110*/  IADD3 R2, PT, PT, R4, 0xffffffe, RZ ;  /* 0x0ffffffe04027810 */ /* 0x001fe40007ffe0ff */
[----:B------:R-:W-:-:S04]  /*0120*/  IABS R4, R5 ;  /* 0x0000000500047213 */ /* 0x000fc80000000000 */
[----:B------:R0:W5:Y:S01]  /*0130*/  F2I.FTZ.U32.TRUNC.NTZ R3, R2 ;  /* 0x0000000200037305 */ /* 0x000162000021f000 */
[----:B------:R-:W-:-:S04]  /*0140*/  LOP3.LUT R5, R5, R12, RZ, 0x3c, !PT ;  /* 0x0000000c05057212 */ /* 0x000fc800078e3cff */
[----:B------:R-:W-:Y:S01]  /*0150*/  ISETP.GE.AND P3, PT, R5, RZ, PT ;  /* 0x000000ff0500720c */ /* 0x000fe20003f66270 */
[----:B0-----:R-:W-:Y:S01]  /*0160*/  HFMA2 R2, -RZ, RZ, 0, 0 ;  /* 0x00000000ff027431 */ /* 0x001fe200000001ff */
[----:B-----5:R-:W-:-:S05]  /*0170*/  IADD3 R7, PT, PT, RZ, -R3, RZ ;  /* 0x80000003ff077210 */ /* 0x020fca0007ffe0ff */
[----:B------:R-:W-:-:S04]  /*0180*/  IMAD R7, R7, R6, RZ ;  /* 0x0000000607077224 */ /* 0x000fc800078e02ff */
[----:B------:R-:W-:Y:S01]  /*0190*/  IMAD.HI.U32 R3, R3, R7, R2 ;  /* 0x0000000703037227 */ /* 0x000fe200078e0002 */
[----:B------:R-:W-:-:S05]  /*01a0*/  IADD3 R7, PT, PT, RZ, -R8, RZ ;  /* 0x80000008ff077210 */ /* 0x000fca0007ffe0ff */
[----:B------:R-:W-:-:S04]  /*01b0*/  IMAD.HI.U32 R2, R3, R4, RZ ;  /* 0x0000000403027227 */ /* 0x000fc800078e00ff */
[----:B------:R-:W-:-:S05]  /*01c0*/  IMAD R3, R2, R7, R4 ;  /* 0x0000000702037224 */ /* 0x000fca00078e0204 */
[----:B------:R-:W-:-:S13]  /*01d0*/  ISETP.GT.U32.AND P1, PT, R6, R3, PT ;  /* 0x000000030600720c */ /* 0x000fda0003f24070 */
[-C--:B------:R-:W-:Y:S02]  /*01e0*/  @!P1 IADD3 R3, PT, PT, R3, -R6.reuse, RZ ;  /* 0x8000000603039210 */ /* 0x080fe40007ffe0ff */
[----:B------:R-:W-:Y:S02]  /*01f0*/  @!P1 IADD3 R2, PT, PT, R2, 0x1, RZ ;  /* 0x0000000102029810 */ /* 0x000fe40007ffe0ff */
[----:B------:R-:W-:Y:S02]  /*0200*/  ISETP.GE.U32.AND P0, PT, R3, R6, PT ;  /* 0x000000060300720c */ /* 0x000fe40003f06070 */
[----:B---3--:R-:W-:Y:S01]  /*0210*/  ISETP.NE.U32.AND P1, PT, RZ, UR8, PT ;  /* 0x00000008ff007c0c */ /* 0x008fe2000bf25070 */
[----:B------:R-:W0:Y:S03]  /*0220*/  LDC R3, c[0x0][0x360] ;  /* 0x0000d800ff037b82 */ /* 0x000e260000000800 */
[----:B------:R-:W-:-:S07]  /*0230*/  ISETP.NE.AND.EX P1, PT, RZ, UR9, PT, P1 ;  /* 0x00000009ff007c0c */ /* 0x000fce000bf25310 */
[----:B------:R-:W-:Y:S02]  /*0240*/  @P0 IADD3 R2, PT, PT, R2, 0x1, RZ ;  /* 0x0000000102020810 */ /* 0x000fe40007ffe0ff */
[----:B--2---:R-:W-:Y:S02]  /*0250*/  ISETP.NE.U32.AND P0, PT, RZ, UR4, PT ;  /* 0x00000004ff007c0c */ /* 0x004fe4000bf05070 */
[----:B------:R-:W-:Y:S02]  /*0260*/  @!P3 IADD3 R2, PT, PT, -R2, RZ, RZ ;  /* 0x000000ff0202b210 */ /* 0x000fe40007ffe1ff */
[----:B------:R-:W-:Y:S01]  /*0270*/  ISETP.NE.AND.EX P0, PT, RZ, UR5, PT, P0 ;  /* 0x00000005ff007c0c */ /* 0x000fe2000bf05300 */
[----:B------:R-:W2:Y:S01]  /*0280*/  @P1 LDC.64 R22, c[0x0][0x3b0] ;  /* 0x0000ec00ff161b82 */ /* 0x000ea20000000a00 */
[----:B------:R-:W-:-:S04]  /*0290*/  @!P2 LOP3.LUT R2, RZ, R12, RZ, 0x33, !PT ;  /* 0x0000000cff02a212 */ /* 0x000fc800078e33ff */
[----:B------:R-:W-:-:S07]  /*02a0*/  ISETP.GE.AND P2, PT, R2, RZ, PT ;  /* 0x000000ff0200720c */ /* 0x000fce0003f46270 */
[----:B------:R-:W3:Y:S06]  /*02b0*/  @P0 LDC.64 R8, c[0x0][0x3a8] ;  /* 0x0000ea00ff080b82 */ /* 0x000eec0000000a00 */
[----:B-1--4-:R-:W-:Y:S05]  /*02c0*/  @!P2 EXIT ;  /* 0x000000000000a94d */ /* 0x012fea0003800000 */
[----:B------:R-:W1:Y:S01]  /*02d0*/  LDC.64 R6, c[0x0][0x398] ;  /* 0x0000e600ff067b82 */ /* 0x000e620000000a00 */
[----:B------:R-:W4:Y:S01]  /*02e0*/  LDCU.64 UR4, c[0x0][0x358] ;  /* 0x00006b00ff0477ac */ /* 0x000f220008000a00 */
[----:B0-----:R-:W-:-:S06]  /*02f0*/  IMAD R3, R3, UR7, R10 ;  /* 0x0000000703037c24 */ /* 0x001fcc000f8e020a */
[----:B------:R-:W0:Y:S01]  /*0300*/  LDC.64 R4, c[0x0][0x3a0] ;  /* 0x0000e800ff047b82 */ /* 0x000e220000000a00 */
[C---:B---3--:R-:W-:Y:S01]  /*0310*/  @P0 IMAD.WIDE R8, R3.reuse, 0x2, R8 ;  /* 0x0000000203080825 */ /* 0x048fe200078e0208 */
[----:B------:R-:W3:Y:S01]  /*0320*/  S2R R14, SR_CTAID.Y ;  /* 0x00000000000e7919 */ /* 0x000ee20000002600 */
[----:B------:R-:W0:Y:S02]  /*0330*/  LDCU.64 UR8, c[0x0][0x390] ;  /* 0x00007200ff0877ac */ /* 0x000e240008000a00 */
[C---:B--2---:R-:W-:Y:S01]  /*0340*/  @P1 IMAD.WIDE R22, R3.reuse, 0x2, R22 ;  /* 0x0000000203161825 */ /* 0x044fe200078e0216 */
[----:B------:R-:W3:Y:S01]  /*0350*/  S2R R13, SR_TID.Y ;  /* 0x00000000000d7919 */ /* 0x000ee20000002200 */
[----:B------:R-:W2:Y:S01]  /*0360*/  LDCU UR7, c[0x0][0x3c4] ;  /* 0x00007880ff0777ac */ /* 0x000ea20008000800 */
[----:B----4-:R4:W3:Y:S04]  /*0370*/  @P0 LDG.E.U16.CONSTANT R15, desc[UR4][R8.64] ;  /* 0x00000004080f0981 */ /* 0x0108e8000c1e9500 */
[----:B------:R-:W3:Y:S01]  /*0380*/  @P1 LDG.E.U16.CONSTANT R22, desc[UR4][R22.64] ;  /* 0x0000000416161981 */ /* 0x000ee2000c1e9500 */
[----:B-1----:R-:W-:-:S04]  /*0390*/  IMAD.WIDE R16, R3, 0x4, R6 ;  /* 0x0000000403107825 */ /* 0x002fc800078e0206 */
[----:B0-----:R-:W-:Y:S02]  /*03a0*/  IMAD.WIDE R20, R3, 0x4, R4 ;  /* 0x0000000403147825 */ /* 0x001fe400078e0204 */
[----:B------:R0:W5:Y:S04]  /*03b0*/  LDG.E.CONSTANT R4, desc[UR4][R16.64] ;  /* 0x0000000410047981 */ /* 0x000168000c1e9900 */
[----:B------:R0:W5:Y:S01]  /*03c0*/  LDG.E.CONSTANT R5, desc[UR4][R20.64] ;  /* 0x0000000414057981 */ /* 0x000162000c1e9900 */
[----:B------:R-:W-:Y:S01]  /*03d0*/  UISETP.NE.U32.AND UP0, UPT, UR8, URZ, UPT ;  /* 0x000000ff0800728c */ /* 0x000fe2000bf05070 */
[----:B--2---:R-:W-:Y:S02]  /*03e0*/  MOV R10, UR7 ;  /* 0x00000007000a7c02 */ /* 0x004fe40008000f00 */
[----:B------:R-:W-:Y:S01]  /*03f0*/  MOV R6, 0x3f800000 ;  /* 0x3f80000000067802 */ /* 0x000fe20000000f00 */
[----:B------:R-:W-:Y:S01]  /*0400*/  UISETP.NE.AND.EX UP0, UPT, UR9, URZ, UPT, UP0 ;  /* 0x000000ff0900728c */ /* 0x000fe2000bf05300 */
[----:B----4-:R-:W-:Y:S01]  /*0410*/  MOV R8, RZ ;  /* 0x000000ff00087202 */ /* 0x010fe20000000f00 */
[----:B------:R-:W-:-:S02]  /*0420*/  IMAD R7, R0, R10, RZ ;  /* 0x0000000a00077224 */ /* 0x000fc400078e02ff */
[----:B---3--:R-:W-:Y:S02]  /*0430*/  IMAD R9, R14, UR6, R13 ;  /* 0x000000060e097c24 */ /* 0x008fe4000f8e020d */
[----:B------:R-:W-:Y:S02]  /*0440*/  @P0 HADD2.F32 R6, -RZ, R15.H0_H0 ;  /* 0x2000000fff060230 */ /* 0x000fe40000004100 */
[----:B------:R-:W-:Y:S02]  /*0450*/  IMAD R15, R9, R10, R3 ;  /* 0x0000000a090f7224 */ /* 0x000fe400078e0203 */
[----:B------:R-:W-:Y:S01]  /*0460*/  @P1 HADD2.F32 R8, -RZ, R22.H0_H0 ;  /* 0x20000016ff081230 */ /* 0x000fe20000004100 */
[----:B0-----:R-:W-:Y:S06]  /*0470*/  BRA.U !UP0, `(.L_x_0) ;  /* 0x0000000508fc7547 */ /* 0x001fec000b800000 */
[----:B------:R-:W0:Y:S01]  /*0480*/  LDC.64 R16, c[0x0][0x388] ;  /* 0x0000e200ff107b82 */ /* 0x000e220000000a00 */
[CC--:B------:R-:W-:Y:S01]  /*0490*/  LEA R0, R11.reuse, R14.reuse, 0x1 ;  /* 0x0000000e0b007211 */ /* 0x0c0fe200078e08ff */
[C---:B------:R-:W-:Y:S01]  /*04a0*/  IMAD R22, R11.reuse, 0x3, R14 ;  /* 0x000000030b167824 */ /* 0x040fe200078e020e */
[----:B------:R-:W-:Y:S01]  /*04b0*/  IADD3 R14, PT, PT, R11, R14, RZ ;  /* 0x0000000e0b0e7210 */ /* 0x000fe20007ffe0ff */
[----:B------:R-:W1:Y:S01]  /*04c0*/  LDCU.64 UR8, c[0x0][0x3c0] ;  /* 0x00007800ff0877ac */ /* 0x000e620008000a00 */
[----:B------:R-:W-:Y:S01]  /*04d0*/  IADD3 R2, PT, PT, -R2, RZ, RZ ;  /* 0x000000ff02027210 */ /* 0x000fe20007ffe1ff */
[--C-:B------:R-:W-:Y:S02]  /*04e0*/  IMAD R27, R0, UR6, R13.reuse ;  /* 0x00000006001b7c24 */ /* 0x100fe4000f8e020d */
[----:B------:R-:W2:Y:S01]  /*04f0*/  LDC.64 R18, c[0x0][0x380] ;  /* 0x0000e000ff127b82 */ /* 0x000ea20000000a00 */
[--C-:B------:R-:W-:Y:S02]  /*0500*/  IMAD R25, R22, UR6, R13.reuse ;  /* 0x0000000616197c24 */ /* 0x100fe4000f8e020d */
[----:B------:R-:W-:-:S02]  /*0510*/  IMAD R13, R14, UR6, R13 ;  /* 0x000000060e0d7c24 */ /* 0x000fc4000f8e020d */
[-CC-:B------:R-:W-:Y:S02]  /*0520*/  IMAD R29, R27, R10.reuse, R3.reuse ;  /* 0x0000000a1b1d7224 */ /* 0x180fe400078e0203 */
[-CC-:B------:R-:W-:Y:S01]  /*0530*/  IMAD R0, R25, R10.reuse, R3.reuse ;  /* 0x0000000a19007224 */ /* 0x180fe200078e0203 */
[----:B------:R-:W3:Y:S01]  /*0540*/  LDC.64 R20, c[0x0][0x3b8] ;  /* 0x0000ee00ff147b82 */ /* 0x000ee20000000a00 */
[----:B------:R-:W-:-:S07]  /*0550*/  IMAD R14, R13, R10, R3 ;  /* 0x0000000a0d0e7224 */ /* 0x000fce00078e0203 */
.L_x_17:
[----:B-1----:R-:W-:Y:S01]  /*0560*/  ISETP.GE.AND P0, PT, R9, UR8, PT ;  /* 0x0000000809007c0c */ /* 0x002fe2000bf06270 */
[----:B------:R-:W-:Y:S03]  /*0570*/  BSSY.RECONVERGENT B0, `(.L_x_1) ;  /* 0x0000017000007945 */ /* 0x000fe60003800200 */
[----:B------:R-:W-:-:S13]  /*0580*/  ISETP.GE.OR P0, PT, R3, UR9, P0 ;  /* 0x0000000903007c0c */ /* 0x000fda0008706670 */
[----:B------:R-:W-:Y:S05]  /*0590*/  @P0 BRA `(.L_x_2) ;  /* 0x0000000000500947 */ /* 0x000fea0003800000 */
[----:B------:R-:W1:Y:S01]  /*05a0*/  LDC.64 R10, c[0x0][0x390] ;  /* 0x0000e400ff0a7b82 */ /* 0x000e620000000a00 */
[----:B0-----:R-:W-:-:S06]  /*05b0*/  IMAD.WIDE R22, R15, 0x2, R16 ;  /* 0x000000020f167825 */ /* 0x001fcc00078e0210 */
[----:B------:R-:W4:Y:S01]  /*05c0*/  LDG.E.U16.CONSTANT R22, desc[UR4][R22.64] ;  /* 0x0000000416167981 */ /* 0x000f22000c1e9500 */
[----:B-1----:R-:W-:-:S06]  /*05d0*/  IMAD.WIDE R10, R15, 0x2, R10 ;  /* 0x000000020f0a7825 */ /* 0x002fcc00078e020a */
[----:B------:R-:W2:Y:S01]  /*05e0*/  LDG.E.U16.CONSTANT R10, desc[UR4][R10.64] ;  /* 0x000000040a0a7981 */ /* 0x000ea2000c1e9500 */
[----:B------:R-:W-:Y:S01]  /*05f0*/  BSSY.RECONVERGENT B1, `(.L_x_3) ;  /* 0x000000c000017945 */ /* 0x000fe20003800200 */
[----:B----4-:R-:W-:-:S05]  /*0600*/  HADD2.F32 R24, -RZ, R22.H0_H0 ;  /* 0x20000016ff187230 */ /* 0x010fca0000004100 */
[----:B-----5:R-:W-:-:S04]  /*0610*/  FADD.FTZ R24, -R4, R24 ;  /* 0x0000001804187221 */ /* 0x020fc80000010100 */
[----:B------:R-:W-:-:S04]  /*0620*/  FMUL.FTZ R24, R24, R6 ;  /* 0x0000000618187220 */ /* 0x000fc80000410000 */
[----:B------:R-:W-:Y:S01]  /*0630*/  FFMA.FTZ R24, R5, R24, R8 ;  /* 0x0000001805187223 */ /* 0x000fe20000010008 */
[----:B--2---:R-:W-:-:S05]  /*0640*/  HADD2.F32 R26, -RZ, R10.H0_H0 ;  /* 0x2000000aff1a7230 */ /* 0x004fca0000004100 */
[----:B------:R-:W-:-:S05]  /*0650*/  FADD.FTZ R24, R24, R26 ;  /* 0x0000001a18187221 */ /* 0x000fca0000010000 */
[----:B------:R-:W-:-:S13]  /*0660*/  FSETP.GTU.FTZ.AND P0, PT, R24, RZ, PT ;  /* 0x000000ff1800720b */ /* 0x000fda0003f1c000 */
[----:B------:R-:W-:Y:S01]  /*0670*/  @!P0 PRMT R24, RZ, 0x7610, R24 ;  /* 0x00007610ff188816 */ /* 0x000fe20000000018 */
[----:B------:R-:W-:Y:S06]  /*0680*/  @!P0 BRA `(.L_x_4) ;  /* 0x0000000000088947 */ /* 0x000fec0003800000 */
[----:B------:R-:W-:-:S05]  /*0690*/  IMAD.WIDE R10, R15, 0x2, R18 ;  /* 0x000000020f0a7825 */ /* 0x000fca00078e0212 */
[----:B------:R0:W5:Y:S02]  /*06a0*/  LDG.E.U16.CONSTANT R24, desc[UR4][R10.64] ;  /* 0x000000040a187981 */ /* 0x000164000c1e9500 */
.L_x_4:
[----:B------:R-:W-:Y:S05]  /*06b0*/  BSYNC.RECONVERGENT B1 ;  /* 0x0000000000017941 */ /* 0x000fea0003800200 */
.L_x_3:
[----:B0--3--:R-:W-:-:S05]  /*06c0*/  IMAD.WIDE R10, R15, 0x2, R20 ;  /* 0x000000020f0a7825 */ /* 0x009fca00078e0214 */
[----:B-----5:R1:W-:Y:S02]  /*06d0*/  STG.E.U16 desc[UR4][R10.64], R24 ;  /* 0x000000180a007986 */ /* 0x0203e4000c101504 */
.L_x_2:
[----:B------:R-:W-:Y:S05]  /*06e0*/  BSYNC.RECONVERGENT B0 ;  /* 0x0000000000007941 */ /* 0x000fea0003800200 */
.L_x_1:
[----:B------:R-:W-:Y:S01]  /*06f0*/  ISETP.GE.AND P0, PT, R13, UR8, PT ;  /* 0x000000080d007c0c */ /* 0x000fe2000bf06270 */
[----:B------:R-:W-:Y:S03]  /*0700*/  BSSY.RECONVERGENT B0, `(.L_x_5) ;  /* 0x0000017000007945 */ /* 0x000fe60003800200 */
[----:B------:R-:W-:-:S13]  /*0710*/  ISETP.GE.OR P0, PT, R3, UR9, P0 ;  /* 0x0000000903007c0c */ /* 0x000fda0008706670 */
[----:B------:R-:W-:Y:S05]  /*0720*/  @P0 BRA `(.L_x_6) ;  /* 0x0000000000500947 */ /* 0x000fea0003800000 */
[----:B-1----:R-:W1:Y:S01]  /*0730*/  LDC.64 R10, c[0x0][0x390] ;  /* 0x0000e400ff0a7b82 */ /* 0x002e620000000a00 */
        /* <DEDUP_REMOVED lines=16> */
.L_x_8:
[----:B------:R-:W-:Y:S05]  /*0840*/  BSYNC.RECONVERGENT B1 ;  /* 0x0000000000017941 */ /* 0x000fea0003800200 */
.L_x_7:
[----:B0--3--:R-:W-:-:S05]  /*0850*/  IMAD.WIDE R10, R14, 0x2, R20 ;  /* 0x000000020e0a7825 */ /* 0x009fca00078e0214 */
[----:B-----5:R4:W-:Y:S02]  /*0860*/  STG.E.U16 desc[UR4][R10.64], R24 ;  /* 0x000000180a007986 */ /* 0x0209e4000c101504 */
.L_x_6:
[----:B------:R-:W-:Y:S05]  /*0870*/  BSYNC.RECONVERGENT B0 ;  /* 0x0000000000007941 */ /* 0x000fea0003800200 */
.L_x_5:
[----:B------:R-:W-:Y:S01]  /*0880*/  ISETP.GE.AND P0, PT, R27, UR8, PT ;  /* 0x000000081b007c0c */ /* 0x000fe2000bf06270 */
[----:B------:R-:W-:Y:S03]  /*0890*/  BSSY.RECONVERGENT B0, `(.L_x_9) ;  /* 0x0000017000007945 */ /* 0x000fe60003800200 */
[----:B------:R-:W-:-:S13]  /*08a0*/  ISETP.GE.OR P0, PT, R3, UR9, P0 ;  /* 0x0000000903007c0c */ /* 0x000fda0008706670 */
[----:B------:R-:W-:Y:S05]  /*08b0*/  @P0 BRA `(.L_x_10) ;  /* 0x0000000000500947 */ /* 0x000fea0003800000 */
[----:B-1--4-:R-:W1:Y:S01]  /*08c0*/  LDC.64 R10, c[0x0][0x390] ;  /* 0x0000e400ff0a7b82 */ /* 0x012e620000000a00 */
        /* <DEDUP_REMOVED lines=16> */
.L_x_12:
[----:B------:R-:W-:Y:S05]  /*09d0*/  BSYNC.RECONVERGENT B1 ;  /* 0x0000000000017941 */ /* 0x000fea0003800200 */
.L_x_11:
[----:B0--3--:R-:W-:-:S05]  /*09e0*/  IMAD.WIDE R10, R29, 0x2, R20 ;  /* 0x000000021d0a7825 */ /* 0x009fca00078e0214 */
[----:B-----5:R0:W-:Y:S02]  /*09f0*/  STG.E.U16 desc[UR4][R10.64], R24 ;  /* 0x000000180a007986 */ /* 0x0201e4000c101504 */
.L_x_10:
[----:B------:R-:W-:Y:S05]  /*0a00*/  BSYNC.RECONVERGENT B0 ;  /* 0x0000000000007941 */ /* 0x000fea0003800200 */
.L_x_9:
[----:B------:R-:W-:Y:S01]  /*0a10*/  ISETP.GE.AND P0, PT, R25, UR8, PT ;  /* 0x0000000819007c0c */ /* 0x000fe2000bf06270 */
[----:B------:R-:W-:Y:S01]  /*0a20*/  BSSY.RECONVERGENT B0, `(.L_x_13) ;  /* 0x0000018000007945 */ /* 0x000fe20003800200 */
[----:B01--4-:R-:W-:Y:S02]  /*0a30*/  IADD3 R24, PT, PT, R7, R15, R7 ;  /* 0x0000000f07187210 */ /* 0x013fe40007ffe007 */
[----:B------:R-:W-:-:S13]  /*0a40*/  ISETP.GE.OR P0, PT, R3, UR9, P0 ;  /* 0x0000000903007c0c */ /* 0x000fda0008706670 */
[----:B------:R-:W-:Y:S05]  /*0a50*/  @P0 BRA `(.L_x_14) ;  /* 0x0000000000500947 */ /* 0x000fea0003800000 */
[----:B------:R-:W0:Y:S01]  /*0a60*/  LDC.64 R10, c[0x0][0x390] ;  /* 0x0000e400ff0a7b82 */ /* 0x000e220000000a00 */
[----:B------:R-:W-:-:S06]  /*0a70*/  IMAD.WIDE R22, R0, 0x2, R16 ;  /* 0x0000000200167825 */ /* 0x000fcc00078e0210 */
[----:B------:R-:W4:Y:S01]  /*0a80*/  LDG.E.U16.CONSTANT R22, desc[UR4][R22.64] ;  /* 0x0000000416167981 */ /* 0x000f22000c1e9500 */
[----:B0-----:R-:W-:-:S06]  /*0a90*/  IMAD.WIDE R10, R0, 0x2, R10 ;  /* 0x00000002000a7825 */ /* 0x001fcc00078e020a */
        /* <DEDUP_REMOVED lines=13> */
.L_x_16:
[----:B------:R-:W-:Y:S05]  /*0b70*/  BSYNC.RECONVERGENT B1 ;  /* 0x0000000000017941 */ /* 0x000fea0003800200 */
.L_x_15:
[----:B0--3--:R-:W-:-:S05]  /*0b80*/  IMAD.WIDE R10, R0, 0x2, R20 ;  /* 0x00000002000a7825 */ /* 0x009fca00078e0214 */
[----:B-----5:R0:W-:Y:S02]  /*0b90*/  STG.E.U16 desc[UR4][R10.64], R15 ;  /* 0x0000000f0a007986 */ /* 0x0201e4000c101504 */
.L_x_14:
[----:B------:R-:W-:Y:S05]  /*0ba0*/  BSYNC.RECONVERGENT B0 ;  /* 0x0000000000007941 */ /* 0x000fea0003800200 */
.L_x_13:
[----:B------:R-:W-:Y:S02]  /*0bb0*/  IADD3 R2, PT, PT, R2, 0x1, RZ ;  /* 0x0000000102027810 */ /* 0x000fe40007ffe0ff */
[C---:B0-----:R-:W-:Y:S02]  /*0bc0*/  IADD3 R15, PT, PT, R7.reuse, R24, R7 ;  /* 0x00000018070f7210 */ /* 0x041fe40007ffe007 */
[----:B------:R-:W-:Y:S02]  /*0bd0*/  ISETP.NE.AND P0, PT, R2, 0x1, PT ;  /* 0x000000010200780c */ /* 0x000fe40003f05270 */
[C---:B------:R-:W-:Y:S02]  /*0be0*/  LEA R29, R7.reuse, R29, 0x2 ;  /* 0x0000001d071d7211 */ /* 0x040fe400078e10ff */
[C---:B------:R-:W-:Y:S02]  /*0bf0*/  LEA R0, R7.reuse, R0, 0x2 ;  /* 0x0000000007007211 */ /* 0x040fe400078e10ff */
[----:B------:R-:W-:-:S02]  /*0c00*/  LEA R14, R7, R14, 0x2 ;  /* 0x0000000e070e7211 */ /* 0x000fc400078e10ff */
[C---:B------:R-:W-:Y:S02]  /*0c10*/  IADD3 R9, PT, PT, R12.reuse, R9, RZ ;  /* 0x000000090c097210 */ /* 0x040fe40007ffe0ff */
[C---:B------:R-:W-:Y:S02]  /*0c20*/  IADD3 R13, PT, PT, R12.reuse, R13, RZ ;  /* 0x0000000d0c0d7210 */ /* 0x040fe40007ffe0ff */
[C---:B------:R-:W-:Y:S02]  /*0c30*/  IADD3 R27, PT, PT, R12.reuse, R27, RZ ;  /* 0x0000001b0c1b7210 */ /* 0x040fe40007ffe0ff */
[----:B------:R-:W-:Y:S01]  /*0c40*/  IADD3 R25, PT, PT, R12, R25, RZ ;  /* 0x000000190c197210 */ /* 0x000fe20007ffe0ff */
[----:B------:R-:W-:Y:S06]  /*0c50*/  @P0 BRA `(.L_x_17) ;  /* 0xfffffff800400947 */ /* 0x000fec000383ffff */
[----:B------:R-:W-:Y:S05]  /*0c60*/  EXIT ;  /* 0x000000000000794d */ /* 0x000fea0003800000 */
.L_x_0:
[----:B------:R-:W-:-:S13]  /*0c70*/  ISETP.NE.AND P0, PT, R2, RZ, PT ;  /* 0x000000ff0200720c */ /* 0x000fda0003f05270 */
[----:B------:R-:W-:Y:S05]  /*0c80*/  @!P0 BRA `(.L_x_18) ;  /* 0x0000000c00a88947 */ /* 0x000fea0003800000 */
[----:B------:R-:W0:Y:S01]  /*0c90*/  LDC.64 R18, c[0x0][0x3c0] ;  /* 0x0000f000ff127b82 */ /* 0x000e220000000a00 */
[CC--:B------:R-:W-:Y:S01]  /*0ca0*/  LEA R16, R11.reuse, R14.reuse, 0x1 ;  /* 0x0000000e0b107211 */ /* 0x0c0fe200078e08ff */
[C-C-:B------:R-:W-:Y:S01]  /*0cb0*/  IMAD R24, R11.reuse, 0x3, R14.reuse ;  /* 0x000000030b187824 */ /* 0x140fe200078e020e */
[CC--:B------:R-:W-:Y:S01]  /*0cc0*/  LEA R12, R11.reuse, R14.reuse, 0x2 ;  /* 0x0000000e0b0c7211 */ /* 0x0c0fe200078e10ff */
[C-C-:B------:R-:W-:Y:S01]  /*0cd0*/  IMAD R20, R11.reuse, 0x5, R14.reuse ;  /* 0x000000050b147824 */ /* 0x140fe200078e020e */
[C---:B------:R-:W-:Y:S01]  /*0ce0*/  IADD3 R28, PT, PT, R11.reuse, R14, RZ ;  /* 0x0000000e0b1c7210 */ /* 0x040fe20007ffe0ff */
[C-C-:B------:R-:W-:Y:S02]  /*0cf0*/  IMAD R22, R11.reuse, 0x6, R14.reuse ;  /* 0x000000060b167824 */ /* 0x140fe400078e020e */
[----:B------:R-:W-:Y:S01]  /*0d00*/  IMAD R26, R11, 0x7, R14 ;  /* 0x000000070b1a7824 */ /* 0x000fe200078e020e */
[----:B------:R-:W-:Y:S01]  /*0d10*/  IADD3 R11, PT, PT, R2, 0x1, RZ ;  /* 0x00000001020b7810 */ /* 0x000fe20007ffe0ff */
[----:B------:R-:W-:-:S02]  /*0d20*/  IMAD R14, R16, UR6, R13 ;  /* 0x00000006100e7c24 */ /* 0x000fc4000f8e020d */
[--C-:B------:R-:W-:Y:S01]  /*0d30*/  IMAD R17, R24, UR6, R13.reuse ;  /* 0x0000000618117c24 */ /* 0x100fe2000f8e020d */
[----:B------:R-:W-:Y:S01]  /*0d40*/  LOP3.LUT R11, R11, 0x7ffffffe, RZ, 0xc0, !PT ;  /* 0x7ffffffe0b0b7812 */ /* 0x000fe200078ec0ff */
[--C-:B------:R-:W-:Y:S02]  /*0d50*/  IMAD R16, R12, UR6, R13.reuse ;  /* 0x000000060c107c24 */ /* 0x100fe4000f8e020d */
[--C-:B------:R-:W-:Y:S01]  /*0d60*/  IMAD R20, R20, UR6, R13.reuse ;  /* 0x0000000614147c24 */ /* 0x100fe2000f8e020d */
[----:B------:R-:W-:Y:S01]  /*0d70*/  IADD3 R11, PT, PT, -R11, RZ, RZ ;  /* 0x000000ff0b0b7210 */ /* 0x000fe20007ffe1ff */
[--C-:B------:R-:W-:Y:S02]  /*0d80*/  IMAD R24, R22, UR6, R13.reuse ;  /* 0x0000000616187c24 */ /* 0x100fe4000f8e020d */
[--C-:B------:R-:W-:Y:S02]  /*0d90*/  IMAD R26, R26, UR6, R13.reuse ;  /* 0x000000061a1a7c24 */ /* 0x100fe4000f8e020d */
[----:B------:R-:W-:-:S02]  /*0da0*/  IMAD R28, R28, UR6, R13 ;  /* 0x000000061c1c7c24 */ /* 0x000fc4000f8e020d */
[-CC-:B------:R-:W-:Y:S02]  /*0db0*/  IMAD R12, R14, R10.reuse, R3.reuse ;  /* 0x0000000a0e0c7224 */ /* 0x180fe400078e0203 */
[-CC-:B------:R-:W-:Y:S02]  /*0dc0*/  IMAD R14, R17, R10.reuse, R3.reuse ;  /* 0x0000000a110e7224 */ /* 0x180fe400078e0203 */
[-CC-:B------:R-:W-:Y:S02]  /*0dd0*/  IMAD R16, R16, R10.reuse, R3.reuse ;  /* 0x0000000a10107224 */ /* 0x180fe400078e0203 */
[-CC-:B------:R-:W-:Y:S02]  /*0de0*/  IMAD R22, R20, R10.reuse, R3.reuse ;  /* 0x0000000a14167224 */ /* 0x180fe400078e0203 */
[-CC-:B------:R-:W-:Y:S02]  /*0df0*/  IMAD R24, R24, R10.reuse, R3.reuse ;  /* 0x0000000a18187224 */ /* 0x180fe400078e0203 */
[----:B------:R-:W-:-:S02]  /*0e00*/  IMAD R26, R26, R10, R3 ;  /* 0x0000000a1a1a7224 */ /* 0x000fc400078e0203 */
[----:B------:R-:W-:-:S07]  /*0e10*/  IMAD R28, R28, R10, R3 ;  /* 0x0000000a1c1c7224 */ /* 0x000fce00078e0203 */
.L_x_51:
[----:B0-----:R-:W-:Y:S01]  /*0e20*/  MOV R10, R19 ;  /* 0x00000013000a7202 */ /* 0x001fe20000000f00 */
[----:B------:R-:W-:Y:S01]  /*0e30*/  BSSY.RECONVERGENT B0, `(.L_x_19) ;  /* 0x0000016000007945 */ /* 0x000fe20003800200 */
[----:B------:R-:W-:-:S04]  /*0e40*/  ISETP.GE.AND P0, PT, R9, R18, PT ;  /* 0x000000120900720c */ /* 0x000fc80003f06270 */
[----:B------:R-:W-:-:S13]  /*0e50*/  ISETP.LT.AND P0, PT, R3, R10, !P0 ;  /* 0x0000000a0300720c */ /* 0x000fda0004701270 */
[----:B------:R-:W-:Y:S05]  /*0e60*/  @!P0 BRA `(.L_x_20) ;  /* 0x0000000000488947 */ /* 0x000fea0003800000 */
[----:B------:R-:W0:Y:S02]  /*0e70*/  LDC.64 R20, c[0x0][0x388] ;  /* 0x0000e200ff147b82 */ /* 0x000e240000000a00 */
[----:B0-----:R-:W-:-:S06]  /*0e80*/  IMAD.WIDE R20, R15, 0x2, R20 ;  /* 0x000000020f147825 */ /* 0x001fcc00078e0214 */
[----:B------:R-:W2:Y:S01]  /*0e90*/  LDG.E.U16.CONSTANT R20, desc[UR4][R20.64] ;  /* 0x0000000414147981 */ /* 0x000ea2000c1e9500 */
[----:B------:R-:W-:Y:S01]  /*0ea0*/  BSSY.RECONVERGENT B1, `(.L_x_21) ;  /* 0x000000b000017945 */ /* 0x000fe20003800200 */
[----:B--2---:R-:W-:-:S05]  /*0eb0*/  HADD2.F32 R13, -RZ, R20.H0_H0 ;  /* 0x20000014ff0d7230 */ /* 0x004fca0000004100 */
[----:B-----5:R-:W-:-:S04]  /*0ec0*/  FADD.FTZ R13, -R4, R13 ;  /* 0x0000000d040d7221 */ /* 0x020fc80000010100 */
[----:B------:R-:W-:-:S04]  /*0ed0*/  FMUL.FTZ R13, R13, R6 ;  /* 0x000000060d0d7220 */ /* 0x000fc80000410000 */
[----:B------:R-:W-:-:S05]  /*0ee0*/  FFMA.FTZ R13, R5, R13, R8 ;  /* 0x0000000d050d7223 */ /* 0x000fca0000010008 */
[----:B------:R-:W-:-:S13]  /*0ef0*/  FSETP.GTU.FTZ.AND P0, PT, R13, RZ, PT ;  /* 0x000000ff0d00720b */ /* 0x000fda0003f1c000 */
[----:B------:R-:W-:Y:S01]  /*0f00*/  @!P0 PRMT R13, RZ, 0x7610, R13 ;  /* 0x00007610ff0d8816 */ /* 0x000fe2000000000d */
[----:B------:R-:W-:Y:S06]  /*0f10*/  @!P0 BRA `(.L_x_22) ;  /* 0x00000000000c8947 */ /* 0x000fec0003800000 */
[----:B------:R-:W0:Y:S02]  /*0f20*/  LDC.64 R20, c[0x0][0x380] ;  /* 0x0000e000ff147b82 */ /* 0x000e240000000a00 */
[----:B0-----:R-:W-:-:S05]  /*0f30*/  IMAD.WIDE R20, R15, 0x2, R20 ;  /* 0x000000020f147825 */ /* 0x001fca00078e0214 */
[----:B------:R0:W5:Y:S02]  /*0f40*/  LDG.E.U16.CONSTANT R13, desc[UR4][R20.64] ;  /* 0x00000004140d7981 */ /* 0x000164000c1e9500 */
.L_x_22:
[----:B------:R-:W-:Y:S05]  /*0f50*/  BSYNC.RECONVERGENT B1 ;  /* 0x0000000000017941 */ /* 0x000fea0003800200 */
.L_x_21:
[----:B0-----:R-:W0:Y:S02]  /*0f60*/  LDC.64 R20, c[0x0][0x3b8] ;  /* 0x0000ee00ff147b82 */ /* 0x001e240000000a00 */
[----:B0-----:R-:W-:-:S05]  /*0f70*/  IMAD.WIDE R20, R15, 0x2, R20 ;  /* 0x000000020f147825 */ /* 0x001fca00078e0214 */
[----:B-----5:R0:W-:Y:S02]  /*0f80*/  STG.E.U16 desc[UR4][R20.64], R13 ;  /* 0x0000000d14007986 */ /* 0x0201e4000c101504 */
.L_x_20:
[----:B------:R-:W-:Y:S05]  /*0f90*/  BSYNC.RECONVERGENT B0 ;  /* 0x0000000000007941 */ /* 0x000fea0003800200 */
.L_x_19:
[----:B0-----:R-:W-:Y:S01]  /*0fa0*/  IADD3 R13, PT, PT, R9, R0, RZ ;  /* 0x00000000090d7210 */ /* 0x001fe20007ffe0ff */
[----:B------:R-:W-:Y:S03]  /*0fb0*/  BSSY.RECONVERGENT B0, `(.L_x_23) ;  /* 0x0000016000007945 */ /* 0x000fe60003800200 */
[----:B------:R-:W-:-:S04]  /*0fc0*/  ISETP.GE.AND P0, PT, R13, R18, PT ;  /* 0x000000120d00720c */ /* 0x000fc80003f06270 */
[----:B------:R-:W-:-:S13]  /*0fd0*/  ISETP.GE.OR P0, PT, R3, R10, P0 ;  /* 0x0000000a0300720c */ /* 0x000fda0000706670 */
[----:B------:R-:W-:Y:S05]  /*0fe0*/  @P0 BRA `(.L_x_24) ;  /* 0x0000000000480947 */ /* 0x000fea0003800000 */
        /* <DEDUP_REMOVED lines=14> */
.L_x_26:
[----:B------:R-:W-:Y:S05]  /*10d0*/  BSYNC.RECONVERGENT B1 ;  /* 0x0000000000017941 */ /* 0x000fea0003800200 */
.L_x_25:
[----:B0-----:R-:W0:Y:S02]  /*10e0*/  LDC.64 R20, c[0x0][0x3b8] ;  /* 0x0000ee00ff147b82 */ /* 0x001e240000000a00 */
[----:B0-----:R-:W-:-:S05]  /*10f0*/  IMAD.WIDE R20, R28, 0x2, R20 ;  /* 0x000000021c147825 */ /* 0x001fca00078e0214 */
[----:B-----5:R0:W-:Y:S02]  /*1100*/  STG.E.U16 desc[UR4][R20.64], R17 ;  /* 0x0000001114007986 */ /* 0x0201e4000c101504 */
.L_x_24:
[----:B------:R-:W-:Y:S05]  /*1110*/  BSYNC.RECONVERGENT B0 ;  /* 0x0000000000007941 */ /* 0x000fea0003800200 */
.L_x_23:
[----:B------:R-:W-:Y:S01]  /*1120*/  IADD3 R13, PT, PT, R13, R0, RZ ;  /* 0x000000000d0d7210 */ /* 0x000fe20007ffe0ff */
[----:B------:R-:W-:Y:S03]  /*1130*/  BSSY.RECONVERGENT B0, `(.L_x_27) ;  /* 0x0000016000007945 */ /* 0x000fe60003800200 */
[----:B------:R-:W-:-:S04]  /*1140*/  ISETP.GE.AND P0, PT, R13, R18, PT ;  /* 0x000000120d00720c */ /* 0x000fc80003f06270 */
[----:B------:R-:W-:-:S13]  /*1150*/  ISETP.GE.OR P0, PT, R3, R10, P0 ;  /* 0x0000000a0300720c */ /* 0x000fda0000706670 */
[----:B------:R-:W-:Y:S05]  /*1160*/  @P0 BRA `(.L_x_28) ;  /* 0x0000000000480947 */ /* 0x000fea0003800000 */
[----:B0-----:R-:W0:Y:S02]  /*1170*/  LDC.64 R20, c[0x0][0x388] ;  /* 0x0000e200ff147b82 */ /* 0x001e240000000a00 */
        /* <DEDUP_REMOVED lines=13> */
.L_x_30:
[----:B------:R-:W-:Y:S05]  /*1250*/  BSYNC.RECONVERGENT B1 ;  /* 0x0000000000017941 */ /* 0x000fea0003800200 */
.L_x_29:
[----:B0-----:R-:W0:Y:S02]  /*1260*/  LDC.64 R20, c[0x0][0x3b8] ;  /* 0x0000ee00ff147b82 */ /* 0x001e240000000a00 */
[----:B0-----:R-:W-:-:S05]  /*1270*/  IMAD.WIDE R20, R12, 0x2, R20 ;  /* 0x000000020c147825 */ /* 0x001fca00078e0214 */
[----:B-----5:R1:W-:Y:S02]  /*1280*/  STG.E.U16 desc[UR4][R20.64], R17 ;  /* 0x0000001114007986 */ /* 0x0203e4000c101504 */
.L_x_28:
[----:B------:R-:W-:Y:S05]  /*1290*/  BSYNC.RECONVERGENT B0 ;  /* 0x0000000000007941 */ /* 0x000fea0003800200 */
.L_x_27:
[----:B------:R-:W-:Y:S01]  /*12a0*/  IADD3 R13, PT, PT, R13, R0, RZ ;  /* 0x000000000d0d7210 */ /* 0x000fe20007ffe0ff */
[----:B------:R-:W-:Y:S01]  /*12b0*/  BSSY.RECONVERGENT B0, `(.L_x_31) ;  /* 0x0000017000007945 */ /* 0x000fe20003800200 */
[----:B------:R-:W-:Y:S02]  /*12c0*/  IADD3 R15, PT, PT, R7, R15, R7 ;  /* 0x0000000f070f7210 */ /* 0x000fe40007ffe007 */
[----:B------:R-:W-:-:S04]  /*12d0*/  ISETP.GE.AND P0, PT, R13, R18, PT ;  /* 0x000000120d00720c */ /* 0x000fc80003f06270 */
[----:B------:R-:W-:-:S13]  /*12e0*/  ISETP.GE.OR P0, PT, R3, R10, P0 ;  /* 0x0000000a0300720c */ /* 0x000fda0000706670 */
[----:B------:R-:W-:Y:S05]  /*12f0*/  @P0 BRA `(.L_x_32) ;  /* 0x0000000000480947 */ /* 0x000fea0003800000 */
[----:B01----:R-:W0:Y:S02]  /*1300*/  LDC.64 R20, c[0x0][0x388] ;  /* 0x0000e200ff147b82 */ /* 0x003e240000000a00 */
        /* <DEDUP_REMOVED lines=13> */
.L_x_34:
[----:B------:R-:W-:Y:S05]  /*13e0*/  BSYNC.RECONVERGENT B1 ;  /* 0x0000000000017941 */ /* 0x000fea0003800200 */
.L_x_33:
[----:B0-----:R-:W0:Y:S02]  /*13f0*/  LDC.64 R20, c[0x0][0x3b8] ;  /* 0x0000ee00ff147b82 */ /* 0x001e240000000a00 */
[----:B0-----:R-:W-:-:S05]  /*1400*/  IMAD.WIDE R20, R14, 0x2, R20 ;  /* 0x000000020e147825 */ /* 0x001fca00078e0214 */
[----:B-----5:R2:W-:Y:S02]  /*1410*/  STG.E.U16 desc[UR4][R20.64], R17 ;  /* 0x0000001114007986 */ /* 0x0205e4000c101504 */
.L_x_32:
[----:B------:R-:W-:Y:S05]  /*1420*/  BSYNC.RECONVERGENT B0 ;  /* 0x0000000000007941 */ /* 0x000fea0003800200 */
.L_x_31:
[----:B------:R-:W-:Y:S01]  /*1430*/  IADD3 R13, PT, PT, R13, R0, RZ ;  /* 0x000000000d0d7210 */ /* 0x000fe20007ffe0ff */
[----:B------:R-:W-:Y:S03]  /*1440*/  BSSY.RECONVERGENT B0, `(.L_x_35) ;  /* 0x0000016000007945 */ /* 0x000fe60003800200 */
[----:B------:R-:W-:-:S04]  /*1450*/  ISETP.GE.AND P0, PT, R13, R18, PT ;  /* 0x000000120d00720c */ /* 0x000fc80003f06270 */
[----:B------:R-:W-:-:S13]  /*1460*/  ISETP.LT.AND P0, PT, R3, R10, !P0 ;  /* 0x0000000a0300720c */ /* 0x000fda0004701270 */
[----:B------:R-:W-:Y:S05]  /*1470*/  @!P0 BRA `(.L_x_36) ;  /* 0x0000000000488947 */ /* 0x000fea0003800000 */
[----:B012---:R-:W0:Y:S02]  /*1480*/  LDC.64 R20, c[0x0][0x388] ;  /* 0x0000e200ff147b82 */ /* 0x007e240000000a00 */
        /* <DEDUP_REMOVED lines=13> */
.L_x_38:
[----:B------:R-:W-:Y:S05]  /*1560*/  BSYNC.RECONVERGENT B1 ;  /* 0x0000000000017941 */ /* 0x000fea0003800200 */
.L_x_37:
[----:B0-----:R-:W0:Y:S02]  /*1570*/  LDC.64 R20, c[0x0][0x3b8] ;  /* 0x0000ee00ff147b82 */ /* 0x001e240000000a00 */
[----:B0-----:R-:W-:-:S05]  /*1580*/  IMAD.WIDE R20, R16, 0x2, R20 ;  /* 0x0000000210147825 */ /* 0x001fca00078e0214 */
[----:B-----5:R3:W-:Y:S02]  /*1590*/  STG.E.U16 desc[UR4][R20.64], R17 ;  /* 0x0000001114007986 */ /* 0x0207e4000c101504 */
.L_x_36:
[----:B------:R-:W-:Y:S05]  /*15a0*/  BSYNC.RECONVERGENT B0 ;  /* 0x0000000000007941 */ /* 0x000fea0003800200 */
.L_x_35:
[----:B------:R-:W-:Y:S01]  /*15b0*/  IADD3 R13, PT, PT, R13, R0, RZ ;  /* 0x000000000d0d7210 */ /* 0x000fe20007ffe0ff */
[----:B------:R-:W-:Y:S03]  /*15c0*/  BSSY.RECONVERGENT B0, `(.L_x_39) ;  /* 0x0000016000007945 */ /* 0x000fe60003800200 */
[----:B------:R-:W-:-:S04]  /*15d0*/  ISETP.GE.AND P0, PT, R13, R18, PT ;  /* 0x000000120d00720c */ /* 0x000fc80003f06270 */
[----:B------:R-:W-:-:S13]  /*15e0*/  ISETP.GE.OR P0, PT, R3, R10, P0 ;  /* 0x0000000a0300720c */ /* 0x000fda0000706670 */
[----:B------:R-:W-:Y:S05]  /*15f0*/  @P0 BRA `(.L_x_40) ;  /* 0x0000000000480947 */ /* 0x000fea0003800000 */
[----:B0123--:R-:W0:Y:S02]  /*1600*/  LDC.64 R20, c[0x0][0x388] ;  /* 0x0000e200ff147b82 */ /* 0x00fe240000000a00 */
        /* <DEDUP_REMOVED lines=13> */
.L_x_42:
[----:B------:R-:W-:Y:S05]  /*16e0*/  BSYNC.RECONVERGENT B1 ;  /* 0x0000000000017941 */ /* 0x000fea0003800200 */
.L_x_41:
[----:B0-----:R-:W0:Y:S02]  /*16f0*/  LDC.64 R20, c[0x0][0x3b8] ;  /* 0x0000ee00ff147b82 */ /* 0x001e240000000a00 */
[----:B0-----:R-:W-:-:S05]  /*1700*/  IMAD.WIDE R20, R22, 0x2, R20 ;  /* 0x0000000216147825 */ /* 0x001fca00078e0214 */
[----:B-----5:R4:W-:Y:S02]  /*1710*/  STG.E.U16 desc[UR4][R20.64], R17 ;  /* 0x0000001114007986 */ /* 0x0209e4000c101504 */
.L_x_40:
[----:B------:R-:W-:Y:S05]  /*1720*/  BSYNC.RECONVERGENT B0 ;  /* 0x0000000000007941 */ /* 0x000fea0003800200 */
.L_x_39:
[----:B------:R-:W-:Y:S01]  /*1730*/  IADD3 R13, PT, PT, R13, R0, RZ ;  /* 0x000000000d0d7210 */ /* 0x000fe20007ffe0ff */
[----:B------:R-:W-:Y:S01]  /*1740*/  BSSY.RECONVERGENT B0, `(.L_x_43) ;  /* 0x0000017000007945 */ /* 0x000fe20003800200 */
[----:B------:R-:W-:Y:S02]  /*1750*/  IADD3 R15, PT, PT, R7, R15, R7 ;  /* 0x0000000f070f7210 */ /* 0x000fe40007ffe007 */
[----:B------:R-:W-:-:S04]  /*1760*/  ISETP.GE.AND P0, PT, R13, R18, PT ;  /* 0x000000120d00720c */ /* 0x000fc80003f06270 */
[----:B------:R-:W-:-:S13]  /*1770*/  ISETP.GE.OR P0, PT, R3, R10, P0 ;  /* 0x0000000a0300720c */ /* 0x000fda0000706670 */
[----:B------:R-:W-:Y:S05]  /*1780*/  @P0 BRA `(.L_x_44) ;  /* 0x0000000000480947 */ /* 0x000fea0003800000 */
[----:B01234-:R-:W0:Y:S02]  /*1790*/  LDC.64 R20, c[0x0][0x388] ;  /* 0x0000e200ff147b82 */ /* 0x01fe240000000a00 */
        /* <DEDUP_REMOVED lines=13> */
.L_x_46:
[----:B------:R-:W-:Y:S05]  /*1870*/  BSYNC.RECONVERGENT B1 ;  /* 0x0000000000017941 */ /* 0x000fea0003800200 */
.L_x_45:
[----:B0-----:R-:W0:Y:S02]  /*1880*/  LDC.64 R20, c[0x0][0x3b8] ;  /* 0x0000ee00ff147b82 */ /* 0x001e240000000a00 */
[----:B0-----:R-:W-:-:S05]  /*1890*/  IMAD.WIDE R20, R24, 0x2, R20 ;  /* 0x0000000218147825 */ /* 0x001fca00078e0214 */
[----:B-----5:R0:W-:Y:S02]  /*18a0*/  STG.E.U16 desc[UR4][R20.64], R17 ;  /* 0x0000001114007986 */ /* 0x0201e4000c101504 */
.L_x_44:
[----:B------:R-:W-:Y:S05]  /*18b0*/  BSYNC.RECONVERGENT B0 ;  /* 0x0000000000007941 */ /* 0x000fea0003800200 */
.L_x_43:
        /* <DEDUP_REMOVED lines=20> */
.L_x_50:
[----:B------:R-:W-:Y:S05]  /*1a00*/  BSYNC.RECONVERGENT B1 ;  /* 0x0000000000017941 */ /* 0x000fea0003800200 */
.L_x_49:
[----:B0-----:R-:W0:Y:S02]  /*1a10*/  LDC.64 R20, c[0x0][0x3b8] ;  /* 0x0000ee00ff147b82 */ /* 0x001e240000000a00 */
[----:B0-----:R-:W-:-:S05]  /*1a20*/  IMAD.WIDE R20, R26, 0x2, R20 ;  /* 0x000000021a147825 */ /* 0x001fca00078e0214 */
[----:B-----5:R0:W-:Y:S02]  /*1a30*/  STG.E.U16 desc[UR4][R20.64], R17 ;  /* 0x0000001114007986 */ /* 0x0201e4000c101504 */
.L_x_48:
[----:B------:R-:W-:Y:S05]  /*1a40*/  BSYNC.RECONVERGENT B0 ;  /* 0x0000000000007941 */ /* 0x000fea0003800200 */
.L_x_47:
[----:B------:R-:W-:Y:S02]  /*1a50*/  IADD3 R11, PT, PT, R11, 0x2, RZ ;  /* 0x000000020b0b7810 */ /* 0x000fe40007ffe0ff */
[----:B01234-:R-:W-:Y:S02]  /*1a60*/  LEA R17, R0, R9, 0x3 ;  /* 0x0000000900117211 */ /* 0x01ffe400078e18ff */
[----:B------:R-:W-:Y:S02]  /*1a70*/  ISETP.NE.AND P0, PT, R11, RZ, PT ;  /* 0x000000ff0b00720c */ /* 0x000fe40003f05270 */
[C---:B------:R-:W-:Y:S02]  /*1a80*/  IADD3 R15, PT, PT, R7.reuse, R15, R7 ;  /* 0x0000000f070f7210 */ /* 0x040fe40007ffe007 */
[C---:B------:R-:W-:Y:S02]  /*1a90*/  LEA R12, R7.reuse, R12, 0x3 ;  /* 0x0000000c070c7211 */ /* 0x040fe400078e18ff */
[----:B------:R-:W-:-:S02]  /*1aa0*/  LEA R14, R7, R14, 0x3 ;  /* 0x0000000e070e7211 */ /* 0x000fc400078e18ff */
[C---:B------:R-:W-:Y:S02]  /*1ab0*/  LEA R16, R7.reuse, R16, 0x3 ;  /* 0x0000001007107211 */ /* 0x040fe400078e18ff */
[C---:B------:R-:W-:Y:S02]  /*1ac0*/  LEA R22, R7.reuse, R22, 0x3 ;  /* 0x0000001607167211 */ /* 0x040fe400078e18ff */
[C---:B------:R-:W-:Y:S02]  /*1ad0*/  LEA R24, R7.reuse, R24, 0x3 ;  /* 0x0000001807187211 */ /* 0x040fe400078e18ff */
[C---:B------:R-:W-:Y:S02]  /*1ae0*/  LEA R26, R7.reuse, R26, 0x3 ;  /* 0x0000001a071a7211 */ /* 0x040fe400078e18ff */
[----:B------:R-:W-:Y:S02]  /*1af0*/  LEA R28, R7, R28, 0x3 ;  /* 0x0000001c071c7211 */ /* 0x000fe400078e18ff */
[----:B------:R-:W-:Y:S01]  /*1b00*/  IADD3 R9, PT, PT, R13, R0, RZ ;  /* 0x000000000d097210 */ /* 0x000fe20007ffe0ff */
[----:B------:R-:W-:Y:S06]  /*1b10*/  @P0 BRA `(.L_x_51) ;  /* 0xfffffff000c00947 */ /* 0x000fec000383ffff */
[----:B------:R-:W-:-:S07]  /*1b20*/  MOV R9, R17 ;  /* 0x0000001100097202 */ /* 0x000fce0000000f00 */
.L_x_18:
[----:B------:R-:W-:-:S04]  /*1b30*/  LOP3.LUT R2, R2, 0x1, RZ, 0xc0, !PT ;  /* 0x0000000102027812 */ /* 0x000fc800078ec0ff */
[----:B------:R-:W-:-:S13]  /*1b40*/  ISETP.NE.U32.AND P0, PT, R2, 0x1, PT ;  /* 0x000000010200780c */ /* 0x000fda0003f05070 */
[----:B------:R-:W-:Y:S05]  /*1b50*/  @!P0 EXIT ;  /* 0x000000000000894d */ /* 0x000fea0003800000 */
[----:B------:R-:W-:Y:S01]  /*1b60*/  ISETP.GE.AND P0, PT, R9, R18, PT ;  /* 0x000000120900720c */ /* 0x000fe20003f06270 */
[----:B------:R-:W-:Y:S03]  /*1b70*/  BSSY.RECONVERGENT B0, `(.L_x_52) ;  /* 0x0000015000007945 */ /* 0x000fe60003800200 */
[----:B------:R-:W-:-:S13]  /*1b80*/  ISETP.GE.OR P0, PT, R3, R10, P0 ;  /* 0x0000000a0300720c */ /* 0x000fda0000706670 */
[----:B------:R-:W-:Y:S05]  /*1b90*/  @P0 BRA `(.L_x_53) ;  /* 0x0000000000480947 */ /* 0x000fea0003800000 */
[----:B------:R-:W0:Y:S08]  /*1ba0*/  LDC.64 R16, c[0x0][0x388] ;  /* 0x0000e200ff107b82 */ /* 0x000e300000000a00 */
[----:B------:R-:W1:Y:S01]  /*1bb0*/  LDC.64 R12, c[0x0][0x3b8] ;  /* 0x0000ee00ff0c7b82 */ /* 0x000e620000000a00 */
[----:B0-----:R-:W-:-:S06]  /*1bc0*/  IMAD.WIDE R16, R15, 0x2, R16 ;  /* 0x000000020f107825 */ /* 0x001fcc00078e0210 */
[----:B------:R-:W2:Y:S01]  /*1bd0*/  LDG.E.U16.CONSTANT R16, desc[UR4][R16.64] ;  /* 0x0000000410107981 */ /* 0x000ea2000c1e9500 */
[----:B------:R-:W-:Y:S01]  /*1be0*/  BSSY.RECONVERGENT B1, `(.L_x_54) ;  /* 0x000000c000017945 */ /* 0x000fe20003800200 */
[----:B-1----:R-:W-:-:S04]  /*1bf0*/  IMAD.WIDE R12, R15, 0x2, R12 ;  /* 0x000000020f0c7825 */ /* 0x002fc800078e020c */
        /* <DEDUP_REMOVED lines=10> */
.L_x_55:
[----:B------:R-:W-:Y:S05]  /*1ca0*/  BSYNC.RECONVERGENT B1 ;  /* 0x0000000000017941 */ /* 0x000fea0003800200 */
.L_x_54:
[----:B-----5:R1:W-:Y:S02]  /*1cb0*/  STG.E.U16 desc[UR4][R12.64], R11 ;  /* 0x0000000b0c007986 */ /* 0x0203e4000c101504 */
.L_x_53:
[----:B------:R-:W-:Y:S05]  /*1cc0*/  BSYNC.RECONVERGENT B0 ;  /* 0x0000000000007941 */ /* 0x000fea0003800200 */
.L_x_52:
[----:B------:R-:W-:Y:S01]  /*1cd0*/  IADD3 R9, PT, PT, R9, R0, RZ ;  /* 0x0000000009097210 */ /* 0x000fe20007ffe0ff */
[----:B------:R-:W-:Y:S01]  /*1ce0*/  BSSY.RECONVERGENT B0, `(.L_x_56) ;  /* 0x0000017000007945 */ /* 0x000fe20003800200 */
[----:B------:R-:W-:Y:S02]  /*1cf0*/  IADD3 R15, PT, PT, R15, R7, RZ ;  /* 0x000000070f0f7210 */ /* 0x000fe40007ffe0ff */
[----:B------:R-:W-:-:S04]  /*1d00*/  ISETP.GE.AND P0, PT, R9, R18, PT ;  /* 0x000000120900720c */ /* 0x000fc80003f06270 */
[----:B------:R-:W-:-:S13]  /*1d10*/  ISETP.GE.OR P0, PT, R3, R10, P0 ;  /* 0x0000000a0300720c */ /* 0x000fda0000706670 */
[----:B------:R-:W-:Y:S05]  /*1d20*/  @P0 BRA `(.L_x_57) ;  /* 0x0000000000480947 */ /* 0x000fea0003800000 */
[----:B0-----:R-:W0:Y:S08]  /*1d30*/  LDC.64 R16, c[0x0][0x388] ;  /* 0x0000e200ff107b82 */ /* 0x001e300000000a00 */
[----:B-1----:R-:W1:Y:S01]  /*1d40*/  LDC.64 R12, c[0x0][0x3b8] ;  /* 0x0000ee00ff0c7b82 */ /* 0x002e620000000a00 */
        /* <DEDUP_REMOVED lines=14> */
.L_x_59:
[----:B------:R-:W-:Y:S05]  /*1e30*/  BSYNC.RECONVERGENT B1 ;  /* 0x0000000000017941 */ /* 0x000fea0003800200 */
.L_x_58:
[----:B-----5:R2:W-:Y:S02]  /*1e40*/  STG.E.U16 desc[UR4][R12.64], R11 ;  /* 0x0000000b0c007986 */ /* 0x0205e4000c101504 */
.L_x_57:
[----:B------:R-:W-:Y:S05]  /*1e50*/  BSYNC.RECONVERGENT B0 ;  /* 0x0000000000007941 */ /* 0x000fea0003800200 */
.L_x_56:
[----:B------:R-:W-:Y:S01]  /*1e60*/  IADD3 R9, PT, PT, R9, R0, RZ ;  /* 0x0000000009097210 */ /* 0x000fe20007ffe0ff */
[----:B------:R-:W-:Y:S01]  /*1e70*/  BSSY.RECONVERGENT B0, `(.L_x_60) ;  /* 0x0000017000007945 */ /* 0x000fe20003800200 */
[----:B------:R-:W-:Y:S02]  /*1e80*/  IADD3 R2, PT, PT, R15, R7, RZ ;  /* 0x000000070f027210 */ /* 0x000fe40007ffe0ff */
[----:B------:R-:W-:-:S04]  /*1e90*/  ISETP.GE.AND P0, PT, R9, R18, PT ;  /* 0x000000120900720c */ /* 0x000fc80003f06270 */
[----:B------:R-:W-:-:S13]  /*1ea0*/  ISETP.GE.OR P0, PT, R3, R10, P0 ;  /* 0x0000000a0300720c */ /* 0x000fda0000706670 */
[----:B------:R-:W-:Y:S05]  /*1eb0*/  @P0 BRA `(.L_x_61) ;  /* 0x0000000000480947 */ /* 0x000fea0003800000 */
[----:B------:R-:W3:Y:S08]  /*1ec0*/  LDC.64 R14, c[0x0][0x388] ;  /* 0x0000e200ff0e7b82 */ /* 0x000ef00000000a00 */
[----:B-12---:R-:W1:Y:S01]  /*1ed0*/  LDC.64 R12, c[0x0][0x3b8] ;  /* 0x0000ee00ff0c7b82 */ /* 0x006e620000000a00 */
[----:B---3--:R-:W-:-:S06]  /*1ee0*/  IMAD.WIDE R14, R2, 0x2, R14 ;  /* 0x00000002020e7825 */ /* 0x008fcc00078e020e */
        /* <DEDUP_REMOVED lines=10> */
[----:B------:R-:W1:Y:S02]  /*1f90*/  LDC.64 R14, c[0x0][0x380] ;  /* 0x0000e000ff0e7b82 */ /* 0x000e640000000a00 */
[----:B-1----:R-:W-:-:S05]  /*1fa0*/  IMAD.WIDE R14, R2, 0x2, R14 ;  /* 0x00000002020e7825 */ /* 0x002fca00078e020e */
[----:B------:R1:W5:Y:S02]  /*1fb0*/  LDG.E.U16.CONSTANT R11, desc[UR4][R14.64] ;  /* 0x000000040e0b7981 */ /* 0x000364000c1e9500 */
.L_x_63:
[----:B------:R-:W-:Y:S05]  /*1fc0*/  BSYNC.RECONVERGENT B1 ;  /* 0x0000000000017941 */ /* 0x000fea0003800200 */
.L_x_62:
[----:B-----5:R3:W-:Y:S02]  /*1fd0*/  STG.E.U16 desc[UR4][R12.64], R11 ;  /* 0x0000000b0c007986 */ /* 0x0207e4000c101504 */
.L_x_61:
[----:B------:R-:W-:Y:S05]  /*1fe0*/  BSYNC.RECONVERGENT B0 ;  /* 0x0000000000007941 */ /* 0x000fea0003800200 */
.L_x_60:
[----:B------:R-:W-:-:S04]  /*1ff0*/  IADD3 R9, PT, PT, R9, R0, RZ ;  /* 0x0000000009097210 */ /* 0x000fc80007ffe0ff */
[----:B------:R-:W-:-:S04]  /*2000*/  ISETP.GE.AND P0, PT, R9, R18, PT ;  /* 0x000000120900720c */ /* 0x000fc80003f06270 */
[----:B------:R-:W-:-:S13]  /*2010*/  ISETP.GE.OR P0, PT, R3, R10, P0 ;  /* 0x0000000a0300720c */ /* 0x000fda0000706670 */
[----:B------:R-:W-:Y:S05]  /*2020*/  @P0 EXIT ;  /* 0x000000000000094d */ /* 0x000fea0003800000 */
[----:B-123--:R-:W1:Y:S01]  /*2030*/  LDC.64 R10, c[0x0][0x388] ;  /* 0x0000e200ff0a7b82 */ /* 0x00ee620000000a00 */
[----:B------:R-:W-:-:S05]  /*2040*/  IADD3 R9, PT, PT, R2, R7, RZ ;  /* 0x0000000702097210 */ /* 0x000fca0007ffe0ff */
[----:B-1----:R-:W-:Y:S02]  /*2050*/  IMAD.WIDE R2, R9, 0x2, R10 ;  /* 0x0000000209027825 */ /* 0x002fe400078e020a */
[----:B------:R-:W1:Y:S04]  /*2060*/  LDC.64 R10, c[0x0][0x3b8] ;  /* 0x0000ee00ff0a7b82 */ /* 0x000e680000000a00 */
[----:B------:R-:W2:Y:S01]  /*2070*/  LDG.E.U16.CONSTANT R2, desc[UR4][R2.64] ;  /* 0x0000000402027981 */ /* 0x000ea2000c1e9500 */
[----:B------:R-:W-:Y:S01]  /*2080*/  BSSY.RECONVERGENT B0, `(.L_x_64) ;  /* 0x000000c000007945 */ /* 0x000fe20003800200 */
[----:B--2---:R-:W-:-:S05]  /*2090*/  HADD2.F32 R7, -RZ, R2.H0_H0 ;  /* 0x20000002ff077230 */ /* 0x004fca0000004100 */
[----:B-----5:R-:W-:-:S04]  /*20a0*/  FADD.FTZ R7, -R4, R7 ;  /* 0x0000000704077221 */ /* 0x020fc80000010100 */
[----:B------:R-:W-:-:S04]  /*20b0*/  FMUL.FTZ R7, R7, R6 ;  /* 0x0000000607077220 */ /* 0x000fc80000410000 */
[----:B------:R-:W-:Y:S01]  /*20c0*/  FFMA.FTZ R7, R5, R7, R8 ;  /* 0x0000000705077223 */ /* 0x000fe20000010008 */
[----:B-1----:R-:W-:-:S04]  /*20d0*/  IMAD.WIDE R4, R9, 0x2, R10 ;  /* 0x0000000209047825 */ /* 0x002fc800078e020a */
[----:B------:R-:W-:-:S13]  /*20e0*/  FSETP.GTU.FTZ.AND P0, PT, R7, RZ, PT ;  /* 0x000000ff0700720b */ /* 0x000fda0003f1c000 */
[----:B------:R-:W-:Y:S01]  /*20f0*/  @!P0 PRMT R7, RZ, 0x7610, R7 ;  /* 0x00007610ff078816 */ /* 0x000fe20000000007 */
[----:B------:R-:W-:Y:S06]  /*2100*/  @!P0 BRA `(.L_x_65) ;  /* 0x00000000000c8947 */ /* 0x000fec0003800000 */
[----:B------:R-:W1:Y:S02]  /*2110*/  LDC.64 R2, c[0x0][0x380] ;  /* 0x0000e000ff027b82 */ /* 0x000e640000000a00 */
[----:B-1----:R-:W-:-:S05]  /*2120*/  IMAD.WIDE R2, R9, 0x2, R2 ;  /* 0x0000000209027825 */ /* 0x002fca00078e0202 */
[----:B------:R1:W5:Y:S02]  /*2130*/  LDG.E.U16.CONSTANT R7, desc[UR4][R2.64] ;  /* 0x0000000402077981 */ /* 0x000364000c1e9500 */
.L_x_65:
[----:B------:R-:W-:Y:S05]  /*2140*/  BSYNC.RECONVERGENT B0 ;  /* 0x0000000000007941 */ /* 0x000fea0003800200 */
.L_x_64:
[----:B-----5:R-:W-:Y:S01]  /*2150*/  STG.E.U16 desc[UR4][R4.64], R7 ;  /* 0x0000000704007986 */ /* 0x020fe2000c101504 */
[----:B------:R-:W-:Y:S05]  /*2160*/  EXIT ;  /* 0x000000000000794d */ /* 0x000fea0003800000 */
.L_x_66:
[----:B------:R-:W-:-:S00]  /*2170*/  BRA `(.L_x_66) ;  /* 0xfffffffc00fc7947 */ /* 0x000fc0000383ffff */
[----:B------:R-:W-:-:S00]  /*2180*/  NOP ;  /* 0x0000000000007918 */ /* 0x000fc00000000000 */
[----:B------:R-:W-:-:S00]  /*2190*/  NOP ;  /* 0x0000000000007918 */ /* 0x000fc00000000000 */
[----:B------:R-:W-:-:S00]  /*21a0*/  NOP ;  /* 0x0000000000007918 */ /* 0x000fc00000000000 */
[----:B------:R-:W-:-:S00]  /*21b0*/  NOP ;  /* 0x0000000000007918 */ /* 0x000fc00000000000 */
[----:B------:R-:W-:-:S00]  /*21c0*/  NOP ;  /* 0x0000000000007918 */ /* 0x000fc00000000000 */
[----:B------:R-:W-:-:S00]  /*21d0*/  NOP ;  /* 0x0000000000007918 */ /* 0x000fc00000000000 */
[----:B------:R-:W-:-:S00]  /*21e0*/  NOP ;  /* 0x0000000000007918 */ /* 0x000fc00000000000 */
[----:B------:R-:W-:-:S00]  /*21f0*/  NOP ;  /* 0x0000000000007918 */ /* 0x000fc00000000000 */
.L_x_767:


//--------------------- .text._Z27relu_backward_c_last_kernelIN3c104HalfEffLi4EEvPKT_S4_S4_PKT0_S7_PKT1_SA_PS2_ii --------------------------
	.section	.text._Z27relu_backward_c_last_kernelIN3c104HalfEffLi4EEvPKT_S4_S4_PKT0_S7_PKT1_SA_PS2_ii,"ax",@progbits
	.align	128
        .global         _Z27relu_backward_c_last_kernelIN3c104HalfEffLi4EEvPKT_S4_S4_PKT0_S7_PKT1_SA_PS2_ii
        .type           _Z27relu_backward_c_last_kernelIN3c104HalfEffLi4EEvPKT_S4_S4_PKT0_S7_PKT1_SA_PS2_ii,@function
        .size           _Z27relu_backward_c_last_kernelIN3c104HalfEffLi4EEvPKT_S4_S4_PKT0_S7_PKT1_SA_PS2_ii,(.L_x_768 - _Z27relu_backward_c_last_kernelIN3c104HalfEffLi4EEvPKT_S4_S4_PKT0_S7_PKT1_SA_PS2_ii)
        .other          _Z27relu_backward_c_last_kernelIN3c104HalfEffLi4EEvPKT_S4_S4_PKT0_S7_PKT1_SA_PS2_ii,@"STO_CUDA_ENTRY STV_DEFAULT"
_Z27relu_backward_c_last_kernelIN3c104HalfEffLi4EEvPKT_S4_S4_PKT0_S7_PKT1_SA_PS2_ii:
.text._Z27relu_backward_c_last_kernelIN3c104HalfEffLi4EEvPKT_S4_S4_PKT0_S7_PKT1_SA_PS2_ii:
[----:B------:R-:W-:Y:S01]  /*0000*/  LDC R1, c[0x0][0x37c] ;  /* 0x0000df00ff017b82 */ /* 0x000fe20000000800 */
[----:B------:R-:W0:Y:S07]  /*0010*/  LDCU UR6, c[0x0][0x364] ;  /* 0x00006c80ff0677ac */ /* 0x000e2e0008000800 */
[----:B------:R-:W0:Y:S01]  /*0020*/  LDC R11, c[0x0][0x374] ;  /* 0x0000dd00ff0b7b82 */ /* 0x000e220000000800 */
[----:B------:R-:W1:Y:S01]  /*0030*/  LDCU UR4, c[0x0][0x3c0] ;  /* 0x00007800ff0477ac */ /* 0x000e620008000800 */
[----:B------:R-:W2:Y:S06]  /*0040*/  LDCU.64 UR8, c[0x0][0x3b0] ;  /* 0x00007600ff0877ac */ /* 0x000eac0008000a00 */
[----:B------:R-:W3:Y:S01]  /*0050*/  S2UR UR7, SR_CTAID.X ;  /* 0x00000000000779c3 */ /* 0x000ee20000002500 */
[----:B-1----:R-:W-:Y:S01]  /*0060*/  MOV R18, UR4 ;  /* 0x0000000400127c02 */ /* 0x002fe20008000f00 */
[----:B------:R-:W1:Y:S01]  /*0070*/  LDCU.64 UR4, c[0x0][0x3a8] ;  /* 0x00007500ff0477ac */ /* 0x000e620008000a00 */
        /* <DEDUP_REMOVED lines=10> */
[----:B------:R0:W4:Y:S01]  /*0120*/  F2I.FTZ.U32.TRUNC.NTZ R3, R2 ;  /* 0x0000000200037305 */ /* 0x000122000021f000 */
[----:B------:R-:W-:-:S04]  /*0130*/  LOP3.LUT R5, R5, R12, RZ, 0x3c, !PT ;  /* 0x0000000c05057212 */ /* 0x000fc800078e3cff */
[----:B------:R-:W-:Y:S01]  /*0140*/  ISETP.GE.AND P3, PT, R5, RZ, PT ;  /* 0x000000ff0500720c */ /* 0x000fe20003f66270 */
[----:B0-----:R-:W-:Y:S01]  /*0150*/  HFMA2 R2, -RZ, RZ, 0, 0 ;  /* 0x00000000ff027431 */ /* 0x001fe200000001ff */
[----:B----4-:R-:W-:-:S05]  /*0160*/  IADD3 R7, PT, PT, RZ, -R3, RZ ;  /* 0x80000003ff077210 */ /* 0x010fca0007ffe0ff */
[----:B------:R-:W-:-:S04]  /*0170*/  IMAD R7, R7, R6, RZ ;  /* 0x0000000607077224 */ /* 0x000fc800078e02ff */
[----:B------:R-:W-:Y:S01]  /*0180*/  IMAD.HI.U32 R3, R3, R7, R2 ;  /* 0x0000000703037227 */ /* 0x000fe200078e0002 */
[----:B------:R-:W-:-:S05]  /*0190*/  IADD3 R7, PT, PT, RZ, -R8, RZ ;  /* 0x80000008ff077210 */ /* 0x000fca0007ffe0ff */
[----:B------:R-:W-:-:S04]  /*01a0*/  IMAD.HI.U32 R2, R3, R4, RZ ;  /* 0x0000000403027227 */ /* 0x000fc800078e00ff */
[----:B------:R-:W-:Y:S02]  /*01b0*/  IMAD R3, R2, R7, R4 ;  /* 0x0000000702037224 */ /* 0x000fe400078e0204 */
[----:B------:R-:W0:Y:S03]  /*01c0*/  S2R R4, SR_TID.X ;  /* 0x0000000000047919 */ /* 0x000e260000002100 */
[----:B------:R-:W-:-:S13]  /*01d0*/  ISETP.GT.U32.AND P1, PT, R6, R3, PT ;  /* 0x000000030600720c */ /* 0x000fda0003f24070 */
[-C--:B------:R-:W-:Y:S02]  /*01e0*/  @!P1 IADD3 R3, PT, PT, R3, -R6.reuse, RZ ;  /* 0x8000000603039210 */ /* 0x080fe40007ffe0ff */
[----:B------:R-:W-:Y:S02]  /*01f0*/  @!P1 IADD3 R2, PT, PT, R2, 0x1, RZ ;  /* 0x0000000102029810 */ /* 0x000fe40007ffe0ff */
[----:B------:R-:W-:Y:S02]  /*0200*/  ISETP.GE.U32.AND P0, PT, R3, R6, PT ;  /* 0x000000060300720c */ /* 0x000fe40003f06070 */
[----:B-1----:R-:W-:Y:S01]  /*0210*/  ISETP.NE.U32.AND P1, PT, RZ, UR4, PT ;  /* 0x00000004ff007c0c */ /* 0x002fe2000bf25070 */
[----:B------:R-:W1:Y:S03]  /*0220*/  LDC R3, c[0x0][0x360] ;  /* 0x0000d800ff037b82 */ /* 0x000e660000000800 */
        /* <DEDUP_REMOVED lines=8> */
[----:B------:R-:W4:Y:S06]  /*02b0*/  @P0 LDC.64 R16, c[0x0][0x3b0] ;  /* 0x0000ec00ff100b82 */ /* 0x000f2c0000000a00 */
[----:B0--3--:R-:W-:Y:S05]  /*02c0*/  @!P2 EXIT ;  /* 0x000000000000a94d */ /* 0x009fea0003800000 */
[----:B------:R-:W0:Y:S01]  /*02d0*/  LDC.64 R8, c[0x0][0x398] ;  /* 0x0000e600ff087b82 */ /* 0x000e220000000a00 */
[----:B------:R-:W3:Y:S01]  /*02e0*/  LDCU.64 UR4, c[0x0][0x358] ;  /* 0x00006b00ff0477ac */ /* 0x000ee20008000a00 */
[----:B-1----:R-:W-:Y:S01]  /*02f0*/  IMAD R3, R3, UR7, R4 ;  /* 0x0000000703037c24 */ /* 0x002fe2000f8e0204 */
[----:B------:R-:W-:-:S05]  /*0300*/  MOV R5, RZ ;  /* 0x000000ff00057202 */ /* 0x000fca0000000f00 */
[----:B------:R-:W1:Y:S01]  /*0310*/  LDC.64 R6, c[0x0][0x3a0] ;  /* 0x0000e800ff067b82 */ /* 0x000e620000000a00 */
[C---:B----4-:R-:W-:Y:S01]  /*0320*/  @P0 IMAD.WIDE R24, R3.reuse, 0x4, R16 ;  /* 0x0000000403180825 */ /* 0x050fe200078e0210 */
[----:B------:R-:W4:Y:S01]  /*0330*/  S2R R22, SR_CTAID.Y ;  /* 0x0000000000167919 */ /* 0x000f220000002600 */
[----:B------:R-:W1:Y:S01]  /*0340*/  LDCU.64 UR8, c[0x0][0x390] ;  /* 0x00007200ff0877ac */ /* 0x000e620008000a00 */
[----:B------:R-:W-:Y:S01]  /*0350*/  MOV R4, 0x3f800000 ;  /* 0x3f80000000047802 */ /* 0x000fe20000000f00 */
[C---:B--2---:R-:W-:Y:S01]  /*0360*/  @P1 IMAD.WIDE R14, R3.reuse, 0x4, R14 ;  /* 0x00000004030e1825 */ /* 0x044fe200078e020e */
[----:B------:R-:W4:Y:S01]  /*0370*/  S2R R13, SR_TID.Y ;  /* 0x00000000000d7919 */ /* 0x000f220000002200 */
[----:B------:R-:W2:Y:S01]  /*0380*/  LDCU UR7, c[0x0][0x3c4] ;  /* 0x00007880ff0777ac */ /* 0x000ea20008000800 */
[----:B---3--:R-:W5:Y:S04]  /*0390*/  @P0 LDG.E.CONSTANT R5, desc[UR4][R24.64] ;  /* 0x0000000418050981 */ /* 0x008f68000c1e9900 */
[----:B------:R3:W5:Y:S01]  /*03a0*/  @P1 LDG.E.CONSTANT R4, desc[UR4][R14.64] ;  /* 0x000000040e041981 */ /* 0x000762000c1e9900 */
[----:B0-----:R-:W-:-:S04]  /*03b0*/  IMAD.WIDE R16, R3, 0x4, R8 ;  /* 0x0000000403107825 */ /* 0x001fc800078e0208 */
[----:B-1----:R-:W-:Y:S02]  /*03c0*/  IMAD.WIDE R20, R3, 0x4, R6 ;  /* 0x0000000403147825 */ /* 0x002fe400078e0206 */
[----:B------:R0:W5:Y:S04]  /*03d0*/  LDG.E.CONSTANT R6, desc[UR4][R16.64] ;  /* 0x0000000410067981 */ /* 0x000168000c1e9900 */
[----:B------:R0:W5:Y:S01]  /*03e0*/  LDG.E.CONSTANT R8, desc[UR4][R20.64] ;  /* 0x0000000414087981 */ /* 0x000162000c1e9900 */
[----:B------:R-:W-:-:S04]  /*03f0*/  UISETP.NE.U32.AND UP0, UPT, UR8, URZ, UPT ;  /* 0x000000ff0800728c */ /* 0x000fc8000bf05070 */
[----:B------:R-:W-:Y:S01]  /*0400*/  UISETP.NE.AND.EX UP0, UPT, UR9, URZ, UPT, UP0 ;  /* 0x000000ff0900728c */ /* 0x000fe2000bf05300 */
[----:B--2---:R-:W-:Y:S01]  /*0410*/  MOV R10, UR7 ;  /* 0x00000007000a7c02 */ /* 0x004fe20008000f00 */
[----:B----4-:R-:W-:-:S04]  /*0420*/  IMAD R9, R22, UR6, R13 ;  /* 0x0000000616097c24 */ /* 0x010fc8000f8e020d */
[-C--:B------:R-:W-:Y:S02]  /*0430*/  IMAD R7, R0, R10.reuse, RZ ;  /* 0x0000000a00077224 */ /* 0x080fe400078e02ff */
[----:B---3--:R-:W-:Y:S01]  /*0440*/  IMAD R15, R9, R10, R3 ;  /* 0x0000000a090f7224 */ /* 0x008fe200078e0203 */
        /* <DEDUP_REMOVED lines=15> */
.L_x_84:
        /* <DEDUP_REMOVED lines=21> */
.L_x_71:
[----:B------:R-:W-:Y:S05]  /*0690*/  BSYNC.RECONVERGENT B1 ;  /* 0x0000000000017941 */ /* 0x000fea0003800200 */
.L_x_70:
[----:B0--3--:R-:W-:-:S05]  /*06a0*/  IMAD.WIDE R10, R15, 0x2, R20 ;  /* 0x000000020f0a7825 */ /* 0x009fca00078e0214 */
[----:B-----5:R1:W-:Y:S02]  /*06b0*/  STG.E.U16 desc[UR4][R10.64], R24 ;  /* 0x000000180a007986 */ /* 0x0203e4000c101504 */
.L_x_69:
[----:B------:R-:W-:Y:S05]  /*06c0*/  BSYNC.RECONVERGENT B0 ;  /* 0x0000000000007941 */ /* 0x000fea0003800200 */
.L_x_68:
        /* <DEDUP_REMOVED lines=21> */
.L_x_75:
[----:B------:R-:W-:Y:S05]  /*0820*/  BSYNC.RECONVERGENT B1 ;  /* 0x0000000000017941 */ /* 0x000fea0003800200 */
.L_x_74:
[----:B0--3--:R-:W-:-:S05]  /*0830*/  IMAD.WIDE R10, R14, 0x2, R20 ;  /* 0x000000020e0a7825 */ /* 0x009fca00078e0214 */
[----:B-----5:R4:W-:Y:S02]  /*0840*/  STG.E.U16 desc[UR4][R10.64], R24 ;  /* 0x000000180a007986 */ /* 0x0209e4000c101504 */
.L_x_73:
[----:B------:R-:W-:Y:S05]  /*0850*/  BSYNC.RECONVERGENT B0 ;  /* 0x0000000000007941 */ /* 0x000fea0003800200 */
.L_x_72:
        /* <DEDUP_REMOVED lines=21> */
.L_x_79:
[----:B------:R-:W-:Y:S05]  /*09b0*/  BSYNC.RECONVERGENT B1 ;  /* 0x0000000000017941 */ /* 0x000fea0003800200 */
.L_x_78:
[----:B0--3--:R-:W-:-:S05]  /*09c0*/  IMAD.WIDE R10, R29, 0x2, R20 ;  /* 0x000000021d0a7825 */ /* 0x009fca00078e0214 */
[----:B-----5:R0:W-:Y:S02]  /*09d0*/  STG.E.U16 desc[UR4][R10.64], R24 ;  /* 0x000000180a007986 */ /* 0x0201e4000c101504 */
.L_x_77:
[----:B------:R-:W-:Y:S05]  /*09e0*/  BSYNC.RECONVERGENT B0 ;  /* 0x0000000000007941 */ /* 0x000fea0003800200 */
.L_x_76:
        /* <DEDUP_REMOVED lines=22> */
.L_x_83:
[----:B------:R-:W-:Y:S05]  /*0b50*/  BSYNC.RECONVERGENT B1 ;  /* 0x0000000000017941 */ /* 0x000fea0003800200 */
.L_x_82:
[----:B0--3--:R-:W-:-:S05]  /*0b60*/  IMAD.WIDE R10, R0, 0x2, R20 ;  /* 0x00000002000a7825 */ /* 0x009fca00078e0214 */
[----:B-----5:R0:W-:Y:S02]  /*0b70*/  STG.E.U16 desc[UR4][R10.64], R15 ;  /* 0x0000000f0a007986 */ /* 0x0201e4000c101504 */
.L_x_81:
[----:B------:R-:W-:Y:S05]  /*0b80*/  BSYNC.RECONVERGENT B0 ;  /* 0x0000000000007941 */ /* 0x000fea0003800200 */
.L_x_80:
        /* <DEDUP_REMOVED lines=12> */
.L_x_67:
        /* <DEDUP_REMOVED lines=27> */
.L_x_118:
        /* <DEDUP_REMOVED lines=19> */
.L_x_89:
[----:B------:R-:W-:Y:S05]  /*0f30*/  BSYNC.RECONVERGENT B1 ;  /* 0x0000000000017941 */ /* 0x000fea0003800200 */
.L_x_88:
[----:B0-----:R-:W0:Y:S02]  /*0f40*/  LDC.64 R20, c[0x0][0x3b8] ;  /* 0x0000ee00ff147b82 */ /* 0x001e240000000a00 */
[----:B0-----:R-:W-:-:S05]  /*0f50*/  IMAD.WIDE R20, R15, 0x2, R20 ;  /* 0x000000020f147825 */ /* 0x001fca00078e0214 */
[----:B-----5:R0:W-:Y:S02]  /*0f60*/  STG.E.U16 desc[UR4][R20.64], R13 ;  /* 0x0000000d14007986 */ /* 0x0201e4000c101504 */
.L_x_87:
[----:B------:R-:W-:Y:S05]  /*0f70*/  BSYNC.RECONVERGENT B0 ;  /* 0x0000000000007941 */ /* 0x000fea0003800200 */
.L_x_86:
        /* <DEDUP_REMOVED lines=19> */
.L_x_93:
[----:B------:R-:W-:Y:S05]  /*10b0*/  BSYNC.RECONVERGENT B1 ;  /* 0x0000000000017941 */ /* 0x000fea0003800200 */
.L_x_92:
[----:B0-----:R-:W0:Y:S02]  /*10c0*/  LDC.64 R20, c[0x0][0x3b8] ;  /* 0x0000ee00ff147b82 */ /* 0x001e240000000a00 */
[----:B0-----:R-:W-:-:S05]  /*10d0*/  IMAD.WIDE R20, R28, 0x2, R20 ;  /* 0x000000021c147825 */ /* 0x001fca00078e0214 */
[----:B-----5:R0:W-:Y:S02]  /*10e0*/  STG.E.U16 desc[UR4][R20.64], R17 ;  /* 0x0000001114007986 */ /* 0x0201e4000c101504 */
.L_x_91:
[----:B------:R-:W-:Y:S05]  /*10f0*/  BSYNC.RECONVERGENT B0 ;  /* 0x0000000000007941 */ /* 0x000fea0003800200 */
.L_x_90:
        /* <DEDUP_REMOVED lines=19> */
.L_x_97:
[----:B------:R-:W-:Y:S05]  /*1230*/  BSYNC.RECONVERGENT B1 ;  /* 0x0000000000017941 */ /* 0x000fea0003800200 */
.L_x_96:
[----:B0-----:R-:W0:Y:S02]  /*1240*/  LDC.64 R20, c[0x0][0x3b8] ;  /* 0x0000ee00ff147b82 */ /* 0x001e240000000a00 */
[----:B0-----:R-:W-:-:S05]  /*1250*/  IMAD.WIDE R20, R12, 0x2, R20 ;  /* 0x000000020c147825 */ /* 0x001fca00078e0214 */
[----:B-----5:R1:W-:Y:S02]  /*1260*/  STG.E.U16 desc[UR4][R20.64], R17 ;  /* 0x0000001114007986 */ /* 0x0203e4000c101504 */
.L_x_95:
[----:B------:R-:W-:Y:S05]  /*1270*/  BSYNC.RECONVERGENT B0 ;  /* 0x0000000000007941 */ /* 0x000fea0003800200 */
.L_x_94:
        /* <DEDUP_REMOVED lines=20> */
.L_x_101:
[----:B------:R-:W-:Y:S05]  /*13c0*/  BSYNC.RECONVERGENT B1 ;  /* 0x0000000000017941 */ /* 0x000fea0003800200 */
.L_x_100:
[----:B0-----:R-:W0:Y:S02]  /*13d0*/  LDC.64 R20, c[0x0][0x3b8] ;  /* 0x0000ee00ff147b82 */ /* 0x001e240000000a00 */
[----:B0-----:R-:W-:-:S05]  /*13e0*/  IMAD.WIDE R20, R14, 0x2, R20 ;  /* 0x000000020e147825 */ /* 0x001fca00078e0214 */
[----:B-----5:R2:W-:Y:S02]  /*13f0*/  STG.E.U16 desc[UR4][R20.64], R17 ;  /* 0x0000001114007986 */ /* 0x0205e4000c101504 */
.L_x_99:
[----:B------:R-:W-:Y:S05]  /*1400*/  BSYNC.RECONVERGENT B0 ;  /* 0x0000000000007941 */ /* 0x000fea0003800200 */
.L_x_98:
        /* <DEDUP_REMOVED lines=19> */
.L_x_105:
[----:B------:R-:W-:Y:S05]  /*1540*/  BSYNC.RECONVERGENT B1 ;  /* 0x0000000000017941 */ /* 0x000fea0003800200 */
.L_x_104:
[----:B0-----:R-:W0:Y:S02]  /*1550*/  LDC.64 R20, c[0x0][0x3b8] ;  /* 0x0000ee00ff147b82 */ /* 0x001e240000000a00 */
[----:B0-----:R-:W-:-:S05]  /*1560*/  IMAD.WIDE R20, R16, 0x2, R20 ;  /* 0x0000000210147825 */ /* 0x001fca00078e0214 */
[----:B-----5:R3:W-:Y:S02]  /*1570*/  STG.E.U16 desc[UR4][R20.64], R17 ;  /* 0x0000001114007986 */ /* 0x0207e4000c101504 */
.L_x_103:
[----:B------:R-:W-:Y:S05]  /*1580*/  BSYNC.RECONVERGENT B0 ;  /* 0x0000000000007941 */ /* 0x000fea0003800200 */
.L_x_102:
        /* <DEDUP_REMOVED lines=19> */
.L_x_109:
[----:B------:R-:W-:Y:S05]  /*16c0*/  BSYNC.RECONVERGENT B1 ;  /* 0x0000000000017941 */ /* 0x000fea0003800200 */
.L_x_108:
[----:B0-----:R-:W0:Y:S02]  /*16d0*/  LDC.64 R20, c[0x0][0x3b8] ;  /* 0x0000ee00ff147b82 */ /* 0x001e240000000a00 */
[----:B0-----:R-:W-:-:S05]  /*16e0*/  IMAD.WIDE R20, R22, 0x2, R20 ;  /* 0x0000000216147825 */ /* 0x001fca00078e0214 */
[----:B-----5:R4:W-:Y:S02]  /*16f0*/  STG.E.U16 desc[UR4][R20.64], R17 ;  /* 0x0000001114007986 */ /* 0x0209e4000c101504 */
.L_x_107:
[----:B------:R-:W-:Y:S05]  /*1700*/  BSYNC.RECONVERGENT B0 ;  /* 0x0000000000007941 */ /* 0x000fea0003800200 */
.L_x_106:
        /* <DEDUP_REMOVED lines=20> */
.L_x_113:
[----:B------:R-:W-:Y:S05]  /*1850*/  BSYNC.RECONVERGENT B1 ;  /* 0x0000000000017941 */ /* 0x000fea0003800200 */
.L_x_112:
[----:B0-----:R-:W0:Y:S02]  /*1860*/  LDC.64 R20, c[0x0][0x3b8] ;  /* 0x0000ee00ff147b82 */ /* 0x001e240000000a00 */
[----:B0-----:R-:W-:-:S05]  /*1870*/  IMAD.WIDE R20, R24, 0x2, R20 ;  /* 0x0000000218147825 */ /* 0x001fca00078e0214 */
[----:B-----5:R0:W-:Y:S02]  /*1880*/  STG.E.U16 desc[UR4][R20.64], R17 ;  /* 0x0000001114007986 */ /* 0x0201e4000c101504 */
.L_x_111:
[----:B------:R-:W-:Y:S05]  /*1890*/  BSYNC.RECONVERGENT B0 ;  /* 0x0000000000007941 */ /* 0x000fea0003800200 */
.L_x_110:
        /* <DEDUP_REMOVED lines=20> */
.L_x_117:
[----:B------:R-:W-:Y:S05]  /*19e0*/  BSYNC.RECONVERGENT B1 ;  /* 0x0000000000017941 */ /* 0x000fea0003800200 */
.L_x_116:
[----:B0-----:R-:W0:Y:S02]  /*19f0*/  LDC.64 R20, c[0x0][0x3b8] ;  /* 0x0000ee00ff147b82 */ /* 0x001e240000000a00 */
[----:B0-----:R-:W-:-:S05]  /*1a00*/  IMAD.WIDE R20, R26, 0x2, R20 ;  /* 0x000000021a147825 */ /* 0x001fca00078e0214 */
[----:B-----5:R0:W-:Y:S02]  /*1a10*/  STG.E.U16 desc[UR4][R20.64], R17 ;  /* 0x0000001114007986 */ /* 0x0201e4000c101504 */
.L_x_115:
[----:B------:R-:W-:Y:S05]  /*1a20*/  BSYNC.RECONVERGENT B0 ;  /* 0x0000000000007941 */ /* 0x000fea0003800200 */
.L_x_114:
        /* <DEDUP_REMOVED lines=14> */
.L_x_85:
        /* <DEDUP_REMOVED lines=23> */
.L_x_122:
[----:B------:R-:W-:Y:S05]  /*1c80*/  BSYNC.RECONVERGENT B1 ;  /* 0x0000000000017941 */ /* 0x000fea0003800200 */
.L_x_121:
[----:B-----5:R1:W-:Y:S02]  /*1c90*/  STG.E.U16 desc[UR4][R12.64], R11 ;  /* 0x0000000b0c007986 */ /* 0x0203e4000c101504 */
.L_x_120:
[----:B------:R-:W-:Y:S05]  /*1ca0*/  BSYNC.RECONVERGENT B0 ;  /* 0x0000000000007941 */ /* 0x000fea0003800200 */
.L_x_119:
        /* <DEDUP_REMOVED lines=22> */
.L_x_126:
[----:B------:R-:W-:Y:S05]  /*1e10*/  BSYNC.RECONVERGENT B1 ;  /* 0x0000000000017941 */ /* 0x000fea0003800200 */
.L_x_125:
[----:B-----5:R2:W-:Y:S02]  /*1e20*/  STG.E.U16 desc[UR4][R12.64], R11 ;  /* 0x0000000b0c007986 */ /* 0x0205e4000c101504 */
.L_x_124:
[----:B------:R-:W-:Y:S05]  /*1e30*/  BSYNC.RECONVERGENT B0 ;  /* 0x0000000000007941 */ /* 0x000fea0003800200 */
.L_x_123:
        /* <DEDUP_REMOVED lines=22> */
.L_x_130:
[----:B------:R-:W-:Y:S05]  /*1fa0*/  BSYNC.RECONVERGENT B1 ;  /* 0x0000000000017941 */ /* 0x000fea0003800200 */
.L_x_129:
[----:B-----5:R3:W-:Y:S02]  /*1fb0*/  STG.E.U16 desc[UR4][R12.64], R11 ;  /* 0x0000000b0c007986 */ /* 0x0207e4000c101504 */
.L_x_128:
[----:B------:R-:W-:Y:S05]  /*1fc0*/  BSYNC.RECONVERGENT B0 ;  /* 0x0000000000007941 */ /* 0x000fea0003800200 */
.L_x_127:
[----:B------:R-:W-:-:S04]  /*1fd0*/  IADD3 R9, PT, PT, R9, R0, RZ ;  /* 0x0000000009097210 */ /* 0x000fc80007ffe0ff */
[----:B------:R-:W-:-:S04]  /*1fe0*/  ISETP.GE.AND P0, PT, R9, R18, PT ;  /* 0x000000120900720c */ /* 0x000fc80003f06270 */
[----:B------:R-:W-:-:S13]  /*1ff0*/  ISETP.GE.OR P0, PT, R3, R10, P0 ;  /* 0x0000000a0300720c */ /* 0x000fda0000706670 */
[----:B------:R-:W-:Y:S05]  /*2000*/  @P0 EXIT ;  /* 0x000000000000094d */ /* 0x000fea0003800000 */
[----:B-123--:R-:W1:Y:S01]  /*2010*/  LDC.64 R10, c[0x0][0x388] ;  /* 0x0000e200ff0a7b82 */ /* 0x00ee620000000a00 */
[----:B------:R-:W-:-:S05]  /*2020*/  IADD3 R13, PT, PT, R2, R7, RZ ;  /* 0x00000007020d7210 */ /* 0x000fca0007ffe0ff */
[----:B-1----:R-:W-:-:S06]  /*2030*/  IMAD.WIDE R2, R13, 0x2, R10 ;  /* 0x000000020d027825 */ /* 0x002fcc00078e020a */
[----:B------:R-:W2:Y:S01]  /*2040*/  LDG.E.U16.CONSTANT R2, desc[UR4][R2.64] ;  /* 0x0000000402027981 */ /* 0x000ea2000c1e9500 */
[----:B------:R-:W-:Y:S01]  /*2050*/  BSSY.RECONVERGENT B0, `(.L_x_131) ;  /* 0x000000d000007945 */ /* 0x000fe20003800200 */
[----:B--2---:R-:W-:-:S05]  /*2060*/  HADD2.F32 R7, -RZ, R2.H0_H0 ;  /* 0x20000002ff077230 */ /* 0x004fca0000004100 */
[----:B-----5:R-:W-:Y:S02]  /*2070*/  FADD.FTZ R9, -R6, R7 ;  /* 0x0000000706097221 */ /* 0x020fe40000010100 */
[----:B------:R-:W1:Y:S02]  /*2080*/  LDC.64 R6, c[0x0][0x3b8] ;  /* 0x0000ee00ff067b82 */ /* 0x000e640000000a00 */
[----:B------:R-:W-:-:S04]  /*2090*/  FMUL.FTZ R9, R9, R4 ;  /* 0x0000000409097220 */ /* 0x000fc80000410000 */
[----:B------:R-:W-:-:S05]  /*20a0*/  FFMA.FTZ R9, R8, R9, R5 ;  /* 0x0000000908097223 */ /* 0x000fca0000010005 */
[----:B------:R-:W-:Y:S01]  /*20b0*/  FSETP.GTU.FTZ.AND P0, PT, R9, RZ, PT ;  /* 0x000000ff0900720b */ /* 0x000fe20003f1c000 */
[----:B-1----:R-:W-:-:S12]  /*20c0*/  IMAD.WIDE R4, R13, 0x2, R6 ;  /* 0x000000020d047825 */ /* 0x002fd800078e0206 */
[----:B------:R-:W-:Y:S01]  /*20d0*/  @!P0 PRMT R7, RZ, 0x7610, R7 ;  /* 0x00007610ff078816 */ /* 0x000fe20000000007 */
[----:B------:R-:W-:Y:S06]  /*20e0*/  @!P0 BRA `(.L_x_132) ;  /* 0x00000000000c8947 */ /* 0x000fec0003800000 */
[----:B------:R-:W1:Y:S02]  /*20f0*/  LDC.64 R2, c[0x0][0x380] ;  /* 0x0000e000ff027b82 */ /* 0x000e640000000a00 */
[----:B-1----:R-:W-:-:S05]  /*2100*/  IMAD.WIDE R2, R13, 0x2, R2 ;  /* 0x000000020d027825 */ /* 0x002fca00078e0202 */
[----:B------:R1:W5:Y:S02]  /*2110*/  LDG.E.U16.CONSTANT R7, desc[UR4][R2.64] ;  /* 0x0000000402077981 */ /* 0x000364000c1e9500 */
.L_x_132:
[----:B------:R-:W-:Y:S05]  /*2120*/  BSYNC.RECONVERGENT B0 ;  /* 0x0000000000007941 */ /* 0x000fea0003800200 */
.L_x_131:
[----:B-----5:R-:W-:Y:S01]  /*2130*/  STG.E.U16 desc[UR4][R4.64], R7 ;  /* 0x0000000704007986 */ /* 0x020fe2000c101504 */
[----:B------:R-:W-:Y:S05]  /*2140*/  EXIT ;  /* 0x000000000000794d */ /* 0x000fea0003800000 */
.L_x_133:
        /* <DEDUP_REMOVED lines=11> */
.L_x_768:


//--------------------- .text._Z27relu_backward_c_last_kernelIfffLi4EEvPKT_S2_S2_PKT0_S5_PKT1_S8_PS0_ii --------------------------
	.section	.text._Z27relu_backward_c_last_kernelIfffLi4EEvPKT_S2_S2_PKT0_S5_PKT1_S8_PS0_ii,"ax",@progbits
	.align	128
        .global         _Z27relu_backward_c_last_kernelIfffLi4EEvPKT_S2_S2_PKT0_S5_PKT1_S8_PS0_ii
        .type           _Z27relu_backward_c_last_kernelIfffLi4EEvPKT_S2_S2_PKT0_S5_PKT1_S8_PS0_ii,@function
        .size           _Z27relu_backward_c_last_kernelIfffLi4EEvPKT_S2_S2_PKT0_S5_PKT1_S8_PS0_ii,(.L_x_769 - _Z27relu_backward_c_last_kernelIfffLi4EEvPKT_S2_S2_PKT0_S5_PKT1_S8_PS0_ii)
        .other          _Z27relu_backward_c_last_kernelIfffLi4EEvPKT_S2_S2_PKT0_S5_PKT1_S8_PS0_ii,@"STO_CUDA_ENTRY STV_DEFAULT"
_Z27relu_backward_c_last_kernelIfffLi4EEvPKT_S2_S2_PKT0_S5_PKT1_S8_PS0_ii:
.text._Z27relu_backward_c_last_kernelIfffLi4EEvPKT_S2_S2_PKT0_S5_PKT1_S8_PS0_ii:
        /* <DEDUP_REMOVED lines=48> */
[----:B------:R-:W-:Y:S02]  /*0300*/  MOV R4, 0x3f800000 ;  /* 0x3f80000000047802 */ /* 0x000fe40000000f00 */
[----:B------:R-:W-:Y:S01]  /*0310*/  MOV R5, RZ ;  /* 0x000000ff00057202 */ /* 0x000fe20000000f00 */
[C---:B--2---:R-:W-:Y:S02]  /*0320*/  @P1 IMAD.WIDE R16, R3.reuse, 0x4, R16 ;  /* 0x0000000403101825 */ /* 0x044fe400078e0210 */
[----:B------:R-:W1:Y:S01]  /*0330*/  LDC.64 R6, c[0x0][0x3a0] ;  /* 0x0000e800ff067b82 */ /* 0x000e620000000a00 */
[----:B------:R-:W2:Y:S01]  /*0340*/  S2R R22, SR_CTAID.Y ;  /* 0x0000000000167919 */ /* 0x000ea20000002600 */
[C---:B----4-:R-:W-:Y:S01]  /*0350*/  @P0 IMAD.WIDE R26, R3.reuse, 0x4, R18 ;  /* 0x00000004031a0825 */ /* 0x050fe200078e0212 */
[----:B------:R-:W4:Y:S01]  /*0360*/  LDCU.64 UR8, c[0x0][0x390] ;  /* 0x00007200ff0877ac */ /* 0x000f220008000a00 */
[----:B------:R-:W4:Y:S01]  /*0370*/  LDCU UR7, c[0x0][0x3c4] ;  /* 0x00007880ff0777ac */ /* 0x000f220008000800 */
[----:B---3--:R3:W5:Y:S04]  /*0380*/  @P1 LDG.E.CONSTANT R4, desc[UR4][R16.64] ;  /* 0x0000000410041981 */ /* 0x008768000c1e9900 */
[----:B------:R3:W5:Y:S01]  /*0390*/  @P0 LDG.E.CONSTANT R5, desc[UR4][R26.64] ;  /* 0x000000041a050981 */ /* 0x000762000c1e9900 */
[----:B0-----:R-:W-:-:S04]  /*03a0*/  IMAD.WIDE R20, R3, 0x4, R10 ;  /* 0x0000000403147825 */ /* 0x001fc800078e020a */
[----:B-1----:R-:W-:Y:S02]  /*03b0*/  IMAD.WIDE R24, R3, 0x4, R6 ;  /* 0x0000000403187825 */ /* 0x002fe400078e0206 */
[----:B------:R3:W5:Y:S04]  /*03c0*/  LDG.E.CONSTANT R6, desc[UR4][R20.64] ;  /* 0x0000000414067981 */ /* 0x000768000c1e9900 */
[----:B------:R3:W5:Y:S01]  /*03d0*/  LDG.E.CONSTANT R8, desc[UR4][R24.64] ;  /* 0x0000000418087981 */ /* 0x000762000c1e9900 */
[----:B------:R-:W2:Y:S01]  /*03e0*/  S2R R19, SR_TID.Y ;  /* 0x0000000000137919 */ /* 0x000ea20000002200 */
[----:B----4-:R-:W-:-:S04]  /*03f0*/  UISETP.NE.U32.AND UP0, UPT, UR8, URZ, UPT ;  /* 0x000000ff0800728c */ /* 0x010fc8000bf05070 */
[----:B------:R-:W-:Y:S01]  /*0400*/  UISETP.NE.AND.EX UP0, UPT, UR9, URZ, UPT, UP0 ;  /* 0x000000ff0900728c */ /* 0x000fe2000bf05300 */
[----:B------:R-:W-:-:S05]  /*0410*/  MOV R18, UR7 ;  /* 0x0000000700127c02 */ /* 0x000fca0008000f00 */
[----:B------:R-:W-:Y:S02]  /*0420*/  IMAD R10, R0, R18, RZ ;  /* 0x00000012000a7224 */ /* 0x000fe400078e02ff */
[----:B--2---:R-:W-:-:S04]  /*0430*/  IMAD R11, R22, UR6, R19 ;  /* 0x00000006160b7c24 */ /* 0x004fc8000f8e0213 */
[----:B------:R-:W-:Y:S01]  /*0440*/  IMAD R7, R11, R18, R3 ;  /* 0x000000120b077224 */ /* 0x000fe200078e0203 */
[----:B---3--:R-:W-:Y:S06]  /*0450*/  BRA.U !UP0, `(.L_x_134) ;  /* 0x0000000508dc7547 */ /* 0x008fec000b800000 */
        /* <DEDUP_REMOVED lines=14> */
.L_x_151:
[----:B-1----:R-:W-:Y:S01]  /*0540*/  ISETP.GE.AND P0, PT, R11, UR8, PT ;  /* 0x000000080b007c0c */ /* 0x002fe2000bf06270 */
[----:B------:R-:W-:Y:S03]  /*0550*/  BSSY.RECONVERGENT B0, `(.L_x_135) ;  /* 0x0000015000007945 */ /* 0x000fe60003800200 */
[----:B------:R-:W-:-:S13]  /*0560*/  ISETP.GE.OR P0, PT, R3, UR9, P0 ;  /* 0x0000000903007c0c */ /* 0x000fda0008706670 */
[----:B0---4-:R-:W-:Y:S05]  /*0570*/  @P0 BRA `(.L_x_136) ;  /* 0x0000000000480947 */ /* 0x011fea0003800000 */
[----:B------:R-:W1:Y:S01]  /*0580*/  LDC.64 R18, c[0x0][0x390] ;  /* 0x0000e400ff127b82 */ /* 0x000e620000000a00 */
[----:B0-----:R-:W-:-:S06]  /*0590*/  IMAD.WIDE R22, R7, 0x4, R14 ;  /* 0x0000000407167825 */ /* 0x001fcc00078e020e */
[----:B------:R-:W4:Y:S01]  /*05a0*/  LDG.E.CONSTANT R23, desc[UR4][R22.64] ;  /* 0x0000000416177981 */ /* 0x000f22000c1e9900 */
[----:B-1----:R-:W-:-:S06]  /*05b0*/  IMAD.WIDE R18, R7, 0x4, R18 ;  /* 0x0000000407127825 */ /* 0x002fcc00078e0212 */
[----:B------:R-:W2:Y:S01]  /*05c0*/  LDG.E.CONSTANT R19, desc[UR4][R18.64] ;  /* 0x0000000412137981 */ /* 0x000ea2000c1e9900 */
[----:B------:R-:W-:Y:S01]  /*05d0*/  BSSY.RECONVERGENT B1, `(.L_x_137) ;  /* 0x000000a000017945 */ /* 0x000fe20003800200 */
[----:B----45:R-:W-:-:S04]  /*05e0*/  FADD.FTZ R24, -R6, R23 ;  /* 0x0000001706187221 */ /* 0x030fc80000010100 */
[----:B------:R-:W-:-:S04]  /*05f0*/  FMUL.FTZ R24, R24, R4 ;  /* 0x0000000418187220 */ /* 0x000fc80000410000 */
[----:B------:R-:W-:-:S04]  /*0600*/  FFMA.FTZ R24, R8, R24, R5 ;  /* 0x0000001808187223 */ /* 0x000fc80000010005 */
[----:B--2---:R-:W-:-:S05]  /*0610*/  FADD.FTZ R24, R24, R19 ;  /* 0x0000001318187221 */ /* 0x004fca0000010000 */
[----:B------:R-:W-:Y:S02]  /*0620*/  FSETP.GTU.FTZ.AND P0, PT, R24, RZ, PT ;  /* 0x000000ff1800720b */ /* 0x000fe40003f1c000 */
[----:B------:R-:W-:-:S11]  /*0630*/  MOV R24, RZ ;  /* 0x000000ff00187202 */ /* 0x000fd60000000f00 */
[----:B------:R-:W-:Y:S05]  /*0640*/  @!P0 BRA `(.L_x_138) ;  /* 0x0000000000088947 */ /* 0x000fea0003800000 */
[----:B------:R-:W-:-:S05]  /*0650*/  IMAD.WIDE R18, R7, 0x4, R16 ;  /* 0x0000000407127825 */ /* 0x000fca00078e0210 */
[----:B------:R0:W5:Y:S02]  /*0660*/  LDG.E.CONSTANT R24, desc[UR4][R18.64] ;  /* 0x0000000412187981 */ /* 0x000164000c1e9900 */
.L_x_138:
[----:B------:R-:W-:Y:S05]  /*0670*/  BSYNC.RECONVERGENT B1 ;  /* 0x0000000000017941 */ /* 0x000fea0003800200 */
.L_x_137:
[----:B0--3--:R-:W-:-:S05]  /*0680*/  IMAD.WIDE R18, R7, 0x4, R20 ;  /* 0x0000000407127825 */ /* 0x009fca00078e0214 */
[----:B-----5:R1:W-:Y:S02]  /*0690*/  STG.E desc[UR4][R18.64], R24 ;  /* 0x0000001812007986 */ /* 0x0203e4000c101904 */
.L_x_136:
[----:B------:R-:W-:Y:S05]  /*06a0*/  BSYNC.RECONVERGENT B0 ;  /* 0x0000000000007941 */ /* 0x000fea0003800200 */
.L_x_135:
[----:B------:R-:W-:Y:S01]  /*06b0*/  ISETP.GE.AND P0, PT, R9, UR8, PT ;  /* 0x0000000809007c0c */ /* 0x000fe2000bf06270 */
[----:B------:R-:W-:Y:S03]  /*06c0*/  BSSY.RECONVERGENT B0, `(.L_x_139) ;  /* 0x0000015000007945 */ /* 0x000fe60003800200 */
[----:B------:R-:W-:-:S13]  /*06d0*/  ISETP.GE.OR P0, PT, R3, UR9, P0 ;  /* 0x0000000903007c0c */ /* 0x000fda0008706670 */
[----:B------:R-:W-:Y:S05]  /*06e0*/  @P0 BRA `(.L_x_140) ;  /* 0x0000000000480947 */ /* 0x000fea0003800000 */
[----:B-1----:R-:W1:Y:S01]  /*06f0*/  LDC.64 R18, c[0x0][0x390] ;  /* 0x0000e400ff127b82 */ /* 0x002e620000000a00 */
        /* <DEDUP_REMOVED lines=9> */
[----:B------:R-:W-:Y:S01]  /*0790*/  FSETP.GTU.FTZ.AND P0, PT, R24, RZ, PT ;  /* 0x000000ff1800720b */ /* 0x000fe20003f1c000 */
[----:B------:R-:W-:-:S12]  /*07a0*/  IMAD.MOV.U32 R24, RZ, RZ, RZ ;  /* 0x000000ffff187224 */ /* 0x000fd800078e00ff */
[----:B------:R-:W-:Y:S05]  /*07b0*/  @!P0 BRA `(.L_x_142) ;  /* 0x0000000000088947 */ /* 0x000fea0003800000 */
[----:B------:R-:W-:-:S05]  /*07c0*/  IMAD.WIDE R18, R0, 0x4, R16 ;  /* 0x0000000400127825 */ /* 0x000fca00078e0210 */
[----:B------:R0:W5:Y:S02]  /*07d0*/  LDG.E.CONSTANT R24, desc[UR4][R18.64] ;  /* 0x0000000412187981 */ /* 0x000164000c1e9900 */
.L_x_142:
[----:B------:R-:W-:Y:S05]  /*07e0*/  BSYNC.RECONVERGENT B1 ;  /* 0x0000000000017941 */ /* 0x000fea0003800200 */
.L_x_141:
[----:B0--3--:R-:W-:-:S05]  /*07f0*/  IMAD.WIDE R18, R0, 0x4, R20 ;  /* 0x0000000400127825 */ /* 0x009fca00078e0214 */
[----:B-----5:R4:W-:Y:S02]  /*0800*/  STG.E desc[UR4][R18.64], R24 ;  /* 0x0000001812007986 */ /* 0x0209e4000c101904 */
.L_x_140:
[----:B------:R-:W-:Y:S05]  /*0810*/  BSYNC.RECONVERGENT B0 ;  /* 0x0000000000007941 */ /* 0x000fea0003800200 */
.L_x_139:
[----:B------:R-:W-:Y:S01]  /*0820*/  ISETP.GE.AND P0, PT, R25, UR8, PT ;  /* 0x0000000819007c0c */ /* 0x000fe2000bf06270 */
[----:B------:R-:W-:Y:S03]  /*0830*/  BSSY.RECONVERGENT B0, `(.L_x_143) ;  /* 0x0000015000007945 */ /* 0x000fe60003800200 */
[----:B------:R-:W-:-:S13]  /*0840*/  ISETP.GE.OR P0, PT, R3, UR9, P0 ;  /* 0x0000000903007c0c */ /* 0x000fda0008706670 */
[----:B------:R-:W-:Y:S05]  /*0850*/  @P0 BRA `(.L_x_144) ;  /* 0x0000000000480947 */ /* 0x000fea0003800000 */
[----:B-1--4-:R-:W1:Y:S01]  /*0860*/  LDC.64 R18, c[0x0][0x390] ;  /* 0x0000e400ff127b82 */ /* 0x012e620000000a00 */
        /* <DEDUP_REMOVED lines=10> */
[----:B------:R-:W-:-:S12]  /*0910*/  HFMA2 R24, -RZ, RZ, 0, 0 ;  /* 0x00000000ff187431 */ /* 0x000fd800000001ff */
[----:B------:R-:W-:Y:S05]  /*0920*/  @!P0 BRA `(.L_x_146) ;  /* 0x0000000000088947 */ /* 0x000fea0003800000 */
[----:B------:R-:W-:-:S05]  /*0930*/  IMAD.WIDE R18, R27, 0x4, R16 ;  /* 0x000000041b127825 */ /* 0x000fca00078e0210 */
[----:B------:R0:W5:Y:S02]  /*0940*/  LDG.E.CONSTANT R24, desc[UR4][R18.64] ;  /* 0x0000000412187981 */ /* 0x000164000c1e9900 */
.L_x_146:
[----:B------:R-:W-:Y:S05]  /*0950*/  BSYNC.RECONVERGENT B1 ;  /* 0x0000000000017941 */ /* 0x000fea0003800200 */
.L_x_145:
[----:B0--3--:R-:W-:-:S05]  /*0960*/  IMAD.WIDE R18, R27, 0x4, R20 ;  /* 0x000000041b127825 */ /* 0x009fca00078e0214 */
[----:B-----5:R0:W-:Y:S02]  /*0970*/  STG.E desc[UR4][R18.64], R24 ;  /* 0x0000001812007986 */ /* 0x0201e4000c101904 */
.L_x_144:
[----:B------:R-:W-:Y:S05]  /*0980*/  BSYNC.RECONVERGENT B0 ;  /* 0x0000000000007941 */ /* 0x000fea0003800200 */
.L_x_143:
[----:B------:R-:W-:Y:S01]  /*0990*/  ISETP.GE.AND P0, PT, R13, UR8, PT ;  /* 0x000000080d007c0c */ /* 0x000fe2000bf06270 */
[----:B------:R-:W-:Y:S01]  /*09a0*/  BSSY.RECONVERGENT B0, `(.L_x_147) ;  /* 0x0000016000007945 */ /* 0x000fe20003800200 */
[----:B------:R-:W-:Y:S02]  /*09b0*/  IADD3 R7, PT, PT, R10, R7, R10 ;  /* 0x000000070a077210 */ /* 0x000fe40007ffe00a */
[----:B------:R-:W-:-:S13]  /*09c0*/  ISETP.GE.OR P0, PT, R3, UR9, P0 ;  /* 0x0000000903007c0c */ /* 0x000fda0008706670 */
[----:B------:R-:W-:Y:S05]  /*09d0*/  @P0 BRA `(.L_x_148) ;  /* 0x0000000000480947 */ /* 0x000fea0003800000 */
[----:B01--4-:R-:W0:Y:S01]  /*09e0*/  LDC.64 R18, c[0x0][0x390] ;  /* 0x0000e400ff127b82 */ /* 0x013e220000000a00 */
[----:B------:R-:W-:-:S06]  /*09f0*/  IMAD.WIDE R22, R29, 0x4, R14 ;  /* 0x000000041d167825 */ /* 0x000fcc00078e020e */
[----:B------:R-:W4:Y:S01]  /*0a00*/  LDG.E.CONSTANT R23, desc[UR4][R22.64] ;  /* 0x0000000416177981 */ /* 0x000f22000c1e9900 */
[----:B0-----:R-:W-:-:S06]  /*0a10*/  IMAD.WIDE R18, R29, 0x4, R18 ;  /* 0x000000041d127825 */ /* 0x001fcc00078e0212 */
        /* <DEDUP_REMOVED lines=11> */
.L_x_150:
[----:B------:R-:W-:Y:S05]  /*0ad0*/  BSYNC.RECONVERGENT B1 ;  /* 0x0000000000017941 */ /* 0x000fea0003800200 */
.L_x_149:
[----:B0--3--:R-:W-:-:S05]  /*0ae0*/  IMAD.WIDE R18, R29, 0x4, R20 ;  /* 0x000000041d127825 */ /* 0x009fca00078e0214 */
[----:B-----5:R0:W-:Y:S02]  /*0af0*/  STG.E desc[UR4][R18.64], R24 ;  /* 0x0000001812007986 */ /* 0x0201e4000c101904 */
.L_x_148:
[----:B------:R-:W-:Y:S05]  /*0b00*/  BSYNC.RECONVERGENT B0 ;  /* 0x0000000000007941 */ /* 0x000fea0003800200 */
.L_x_147:
[----:B------:R-:W-:Y:S02]  /*0b10*/  IADD3 R2, PT, PT, R2, 0x1, RZ ;  /* 0x0000000102027810 */ /* 0x000fe40007ffe0ff */
[----:B------:R-:W-:Y:S02]  /*0b20*/  IADD3 R7, PT, PT, R10, R7, R10 ;  /* 0x000000070a077210 */ /* 0x000fe40007ffe00a */
        /* <DEDUP_REMOVED lines=10> */
.L_x_134:
[----:B------:R-:W-:-:S13]  /*0bd0*/  ISETP.NE.AND P0, PT, R2, RZ, PT ;  /* 0x000000ff0200720c */ /* 0x000fda0003f05270 */
[----:B------:R-:W-:Y:S05]  /*0be0*/  @!P0 BRA `(.L_x_152) ;  /* 0x0000001800a88947 */ /* 0x000fea0003800000 */
[----:B------:R-:W-:Y:S01]  /*0bf0*/  ISETP.GE.AND P0, PT, R11, R14, PT ;  /* 0x0000000e0b00720c */ /* 0x000fe20003f06270 */
[C-C-:B------:R-:W-:Y:S01]  /*0c00*/  IMAD R13, R9.reuse, 0x3, R22.reuse ;  /* 0x00000003090d7824 */ /* 0x140fe200078e0216 */
[C---:B------:R-:W-:Y:S01]  /*0c10*/  LEA R28, R9.reuse, R22, 0x1 ;  /* 0x00000016091c7211 */ /* 0x040fe200078e08ff */
[--C-:B------:R-:W-:Y:S01]  /*0c20*/  IMAD R20, R9, 0x5, R22.reuse ;  /* 0x0000000509147824 */ /* 0x100fe200078e0216 */
[----:B------:R-:W-:Y:S01]  /*0c30*/  ISETP.LT.AND P0, PT, R3, R18, !P0 ;  /* 0x000000120300720c */ /* 0x000fe20004701270 */
[C-C-:B------:R-:W-:Y:S01]  /*0c40*/  IMAD R24, R9.reuse, 0x6, R22.reuse ;  /* 0x0000000609187824 */ /* 0x140fe200078e0216 */
[CC--:B------:R-:W-:Y:S01]  /*0c50*/  LEA R12, R9.reuse, R22.reuse, 0x2 ;  /* 0x00000016090c7211 */ /* 0x0c0fe200078e10ff */
[C---:B------:R-:W-:Y:S01]  /*0c60*/  IMAD R26, R9.reuse, 0x7, R22 ;  /* 0x00000007091a7824 */ /* 0x040fe200078e0216 */
[----:B------:R-:W-:Y:S01]  /*0c70*/  IADD3 R22, PT, PT, R9, R22, RZ ;  /* 0x0000001609167210 */ /* 0x000fe20007ffe0ff */
[--C-:B------:R-:W-:Y:S01]  /*0c80*/  IMAD R17, R28, UR6, R19.reuse ;  /* 0x000000061c117c24 */ /* 0x100fe2000f8e0213 */
[----:B------:R-:W-:Y:S01]  /*0c90*/  IADD3 R16, PT, PT, R2, 0x1, RZ ;  /* 0x0000000102107810 */ /* 0x000fe20007ffe0ff */
[--C-:B------:R-:W-:Y:S01]  /*0ca0*/  IMAD R13, R13, UR6, R19.reuse ;  /* 0x000000060d0d7c24 */ /* 0x100fe2000f8e0213 */
[----:B------:R-:W-:Y:S01]  /*0cb0*/  BSSY.RECONVERGENT B0, `(.L_x_153) ;  /* 0x0000020000007945 */ /* 0x000fe20003800200 */
[--C-:B------:R-:W-:Y:S01]  /*0cc0*/  IMAD R12, R12, UR6, R19.reuse ;  /* 0x000000060c0c7c24 */ /* 0x100fe2000f8e0213 */
[----:B------:R-:W-:Y:S01]  /*0cd0*/  LOP3.LUT R16, R16, 0x7ffffffe, RZ, 0xc0, !PT ;  /* 0x7ffffffe10107812 */ /* 0x000fe200078ec0ff */
[----:B------:R-:W-:-:S02]  /*0ce0*/  IMAD R20, R20, UR6, R19 ;  /* 0x0000000614147c24 */ /* 0x000fc4000f8e0213 */
[--C-:B------:R-:W-:Y:S02]  /*0cf0*/  IMAD R23, R24, UR6, R19.reuse ;  /* 0x0000000618177c24 */ /* 0x100fe4000f8e0213 */
[--C-:B------:R-:W-:Y:S02]  /*0d00*/  IMAD R25, R26, UR6, R19.reuse ;  /* 0x000000061a197c24 */ /* 0x100fe4000f8e0213 */
[----:B------:R-:W-:Y:S02]  /*0d10*/  IMAD R22, R22, UR6, R19 ;  /* 0x0000000616167c24 */ /* 0x000fe4000f8e0213 */
[-CC-:B------:R-:W-:Y:S02]  /*0d20*/  IMAD R17, R17, R18.reuse, R3.reuse ;  /* 0x0000001211117224 */ /* 0x180fe400078e0203 */
[-CC-:B------:R-:W-:Y:S02]  /*0d30*/  IMAD R15, R13, R18.reuse, R3.reuse ;  /* 0x000000120d0f7224 */ /* 0x180fe400078e0203 */
[----:B------:R-:W-:-:S02]  /*0d40*/  IMAD R19, R12, R18, R3 ;  /* 0x000000120c137224 */ /* 0x000fc400078e0203 */
[-CC-:B------:R-:W-:Y:S02]  /*0d50*/  IMAD R21, R20, R18.reuse, R3.reuse ;  /* 0x0000001214157224 */ /* 0x180fe400078e0203 */
[-CC-:B------:R-:W-:Y:S02]  /*0d60*/  IMAD R23, R23, R18.reuse, R3.reuse ;  /* 0x0000001217177224 */ /* 0x180fe400078e0203 */
[-CC-:B------:R-:W-:Y:S02]  /*0d70*/  IMAD R25, R25, R18.reuse, R3.reuse ;  /* 0x0000001219197224 */ /* 0x180fe400078e0203 */
[----:B------:R-:W-:Y:S01]  /*0d80*/  IMAD R27, R22, R18, R3 ;  /* 0x00000012161b7224 */ /* 0x000fe200078e0203 */
[----:B------:R-:W-:Y:S06]  /*0d90*/  @!P0 BRA `(.L_x_154) ;  /* 0x0000000000448947 */ /* 0x000fec0003800000 */
[----:B------:R-:W0:Y:S08]  /*0da0*/  LDC.64 R12, c[0x0][0x388] ;  /* 0x0000e200ff0c7b82 */ /* 0x000e300000000a00 */
[----:B------:R-:W1:Y:S01]  /*0db0*/  LDC.64 R28, c[0x0][0x3b8] ;  /* 0x0000ee00ff1c7b82 */ /* 0x000e620000000a00 */
[----:B0-----:R-:W-:-:S06]  /*0dc0*/  IMAD.WIDE R12, R7, 0x4, R12 ;  /* 0x00000004070c7825 */ /* 0x001fcc00078e020c */
[----:B------:R-:W2:Y:S01]  /*0dd0*/  LDG.E.CONSTANT R13, desc[UR4][R12.64] ;  /* 0x000000040c0d7981 */ /* 0x000ea2000c1e9900 */
[----:B------:R-:W-:Y:S01]  /*0de0*/  BSSY.RECONVERGENT B1, `(.L_x_155) ;  /* 0x000000b000017945 */ /* 0x000fe20003800200 */
[----:B-1----:R-:W-:-:S04]  /*0df0*/  IMAD.WIDE R28, R7, 0x4, R28 ;  /* 0x00000004071c7825 */ /* 0x002fc800078e021c */
[----:B--2--5:R-:W-:-:S04]  /*0e00*/  FADD.FTZ R9, -R6, R13 ;  /* 0x0000000d06097221 */ /* 0x024fc80000010100 */
[----:B------:R-:W-:-:S04]  /*0e10*/  FMUL.FTZ R9, R9, R4 ;  /* 0x0000000409097220 */ /* 0x000fc80000410000 */
[----:B------:R-:W-:-:S05]  /*0e20*/  FFMA.FTZ R9, R8, R9, R5 ;  /* 0x0000000908097223 */ /* 0x000fca0000010005 */
[----:B------:R-:W-:Y:S01]  /*0e30*/  FSETP.GTU.FTZ.AND P0, PT, R9, RZ, PT ;  /* 0x000000ff0900720b */ /* 0x000fe20003f1c000 */
[----:B------:R-:W-:-:S12]  /*0e40*/  IMAD.MOV.U32 R9, RZ, RZ, RZ ;  /* 0x000000ffff097224 */ /* 0x000fd800078e00ff */
[----:B------:R-:W-:Y:S05]  /*0e50*/  @!P0 BRA `(.L_x_156) ;  /* 0x00000000000c8947 */ /* 0x000fea0003800000 */
[----:B------:R-:W0:Y:S02]  /*0e60*/  LDC.64 R12, c[0x0][0x380] ;  /* 0x0000e000ff0c7b82 */ /* 0x000e240000000a00 */
[----:B0-----:R-:W-:-:S05]  /*0e70*/  IMAD.WIDE R12, R7, 0x4, R12 ;  /* 0x00000004070c7825 */ /* 0x001fca00078e020c */
[----:B------:R0:W5:Y:S02]  /*0e80*/  LDG.E.CONSTANT R9, desc[UR4][R12.64] ;  /* 0x000000040c097981 */ /* 0x000164000c1e9900 */
.L_x_156:
[----:B------:R-:W-:Y:S05]  /*0e90*/  BSYNC.RECONVERGENT B1 ;  /* 0x0000000000017941 */ /* 0x000fea0003800200 */
.L_x_155:
[----:B-----5:R1:W-:Y:S02]  /*0ea0*/  STG.E desc[UR4][R28.64], R9 ;  /* 0x000000091c007986 */ /* 0x0203e4000c101904 */
.L_x_154:
[----:B------:R-:W-:Y:S05]  /*0eb0*/  BSYNC.RECONVERGENT B0 ;  /* 0x0000000000007941 */ /* 0x000fea0003800200 */
.L_x_153:
[----:B-1----:R-:W-:Y:S01]  /*0ec0*/  IADD3 R9, PT, PT, R11, R0, RZ ;  /* 0x000000000b097210 */ /* 0x002fe20007ffe0ff */
[----:B------:R-:W-:Y:S03]  /*0ed0*/  BSSY.RECONVERGENT B0, `(.L_x_157) ;  /* 0x0000015000007945 */ /* 0x000fe60003800200 */
[----:B------:R-:W-:-:S04]  /*0ee0*/  ISETP.GE.AND P0, PT, R9, R14, PT ;  /* 0x0000000e0900720c */ /* 0x000fc80003f06270 */
[----:B------:R-:W-:-:S13]  /*0ef0*/  ISETP.GE.OR P0, PT, R3, R18, P0 ;  /* 0x000000120300720c */ /* 0x000fda0000706670 */
[----:B------:R-:W-:Y:S05]  /*0f00*/  @P0 BRA `(.L_x_158) ;  /* 0x0000000000440947 */ /* 0x000fea0003800000 */
[----:B0-----:R-:W0:Y:S02]  /*0f10*/  LDC.64 R12, c[0x0][0x388] ;  /* 0x0000e200ff0c7b82 */ /* 0x001e240000000a00 */
[----:B0-----:R-:W-:-:S06]  /*0f20*/  IMAD.WIDE R12, R27, 0x4, R12 ;  /* 0x000000041b0c7825 */ /* 0x001fcc00078e020c */
[----:B------:R-:W2:Y:S01]  /*0f30*/  LDG.E.CONSTANT R13, desc[UR4][R12.64] ;  /* 0x000000040c0d7981 */ /* 0x000ea2000c1e9900 */
[----:B------:R-:W-:Y:S01]  /*0f40*/  BSSY.RECONVERGENT B1, `(.L_x_159) ;  /* 0x000000a000017945 */ /* 0x000fe20003800200 */
[----:B--2--5:R-:W-:-:S04]  /*0f50*/  FADD.FTZ R29, -R6, R13 ;  /* 0x0000000d061d7221 */ /* 0x024fc80000010100 */
[----:B------:R-:W-:-:S04]  /*0f60*/  FMUL.FTZ R29, R29, R4 ;  /* 0x000000041d1d7220 */ /* 0x000fc80000410000 */
[----:B------:R-:W-:-:S05]  /*0f70*/  FFMA.FTZ R29, R8, R29, R5 ;  /* 0x0000001d081d7223 */ /* 0x000fca0000010005 */
[----:B------:R-:W-:Y:S01]  /*0f80*/  FSETP.GTU.FTZ.AND P0, PT, R29, RZ, PT ;  /* 0x000000ff1d00720b */ /* 0x000fe20003f1c000 */
[----:B------:R-:W-:-:S12]  /*0f90*/  HFMA2 R29, -RZ, RZ, 0, 0 ;  /* 0x00000000ff1d7431 */ /* 0x000fd800000001ff */
[----:B------:R-:W-:Y:S05]  /*0fa0*/  @!P0 BRA `(.L_x_160) ;  /* 0x00000000000c8947 */ /* 0x000fea0003800000 */
[----:B------:R-:W0:Y:S02]  /*0fb0*/  LDC.64 R12, c[0x0][0x380] ;  /* 0x0000e000ff0c7b82 */ /* 0x000e240000000a00 */
[----:B0-----:R-:W-:-:S05]  /*0fc0*/  IMAD.WIDE R12, R27, 0x4, R12 ;  /* 0x000000041b0c7825 */ /* 0x001fca00078e020c */
[----:B------:R0:W5:Y:S02]  /*0fd0*/  LDG.E.CONSTANT R29, desc[UR4][R12.64] ;  /* 0x000000040c1d7981 */ /* 0x000164000c1e9900 */
.L_x_160:
[----:B------:R-:W-:Y:S05]  /*0fe0*/  BSYNC.RECONVERGENT B1 ;  /* 0x0000000000017941 */ /* 0x000fea0003800200 */
.L_x_159:
[----:B0-----:R-:W0:Y:S02]  /*0ff0*/  LDC.64 R12, c[0x0][0x3b8] ;  /* 0x0000ee00ff0c7b82 */ /* 0x001e240000000a00 */
[----:B0-----:R-:W-:-:S05]  /*1000*/  IMAD.WIDE R12, R27, 0x4, R12 ;  /* 0x000000041b0c7825 */ /* 0x001fca00078e020c */
[----:B-----5:R1:W-:Y:S02]  /*1010*/  STG.E desc[UR4][R12.64], R29 ;  /* 0x0000001d0c007986 */ /* 0x0203e4000c101904 */
.L_x_158:
[----:B------:R-:W-:Y:S05]  /*1020*/  BSYNC.RECONVERGENT B0 ;  /* 0x0000000000007941 */ /* 0x000fea0003800200 */
.L_x_157:
[----:B------:R-:W-:Y:S01]  /*1030*/  IADD3 R9, PT, PT, R9, R0, RZ ;  /* 0x0000000009097210 */ /* 0x000fe20007ffe0ff */
[----:B------:R-:W-:Y:S01]  /*1040*/  BSSY.RECONVERGENT B0, `(.L_x_161) ;  /* 0x0000016000007945 */ /* 0x000fe20003800200 */
[----:B------:R-:W-:Y:S02]  /*1050*/  IADD3 R7, PT, PT, R7, R10, RZ ;  /* 0x0000000a07077210 */ /* 0x000fe40007ffe0ff */
[----:B------:R-:W-:-:S04]  /*1060*/  ISETP.GE.AND P0, PT, R9, R14, PT ;  /* 0x0000000e0900720c */ /* 0x000fc80003f06270 */
[----:B------:R-:W-:-:S13]  /*1070*/  ISETP.GE.OR P0, PT, R3, R18, P0 ;  /* 0x000000120300720c */ /* 0x000fda0000706670 */
[----:B------:R-:W-:Y:S05]  /*1080*/  @P0 BRA `(.L_x_162) ;  /* 0x0000000000440947 */ /* 0x000fea0003800000 */
[----:B01----:R-:W0:Y:S02]  /*1090*/  LDC.64 R12, c[0x0][0x388] ;  /* 0x0000e200ff0c7b82 */ /* 0x003e240000000a00 */
[----:B0-----:R-:W-:-:S06]  /*10a0*/  IMAD.WIDE R12, R17, 0x4, R12 ;  /* 0x00000004110c7825 */ /* 0x001fcc00078e020c */
[----:B------:R-:W2:Y:S01]  /*10b0*/  LDG.E.CONSTANT R13, desc[UR4][R12.64] ;  /* 0x000000040c0d7981 */ /* 0x000ea2000c1e9900 */
[----:B------:R-:W-:Y:S01]  /*10c0*/  BSSY.RECONVERGENT B1, `(.L_x_163) ;  /* 0x000000a000017945 */ /* 0x000fe20003800200 */
[----:B--2--5:R-:W-:-:S04]  /*10d0*/  FADD.FTZ R29, -R6, R13 ;  /* 0x0000000d061d7221 */ /* 0x024fc80000010100 */
[----:B------:R-:W-:-:S04]  /*10e0*/  FMUL.FTZ R29, R29, R4 ;  /* 0x000000041d1d7220 */ /* 0x000fc80000410000 */
[----:B------:R-:W-:-:S05]  /*10f0*/  FFMA.FTZ R29, R8, R29, R5 ;  /* 0x0000001d081d7223 */ /* 0x000fca0000010005 */
[----:B------:R-:W-:Y:S02]  /*1100*/  FSETP.GTU.FTZ.AND P0, PT, R29, RZ, PT ;  /* 0x000000ff1d00720b */ /* 0x000fe40003f1c000 */
[----:B------:R-:W-:-:S11]  /*1110*/  MOV R29, RZ ;  /* 0x000000ff001d7202 */ /* 0x000fd60000000f00 */
[----:B------:R-:W-:Y:S05]  /*1120*/  @!P0 BRA `(.L_x_164) ;  /* 0x00000000000c8947 */ /* 0x000fea0003800000 */
[----:B------:R-:W0:Y:S02]  /*1130*/  LDC.64 R12, c[0x0][0x380] ;  /* 0x0000e000ff0c7b82 */ /* 0x000e240000000a00 */
[----:B0-----:R-:W-:-:S05]  /*1140*/  IMAD.WIDE R12, R17, 0x4, R12 ;  /* 0x00000004110c7825 */ /* 0x001fca00078e020c */
[----:B------:R0:W5:Y:S02]  /*1150*/  LDG.E.CONSTANT R29, desc[UR4][R12.64] ;  /* 0x000000040c1d7981 */ /* 0x000164000c1e9900 */
.L_x_164:
[----:B------:R-:W-:Y:S05]  /*1160*/  BSYNC.RECONVERGENT B1 ;  /* 0x0000000000017941 */ /* 0x000fea0003800200 */
.L_x_163:
[----:B0-----:R-:W0:Y:S02]  /*1170*/  LDC.64 R12, c[0x0][0x3b8] ;  /* 0x0000ee00ff0c7b82 */ /* 0x001e240000000a00 */
[----:B0-----:R-:W-:-:S05]  /*1180*/  IMAD.WIDE R12, R17, 0x4, R12 ;  /* 0x00000004110c7825 */ /* 0x001fca00078e020c */
[----:B-----5:R2:W-:Y:S02]  /*1190*/  STG.E desc[UR4][R12.64], R29 ;  /* 0x0000001d0c007986 */ /* 0x0205e4000c101904 */
.L_x_162:
[----:B------:R-:W-:Y:S05]  /*11a0*/  BSYNC.RECONVERGENT B0 ;  /* 0x0000000000007941 */ /* 0x000fea0003800200 */
.L_x_161:
[----:B------:R-:W-:Y:S01]  /*11b0*/  IADD3 R9, PT, PT, R9, R0, RZ ;  /* 0x0000000009097210 */ /* 0x000fe20007ffe0ff */
[----:B------:R-:W-:Y:S03]  /*11c0*/  BSSY.RECONVERGENT B0, `(.L_x_165) ;  /* 0x0000015000007945 */ /* 0x000fe60003800200 */
[----:B------:R-:W-:-:S04]  /*11d0*/  ISETP.GE.AND P0, PT, R9, R14, PT ;  /* 0x0000000e0900720c */ /* 0x000fc80003f06270 */
[----:B------:R-:W-:-:S13]  /*11e0*/  ISETP.GE.OR P0, PT, R3, R18, P0 ;  /* 0x000000120300720c */ /* 0x000fda0000706670 */
[----:B------:R-:W-:Y:S05]  /*11f0*/  @P0 BRA `(.L_x_166) ;  /* 0x0000000000440947 */ /* 0x000fea0003800000 */
[----:B012---:R-:W0:Y:S02]  /*1200*/  LDC.64 R12, c[0x0][0x388] ;  /* 0x0000e200ff0c7b82 */ /* 0x007e240000000a00 */
        /* <DEDUP_REMOVED lines=12> */
.L_x_168:
[----:B------:R-:W-:Y:S05]  /*12d0*/  BSYNC.RECONVERGENT B1 ;  /* 0x0000000000017941 */ /* 0x000fea0003800200 */
.L_x_167:
[----:B0-----:R-:W0:Y:S02]  /*12e0*/  LDC.64 R12, c[0x0][0x3b8] ;  /* 0x0000ee00ff0c7b82 */ /* 0x001e240000000a00 */
[----:B0-----:R-:W-:-:S05]  /*12f0*/  IMAD.WIDE R12, R15, 0x4, R12 ;  /* 0x000000040f0c7825 */ /* 0x001fca00078e020c */
[----:B-----5:R3:W-:Y:S02]  /*1300*/  STG.E desc[UR4][R12.64], R29 ;  /* 0x0000001d0c007986 */ /* 0x0207e4000c101904 */
.L_x_166:
[----:B------:R-:W-:Y:S05]  /*1310*/  BSYNC.RECONVERGENT B0 ;  /* 0x0000000000007941 */ /* 0x000fea0003800200 */
.L_x_165:
[----:B------:R-:W-:Y:S01]  /*1320*/  IADD3 R9, PT, PT, R9, R0, RZ ;  /* 0x0000000009097210 */ /* 0x000fe20007ffe0ff */
[----:B------:R-:W-:Y:S01]  /*1330*/  BSSY.RECONVERGENT B0, `(.L_x_169) ;  /* 0x0000016000007945 */ /* 0x000fe20003800200 */
[----:B------:R-:W-:Y:S02]  /*1340*/  IADD3 R7, PT, PT, R10, R7, R10 ;  /* 0x000000070a077210 */ /* 0x000fe40007ffe00a */
[----:B------:R-:W-:-:S04]  /*1350*/  ISETP.GE.AND P0, PT, R9, R14, PT ;  /* 0x0000000e0900720c */ /* 0x000fc80003f06270 */
[----:B------:R-:W-:-:S13]  /*1360*/  ISETP.LT.AND P0, PT, R3, R18, !P0 ;  /* 0x000000120300720c */ /* 0x000fda0004701270 */
[----:B------:R-:W-:Y:S05]  /*1370*/  @!P0 BRA `(.L_x_170) ;  /* 0x0000000000448947 */ /* 0x000fea0003800000 */
[----:B0123--:R-:W0:Y:S02]  /*1380*/  LDC.64 R12, c[0x0][0x388] ;  /* 0x0000e200ff0c7b82 */ /* 0x00fe240000000a00 */
        /* <DEDUP_REMOVED lines=12> */
.L_x_172:
[----:B------:R-:W-:Y:S05]  /*1450*/  BSYNC.RECONVERGENT B1 ;  /* 0x0000000000017941 */ /* 0x000fea0003800200 */
.L_x_171:
[----:B0-----:R-:W0:Y:S02]  /*1460*/  LDC.64 R12, c[0x0][0x3b8] ;  /* 0x0000ee00ff0c7b82 */ /* 0x001e240000000a00 */
[----:B0-----:R-:W-:-:S05]  /*1470*/  IMAD.WIDE R12, R19, 0x4, R12 ;  /* 0x00000004130c7825 */ /* 0x001fca00078e020c */
[----:B-----5:R4:W-:Y:S02]  /*1480*/  STG.E desc[UR4][R12.64], R29 ;  /* 0x0000001d0c007986 */ /* 0x0209e4000c101904 */
.L_x_170:
[----:B------:R-:W-:Y:S05]  /*1490*/  BSYNC.RECONVERGENT B0 ;  /* 0x0000000000007941 */ /* 0x000fea0003800200 */
.L_x_169:
[----:B------:R-:W-:Y:S01]  /*14a0*/  IADD3 R9, PT, PT, R9, R0, RZ ;  /* 0x0000000009097210 */ /* 0x000fe20007ffe0ff */
[----:B------:R-:W-:Y:S03]  /*14b0*/  BSSY.RECONVERGENT B0, `(.L_x_173) ;  /* 0x0000015000007945 */ /* 0x000fe60003800200 */
[----:B------:R-:W-:-:S04]  /*14c0*/  ISETP.GE.AND P0, PT, R9, R14, PT ;  /* 0x0000000e0900720c */ /* 0x000fc80003f06270 */
[----:B------:R-:W-:-:S13]  /*14d0*/  ISETP.GE.OR P0, PT, R3, R18, P0 ;  /* 0x000000120300720c */ /* 0x000fda0000706670 */
[----:B------:R-:W-:Y:S05]  /*14e0*/  @P0 BRA `(.L_x_174) ;  /* 0x0000000000440947 */ /* 0x000fea0003800000 */
[----:B01234-:R-:W0:Y:S02]  /*14f0*/  LDC.64 R12, c[0x0][0x388] ;  /* 0x0000e200ff0c7b82 */ /* 0x01fe240000000a00 */
        /* <DEDUP_REMOVED lines=12> */
.L_x_176:
[----:B------:R-:W-:Y:S05]  /*15c0*/  BSYNC.RECONVERGENT B1 ;  /* 0x0000000000017941 */ /* 0x000fea0003800200 */
.L_x_175:
[----:B0-----:R-:W0:Y:S02]  /*15d0*/  LDC.64 R12, c[0x0][0x3b8] ;  /* 0x0000ee00ff0c7b82 */ /* 0x001e240000000a00 */
[----:B0-----:R-:W-:-:S05]  /*15e0*/  IMAD.WIDE R12, R21, 0x4, R12 ;  /* 0x00000004150c7825 */ /* 0x001fca00078e020c */
[----:B-----5:R0:W-:Y:S02]  /*15f0*/  STG.E desc[UR4][R12.64], R29 ;  /* 0x0000001d0c007986 */ /* 0x0201e4000c101904 */
.L_x_174:
[----:B------:R-:W-:Y:S05]  /*1600*/  BSYNC.RECONVERGENT B0 ;  /* 0x0000000000007941 */ /* 0x000fea0003800200 */
.L_x_173:
        /* <DEDUP_REMOVED lines=19> */
.L_x_180:
[----:B------:R-:W-:Y:S05]  /*1740*/  BSYNC.RECONVERGENT B1 ;  /* 0x0000000000017941 */ /* 0x000fea0003800200 */
.L_x_179:
[----:B0-----:R-:W0:Y:S02]  /*1750*/  LDC.64 R12, c[0x0][0x3b8] ;  /* 0x0000ee00ff0c7b82 */ /* 0x001e240000000a00 */
[----:B0-----:R-:W-:-:S05]  /*1760*/  IMAD.WIDE R12, R23, 0x4, R12 ;  /* 0x00000004170c7825 */ /* 0x001fca00078e020c */
[----:B-----5:R0:W-:Y:S02]  /*1770*/  STG.E desc[UR4][R12.64], R29 ;  /* 0x0000001d0c007986 */ /* 0x0201e4000c101904 */
.L_x_178:
[----:B------:R-:W-:Y:S05]  /*1780*/  BSYNC.RECONVERGENT B0 ;  /* 0x0000000000007941 */ /* 0x000fea0003800200 */
.L_x_177:
        /* <DEDUP_REMOVED lines=18> */
.L_x_184:
[----:B------:R-:W-:Y:S05]  /*18b0*/  BSYNC.RECONVERGENT B1 ;  /* 0x0000000000017941 */ /* 0x000fea0003800200 */
.L_x_183:
[----:B0-----:R-:W0:Y:S02]  /*18c0*/  LDC.64 R12, c[0x0][0x3b8] ;  /* 0x0000ee00ff0c7b82 */ /* 0x001e240000000a00 */
[----:B0-----:R-:W-:-:S05]  /*18d0*/  IMAD.WIDE R12, R25, 0x4, R12 ;  /* 0x00000004190c7825 */ /* 0x001fca00078e020c */
[----:B-----5:R0:W-:Y:S02]  /*18e0*/  STG.E desc[UR4][R12.64], R29 ;  /* 0x0000001d0c007986 */ /* 0x0201e4000c101904 */
.L_x_182:
[----:B------:R-:W-:Y:S05]  /*18f0*/  BSYNC.RECONVERGENT B0 ;  /* 0x0000000000007941 */ /* 0x000fea0003800200 */
.L_x_181:
[----:B01234-:R-:W-:Y:S01]  /*1900*/  IADD3 R12, PT, PT, -R16, 0x2, RZ ;  /* 0x00000002100c7810 */ /* 0x01ffe20007ffe1ff */
[C---:B------:R-:W-:Y:S01]  /*1910*/  IMAD R16, R10.reuse, 0x8, R17 ;  /* 0x000000080a107824 */ /* 0x040fe200078e0211 */
[----:B------:R-:W-:Y:S02]  /*1920*/  IADD3 R7, PT, PT, R10, R7, R10 ;  /* 0x000000070a077210 */ /* 0x000fe40007ffe00a */
[----:B------:R-:W-:Y:S02]  /*1930*/  ISETP.NE.AND P0, PT, R12, RZ, PT ;  /* 0x000000ff0c00720c */ /* 0x000fe40003f05270 */
[C---:B------:R-:W-:Y:S02]  /*1940*/  LEA R13, R10.reuse, R15, 0x3 ;  /* 0x0000000f0a0d7211 */ /* 0x040fe400078e18ff */
[C---:B------:R-:W-:Y:S02]  /*1950*/  LEA R19, R10.reuse, R19, 0x3 ;  /* 0x000000130a137211 */ /* 0x040fe400078e18ff */
[----:B------:R-:W-:-:S02]  /*1960*/  LEA R21, R10, R21, 0x3 ;  /* 0x000000150a157211 */ /* 0x000fc400078e18ff */
[C---:B------:R-:W-:Y:S02]  /*1970*/  LEA R23, R10.reuse, R23, 0x3 ;  /* 0x000000170a177211 */ /* 0x040fe400078e18ff */
[C---:B------:R-:W-:Y:S02]  /*1980*/  LEA R25, R10.reuse, R25, 0x3 ;  /* 0x000000190a197211 */ /* 0x040fe400078e18ff */
[----:B------:R-:W-:Y:S02]  /*1990*/  LEA R27, R10, R27, 0x3 ;  /* 0x0000001b0a1b7211 */ /* 0x000fe400078e18ff */
[----:B------:R-:W-:Y:S02]  /*19a0*/  LEA R11, R0, R11, 0x3 ;  /* 0x0000000b000b7211 */ /* 0x000fe400078e18ff */
[----:B------:R-:W-:Y:S01]  /*19b0*/  IADD3 R7, PT, PT, R7, R10, RZ ;  /* 0x0000000a07077210 */ /* 0x000fe20007ffe0ff */
[----:B------:R-:W-:Y:S06]  /*19c0*/  @!P0 BRA `(.L_x_152) ;  /* 0x0000000c00308947 */ /* 0x000fec0003800000 */
[----:B------:R-:W0:Y:S01]  /*19d0*/  LDC.64 R14, c[0x0][0x3c0] ;  /* 0x0000f000ff0e7b82 */ /* 0x000e220000000a00 */
[----:B------:R-:W-:Y:S02]  /*19e0*/  IADD3 R9, PT, PT, R9, R0, RZ ;  /* 0x0000000009097210 */ /* 0x000fe40007ffe0ff */
[----:B------:R-:W-:-:S07]  /*19f0*/  MOV R11, R16 ;  /* 0x00000010000b7202 */ /* 0x000fce0000000f00 */
.L_x_217:
[----:B0-----:R-:W-:Y:S01]  /*1a00*/  MOV R18, R15 ;  /* 0x0000000f00127202 */ /* 0x001fe20000000f00 */
[----:B------:R-:W-:Y:S01]  /*1a10*/  BSSY.RECONVERGENT B0, `(.L_x_185) ;  /* 0x0000015000007945 */ /* 0x000fe20003800200 */
[----:B------:R-:W-:-:S04]  /*1a20*/  ISETP.GE.AND P0, PT, R9, R14, PT ;  /* 0x0000000e0900720c */ /* 0x000fc80003f06270 */
[----:B------:R-:W-:-:S13]  /*1a30*/  ISETP.LT.AND P0, PT, R3, R18, !P0 ;  /* 0x000000120300720c */ /* 0x000fda0004701270 */
[----:B------:R-:W-:Y:S05]  /*1a40*/  @!P0 BRA `(.L_x_186) ;  /* 0x0000000000448947 */ /* 0x000fea0003800000 */
[----:B------:R-:W0:Y:S02]  /*1a50*/  LDC.64 R16, c[0x0][0x388] ;  /* 0x0000e200ff107b82 */ /* 0x000e240000000a00 */
        /* <DEDUP_REMOVED lines=12> */
.L_x_188:
[----:B------:R-:W-:Y:S05]  /*1b20*/  BSYNC.RECONVERGENT B1 ;  /* 0x0000000000017941 */ /* 0x000fea0003800200 */
.L_x_187:
[----:B0-----:R-:W0:Y:S02]  /*1b30*/  LDC.64 R16, c[0x0][0x3b8] ;  /* 0x0000ee00ff107b82 */ /* 0x001e240000000a00 */
[----:B0-----:R-:W-:-:S05]  /*1b40*/  IMAD.WIDE R16, R7, 0x4, R16 ;  /* 0x0000000407107825 */ /* 0x001fca00078e0210 */
[----:B-----5:R0:W-:Y:S02]  /*1b50*/  STG.E desc[UR4][R16.64], R29 ;  /* 0x0000001d10007986 */ /* 0x0201e4000c101904 */
.L_x_186:
[----:B------:R-:W-:Y:S05]  /*1b60*/  BSYNC.RECONVERGENT B0 ;  /* 0x0000000000007941 */ /* 0x000fea0003800200 */
.L_x_185:
[----:B0-----:R-:W-:Y:S01]  /*1b70*/  IADD3 R29, PT, PT, R9, R0, RZ ;  /* 0x00000000091d7210 */ /* 0x001fe20007ffe0ff */
[----:B------:R-:W-:Y:S03]  /*1b80*/  BSSY.RECONVERGENT B0, `(.L_x_189) ;  /* 0x0000015000007945 */ /* 0x000fe60003800200 */
[----:B------:R-:W-:-:S04]  /*1b90*/  ISETP.GE.AND P0, PT, R29, R14, PT ;  /* 0x0000000e1d00720c */ /* 0x000fc80003f06270 */
[----:B------:R-:W-:-:S13]  /*1ba0*/  ISETP.GE.OR P0, PT, R3, R18, P0 ;  /* 0x000000120300720c */ /* 0x000fda0000706670 */
[----:B------:R-:W-:Y:S05]  /*1bb0*/  @P0 BRA `(.L_x_190) ;  /* 0x0000000000440947 */ /* 0x000fea0003800000 */
[----:B------:R-:W0:Y:S02]  /*1bc0*/  LDC.64 R16, c[0x0][0x388] ;  /* 0x0000e200ff107b82 */ /* 0x000e240000000a00 */
        /* <DEDUP_REMOVED lines=12> */
.L_x_192:
[----:B------:R-:W-:Y:S05]  /*1c90*/  BSYNC.RECONVERGENT B1 ;  /* 0x0000000000017941 */ /* 0x000fea0003800200 */
.L_x_191:
[----:B0-----:R-:W0:Y:S02]  /*1ca0*/  LDC.64 R16, c[0x0][0x3b8] ;  /* 0x0000ee00ff107b82 */ /* 0x001e240000000a00 */
[----:B0-----:R-:W-:-:S05]  /*1cb0*/  IMAD.WIDE R16, R27, 0x4, R16 ;  /* 0x000000041b107825 */ /* 0x001fca00078e0210 */
[----:B-----5:R0:W-:Y:S02]  /*1cc0*/  STG.E desc[UR4][R16.64], R20 ;  /* 0x0000001410007986 */ /* 0x0201e4000c101904 */
.L_x_190:
[----:B------:R-:W-:Y:S05]  /*1cd0*/  BSYNC.RECONVERGENT B0 ;  /* 0x0000000000007941 */ /* 0x000fea0003800200 */
.L_x_189:
[----:B------:R-:W-:Y:S01]  /*1ce0*/  IADD3 R29, PT, PT, R29, R0, RZ ;  /* 0x000000001d1d7210 */ /* 0x000fe20007ffe0ff */
        /* <DEDUP_REMOVED lines=17> */
.L_x_196:
[----:B------:R-:W-:Y:S05]  /*1e00*/  BSYNC.RECONVERGENT B1 ;  /* 0x0000000000017941 */ /* 0x000fea0003800200 */
.L_x_195:
[----:B0-----:R-:W0:Y:S02]  /*1e10*/  LDC.64 R16, c[0x0][0x3b8] ;  /* 0x0000ee00ff107b82 */ /* 0x001e240000000a00 */
[----:B0-----:R-:W-:-:S05]  /*1e20*/  IMAD.WIDE R16, R11, 0x4, R16 ;  /* 0x000000040b107825 */ /* 0x001fca00078e0210 */
[----:B-----5:R1:W-:Y:S02]  /*1e30*/  STG.E desc[UR4][R16.64], R20 ;  /* 0x0000001410007986 */ /* 0x0203e4000c101904 */
.L_x_194:
[----:B------:R-:W-:Y:S05]  /*1e40*/  BSYNC.RECONVERGENT B0 ;  /* 0x0000000000007941 */ /* 0x000fea0003800200 */
.L_x_193:
        /* <DEDUP_REMOVED lines=19> */
.L_x_200:
[----:B------:R-:W-:Y:S05]  /*1f80*/  BSYNC.RECONVERGENT B1 ;  /* 0x0000000000017941 */ /* 0x000fea0003800200 */
.L_x_199:
[----:B0-----:R-:W0:Y:S02]  /*1f90*/  LDC.64 R16, c[0x0][0x3b8] ;  /* 0x0000ee00ff107b82 */ /* 0x001e240000000a00 */
[----:B0-----:R-:W-:-:S05]  /*1fa0*/  IMAD.WIDE R16, R13, 0x4, R16 ;  /* 0x000000040d107825 */ /* 0x001fca00078e0210 */
[----:B-----5:R2:W-:Y:S02]  /*1fb0*/  STG.E desc[UR4][R16.64], R20 ;  /* 0x0000001410007986 */ /* 0x0205e4000c101904 */
.L_x_198:
[----:B------:R-:W-:Y:S05]  /*1fc0*/  BSYNC.RECONVERGENT B0 ;  /* 0x0000000000007941 */ /* 0x000fea0003800200 */
.L_x_197:
[----:B------:R-:W-:Y:S01]  /*1fd0*/  IADD3 R29, PT, PT, R29, R0, RZ ;  /* 0x000000001d1d7210 */ /* 0x000fe20007ffe0ff */
[----:B------:R-:W-:Y:S03]  /*1fe0*/  BSSY.RECONVERGENT B0, `(.L_x_201) ;  /* 0x0000015000007945 */ /* 0x000fe60003800200 */
[----:B------:R-:W-:-:S04]  /*1ff0*/  ISETP.GE.AND P0, PT, R29, R14, PT ;  /* 0x0000000e1d00720c */ /* 0x000fc80003f06270 */
[----:B------:R-:W-:-:S13]  /*2000*/  ISETP.LT.AND P0, PT, R3, R18, !P0 ;  /* 0x000000120300720c */ /* 0x000fda0004701270 */
[----:B------:R-:W-:Y:S05]  /*2010*/  @!P0 BRA `(.L_x_202) ;  /* 0x0000000000448947 */ /* 0x000fea0003800000 */
[----:B012---:R-:W0:Y:S02]  /*2020*/  LDC.64 R16, c[0x0][0x388] ;  /* 0x0000e200ff107b82 */ /* 0x007e240000000a00 */
        /* <DEDUP_REMOVED lines=12> */
.L_x_204:
[----:B------:R-:W-:Y:S05]  /*20f0*/  BSYNC.RECONVERGENT B1 ;  /* 0x0000000000017941 */ /* 0x000fea0003800200 */
.L_x_203:
[----:B0-----:R-:W0:Y:S02]  /*2100*/  LDC.64 R16, c[0x0][0x3b8] ;  /* 0x0000ee00ff107b82 */ /* 0x001e240000000a00 */
[----:B0-----:R-:W-:-:S05]  /*2110*/  IMAD.WIDE R16, R19, 0x4, R16 ;  /* 0x0000000413107825 */ /* 0x001fca00078e0210 */
[----:B-----5:R3:W-:Y:S02]  /*2120*/  STG.E desc[UR4][R16.64], R20 ;  /* 0x0000001410007986 */ /* 0x0207e4000c101904 */
.L_x_202:
[----:B------:R-:W-:Y:S05]  /*2130*/  BSYNC.RECONVERGENT B0 ;  /* 0x0000000000007941 */ /* 0x000fea0003800200 */
.L_x_201:
[----:B------:R-:W-:Y:S01]  /*2140*/  IADD3 R29, PT, PT, R29, R0, RZ ;  /* 0x000000001d1d7210 */ /* 0x000fe20007ffe0ff */
[----:B------:R-:W-:Y:S03]  /*2150*/  BSSY.RECONVERGENT B0, `(.L_x_205) ;  /* 0x0000015000007945 */ /* 0x000fe60003800200 */
[----:B------:R-:W-:-:S04]  /*2160*/  ISETP.GE.AND P0, PT, R29, R14, PT ;  /* 0x0000000e1d00720c */ /* 0x000fc80003f06270 */
[----:B------:R-:W-:-:S13]  /*2170*/  ISETP.GE.OR P0, PT, R3, R18, P0 ;  /* 0x000000120300720c */ /* 0x000fda0000706670 */
[----:B------:R-:W-:Y:S05]  /*2180*/  @P0 BRA `(.L_x_206) ;  /* 0x0000000000440947 */ /* 0x000fea0003800000 */
[----:B0123--:R-:W0:Y:S02]  /*2190*/  LDC.64 R16, c[0x0][0x388] ;  /* 0x0000e200ff107b82 */ /* 0x00fe240000000a00 */
        /* <DEDUP_REMOVED lines=12> */
.L_x_208:
[----:B------:R-:W-:Y:S05]  /*2260*/  BSYNC.RECONVERGENT B1 ;  /* 0x0000000000017941 */ /* 0x000fea0003800200 */
.L_x_207:
[----:B0-----:R-:W0:Y:S02]  /*2270*/  LDC.64 R16, c[0x0][0x3b8] ;  /* 0x0000ee00ff107b82 */ /* 0x001e240000000a00 */
[----:B0-----:R-:W-:-:S05]  /*2280*/  IMAD.WIDE R16, R21, 0x4, R16 ;  /* 0x0000000415107825 */ /* 0x001fca00078e0210 */
[----:B-----5:R4:W-:Y:S02]  /*2290*/  STG.E desc[UR4][R16.64], R20 ;  /* 0x0000001410007986 */ /* 0x0209e4000c101904 */
.L_x_206:
[----:B------:R-:W-:Y:S05]  /*22a0*/  BSYNC.RECONVERGENT B0 ;  /* 0x0000000000007941 */ /* 0x000fea0003800200 */
.L_x_205:
        /* <DEDUP_REMOVED lines=19> */
.L_x_212:
[----:B------:R-:W-:Y:S05]  /*23e0*/  BSYNC.RECONVERGENT B1 ;  /* 0x0000000000017941 */ /* 0x000fea0003800200 */
.L_x_211:
[----:B0-----:R-:W0:Y:S02]  /*23f0*/  LDC.64 R16, c[0x0][0x3b8] ;  /* 0x0000ee00ff107b82 */ /* 0x001e240000000a00 */
[----:B0-----:R-:W-:-:S05]  /*2400*/  IMAD.WIDE R16, R23, 0x4, R16 ;  /* 0x0000000417107825 */ /* 0x001fca00078e0210 */
[----:B-----5:R0:W-:Y:S02]  /*2410*/  STG.E desc[UR4][R16.64], R20 ;  /* 0x0000001410007986 */ /* 0x0201e4000c101904 */
.L_x_210:
[----:B------:R-:W-:Y:S05]  /*2420*/  BSYNC.RECONVERGENT B0 ;  /* 0x0000000000007941 */ /* 0x000fea0003800200 */
.L_x_209:
        /* <DEDUP_REMOVED lines=19> */
.L_x_216:
[----:B------:R-:W-:Y:S05]  /*2560*/  BSYNC.RECONVERGENT B1 ;  /* 0x0000000000017941 */ /* 0x000fea0003800200 */
.L_x_215:
[----:B0-----:R-:W0:Y:S02]  /*2570*/  LDC.64 R16, c[0x0][0x3b8] ;  /* 0x0000ee00ff107b82 */ /* 0x001e240000000a00 */
[----:B0-----:R-:W-:-:S05]  /*2580*/  IMAD.WIDE R16, R25, 0x4, R16 ;  /* 0x0000000419107825 */ /* 0x001fca00078e0210 */
[----:B-----5:R0:W-:Y:S02]  /*2590*/  STG.E desc[UR4][R16.64], R20 ;  /* 0x0000001410007986 */ /* 0x0201e4000c101904 */
.L_x_214:
[----:B------:R-:W-:Y:S05]  /*25a0*/  BSYNC.RECONVERGENT B0 ;  /* 0x0000000000007941 */ /* 0x000fea0003800200 */
.L_x_213:
[----:B------:R-:W-:Y:S01]  /*25b0*/  IADD3 R12, PT, PT, R12, 0x2, RZ ;  /* 0x000000020c0c7810 */ /* 0x000fe20007ffe0ff */
[----:B------:R-:W-:Y:S01]  /*25c0*/  IMAD R23, R10, 0x8, R23 ;  /* 0x000000080a177824 */ /* 0x000fe200078e0217 */
        /* <DEDUP_REMOVED lines=8> */
[----:B------:R-:W-:Y:S02]  /*2650*/  LEA R27, R10, R27, 0x3 ;  /* 0x0000001b0a1b7211 */ /* 0x000fe400078e18ff */
[----:B------:R-:W-:Y:S01]  /*2660*/  IADD3 R9, PT, PT, R29, R0, RZ ;  /* 0x000000001d097210 */ /* 0x000fe20007ffe0ff */
[----:B------:R-:W-:Y:S06]  /*2670*/  @P0 BRA `(.L_x_217) ;  /* 0xfffffff000e00947 */ /* 0x000fec000383ffff */
[----:B------:R-:W-:-:S07]  /*2680*/  MOV R11, R16 ;  /* 0x00000010000b7202 */ /* 0x000fce0000000f00 */
.L_x_152:
        /* <DEDUP_REMOVED lines=22> */
.L_x_221:
[----:B------:R-:W-:Y:S05]  /*27f0*/  BSYNC.RECONVERGENT B1 ;  /* 0x0000000000017941 */ /* 0x000fea0003800200 */
.L_x_220:
[----:B-----5:R1:W-:Y:S02]  /*2800*/  STG.E desc[UR4][R12.64], R9 ;  /* 0x000000090c007986 */ /* 0x0203e4000c101904 */
.L_x_219:
[----:B------:R-:W-:Y:S05]  /*2810*/  BSYNC.RECONVERGENT B0 ;  /* 0x0000000000007941 */ /* 0x000fea0003800200 */
.L_x_218:
[----:B------:R-:W-:Y:S01]  /*2820*/  IADD3 R11, PT, PT, R11, R0, RZ ;  /* 0x000000000b0b7210 */ /* 0x000fe20007ffe0ff */
[----:B------:R-:W-:Y:S01]  /*2830*/  BSSY.RECONVERGENT B0, `(.L_x_222) ;  /* 0x0000016000007945 */ /* 0x000fe20003800200 */
[----:B-1----:R-:W-:Y:S02]  /*2840*/  IADD3 R9, PT, PT, R7, R10, RZ ;  /* 0x0000000a07097210 */ /* 0x002fe40007ffe0ff */
[----:B------:R-:W-:-:S04]  /*2850*/  ISETP.GE.AND P0, PT, R11, R14, PT ;  /* 0x0000000e0b00720c */ /* 0x000fc80003f06270 */
[----:B------:R-:W-:-:S13]  /*2860*/  ISETP.GE.OR P0, PT, R3, R18, P0 ;  /* 0x000000120300720c */ /* 0x000fda0000706670 */
[----:B------:R-:W-:Y:S05]  /*2870*/  @P0 BRA `(.L_x_223) ;  /* 0x0000000000440947 */ /* 0x000fea0003800000 */
[----:B0-----:R-:W0:Y:S08]  /*2880*/  LDC.64 R16, c[0x0][0x388] ;  /* 0x0000e200ff107b82 */ /* 0x001e300000000a00 */
        /* <DEDUP_REMOVED lines=14> */
.L_x_225:
[----:B------:R-:W-:Y:S05]  /*2970*/  BSYNC.RECONVERGENT B1 ;  /* 0x0000000000017941 */ /* 0x000fea0003800200 */
.L_x_224:
[----:B-----5:R1:W-:Y:S02]  /*2980*/  STG.E desc[UR4][R12.64], R7 ;  /* 0x000000070c007986 */ /* 0x0203e4000c101904 */
.L_x_223:
[----:B------:R-:W-:Y:S05]  /*2990*/  BSYNC.RECONVERGENT B0 ;  /* 0x0000000000007941 */ /* 0x000fea0003800200 */
.L_x_222:
        /* <DEDUP_REMOVED lines=21> */
.L_x_229:
[----:B------:R-:W-:Y:S05]  /*2af0*/  BSYNC.RECONVERGENT B1 ;  /* 0x0000000000017941 */ /* 0x000fea0003800200 */
.L_x_228:
[----:B-----5:R1:W-:Y:S02]  /*2b00*/  STG.E desc[UR4][R12.64], R9 ;  /* 0x000000090c007986 */ /* 0x0203e4000c101904 */
.L_x_227:
[----:B------:R-:W-:Y:S05]  /*2b10*/  BSYNC.RECONVERGENT B0 ;  /* 0x0000000000007941 */ /* 0x000fea0003800200 */
.L_x_226:
[----:B-1----:R-:W-:-:S04]  /*2b20*/  IADD3 R9, PT, PT, R11, R0, RZ ;  /* 0x000000000b097210 */ /* 0x002fc80007ffe0ff */
[----:B------:R-:W-:-:S04]  /*2b30*/  ISETP.GE.AND P0, PT, R9, R14, PT ;  /* 0x0000000e0900720c */ /* 0x000fc80003f06270 */
[----:B------:R-:W-:-:S13]  /*2b40*/  ISETP.GE.OR P0, PT, R3, R18, P0 ;  /* 0x000000120300720c */ /* 0x000fda0000706670 */
[----:B------:R-:W-:Y:S05]  /*2b50*/  @P0 EXIT ;  /* 0x000000000000094d */ /* 0x000fea0003800000 */
[----:B------:R-:W1:Y:S01]  /*2b60*/  LDC.64 R2, c[0x0][0x388] ;  /* 0x0000e200ff027b82 */ /* 0x000e620000000a00 */
[----:B------:R-:W-:-:S07]  /*2b70*/  IADD3 R9, PT, PT, R7, R10, RZ ;  /* 0x0000000a07097210 */ /* 0x000fce0007ffe0ff */
[----:B------:R-:W2:Y:S01]  /*2b80*/  LDC.64 R10, c[0x0][0x3b8] ;  /* 0x0000ee00ff0a7b82 */ /* 0x000ea20000000a00 */
[----:B-1----:R-:W-:-:S06]  /*2b90*/  IMAD.WIDE R2, R9, 0x4, R2 ;  /* 0x0000000409027825 */ /* 0x002fcc00078e0202 */
[----:B------:R-:W3:Y:S01]  /*2ba0*/  LDG.E.CONSTANT R3, desc[UR4][R2.64] ;  /* 0x0000000402037981 */ /* 0x000ee2000c1e9900 */
[----:B------:R-:W-:Y:S01]  /*2bb0*/  BSSY.RECONVERGENT B0, `(.L_x_230) ;  /* 0x000000b000007945 */ /* 0x000fe20003800200 */
[----:B---3-5:R-:W-:-:S04]  /*2bc0*/  FADD.FTZ R7, -R6, R3 ;  /* 0x0000000306077221 */ /* 0x028fc80000010100 */
[----:B------:R-:W-:-:S04]  /*2bd0*/  FMUL.FTZ R7, R7, R4 ;  /* 0x0000000407077220 */ /* 0x000fc80000410000 */
[----:B------:R-:W-:Y:S01]  /*2be0*/  FFMA.FTZ R7, R8, R7, R5 ;  /* 0x0000000708077223 */ /* 0x000fe20000010005 */
[----:B--2---:R-:W-:-:S04]  /*2bf0*/  IMAD.WIDE R4, R9, 0x4, R10 ;  /* 0x0000000409047825 */ /* 0x004fc800078e020a */
[----:B------:R-:W-:Y:S02]  /*2c00*/  FSETP.GTU.FTZ.AND P0, PT, R7, RZ, PT ;  /* 0x000000ff0700720b */ /* 0x000fe40003f1c000 */
[----:B------:R-:W-:-:S11]  /*2c10*/  MOV R7, RZ ;  /* 0x000000ff00077202 */ /* 0x000fd60000000f00 */
[----:B------:R-:W-:Y:S05]  /*2c20*/  @!P0 BRA `(.L_x_231) ;  /* 0x00000000000c8947 */ /* 0x000fea0003800000 */
[----:B------:R-:W1:Y:S02]  /*2c30*/  LDC.64 R2, c[0x0][0x380] ;  /* 0x0000e000ff027b82 */ /* 0x000e640000000a00 */
[----:B-1----:R-:W-:-:S05]  /*2c40*/  IMAD.WIDE R2, R9, 0x4, R2 ;  /* 0x0000000409027825 */ /* 0x002fca00078e0202 */
[----:B------:R1:W5:Y:S02]  /*2c50*/  LDG.E.CONSTANT R7, desc[UR4][R2.64] ;  /* 0x0000000402077981 */ /* 0x000364000c1e9900 */
.L_x_231:
[----:B------:R-:W-:Y:S05]  /*2c60*/  BSYNC.RECONVERGENT B0 ;  /* 0x0000000000007941 */ /* 0x000fea0003800200 */
.L_x_230:
[----:B-----5:R-:W-:Y:S01]  /*2c70*/  STG.E desc[UR4][R4.64], R7 ;  /* 0x0000000704007986 */ /* 0x020fe2000c101904 */
[----:B------:R-:W-:Y:S05]  /*2c80*/  EXIT ;  /* 0x000000000000794d */ /* 0x000fea0003800000 */
.L_x_232:
        /* <DEDUP_REMOVED lines=15> */
.L_x_769:


//--------------------- .text._Z32batchnorm_backward_c_last_kernelIN3c104HalfEfS1_Li4EEvPKT_S4_PKT0_S7_PKT1_S7_S7_PKiPS2_lii --------------------------
	.section	.text._Z32batchnorm_backward_c_last_kernelIN3c104HalfEfS1_Li4EEvPKT_S4_PKT0_S7_PKT1_S7_S7_PKiPS2_lii,"ax",@progbits
	.align	128
        .global         _Z32batchnorm_backward_c_last_kernelIN3c104HalfEfS1_Li4EEvPKT_S4_PKT0_S7_PKT1_S7_S7_PKiPS2_lii
        .type           _Z32batchnorm_backward_c_last_kernelIN3c104HalfEfS1_Li4EEvPKT_S4_PKT0_S7_PKT1_S7_S7_PKiPS2_lii,@function
        .size           _Z32batchnorm_backward_c_last_kernelIN3c104HalfEfS1_Li4EEvPKT_S4_PKT0_S7_PKT1_S7_S7_PKiPS2_lii,(.L_x_770 - _Z32batchnorm_backward_c_last_kernelIN3c104HalfEfS1_Li4EEvPKT_S4_PKT0_S7_PKT1_S7_S7_PKiPS2_lii)
        .other          _Z32batchnorm_backward_c_last_kernelIN3c104HalfEfS1_Li4EEvPKT_S4_PKT0_S7_PKT1_S7_S7_PKiPS2_lii,@"STO_CUDA_ENTRY STV_DEFAULT"
_Z32batchnorm_backward_c_last_kernelIN3c104HalfEfS1_Li4EEvPKT_S4_PKT0_S7_PKT1_S7_S7_PKiPS2_lii:
.text._Z32batchnorm_backward_c_last_kernelIN3c104HalfEfS1_Li4EEvPKT_S4_PKT0_S7_PKT1_S7_S7_PKiPS2_lii:
[----:B------:R-:W-:Y:S01]  /*0000*/  LDC R1, c[0x0][0x37c] ;  /* 0x0000df00ff017b82 */ /* 0x000fe20000000800 */
[----:B------:R-:W0:Y:S01]  /*0010*/  LDCU.64 UR8, c[0x0][0x3c8] ;  /* 0x00007900ff0877ac */ /* 0x000e220008000a00 */
[----:B------:R-:W-:Y:S01]  /*0020*/  HFMA2 R10, -RZ, RZ, 0, 0 ;  /* 0x00000000ff0a7431 */ /* 0x000fe200000001ff */
[----:B------:R-:W1:Y:S01]  /*0030*/  LDCU.64 UR18, c[0x0][0x358] ;  /* 0x00006b00ff1277ac */ /* 0x000e620008000a00 */
[----:B0-----:R-:W-:-:S04]  /*0040*/  UISETP.GE.U32.AND UP0, UPT, UR8, 0x1, UPT ;  /* 0x000000010800788c */ /* 0x001fc8000bf06070 */
[----:B------:R-:W-:-:S09]  /*0050*/  UISETP.GE.AND.EX UP0, UPT, UR9, URZ, UPT, UP0 ;  /* 0x000000ff0900728c */ /* 0x000fd2000bf06300 */
[----:B-1----:R-:W-:Y:S05]  /*0060*/  BRA.U !UP0, `(.L_x_233) ;  /* 0x0000000d08cc7547 */ /* 0x002fea000b800000 */
[----:B------:R-:W-:Y:S01]  /*0070*/  UISETP.GE.U32.AND UP0, UPT, UR8, 0x10, UPT ;  /* 0x000000100800788c */ /* 0x000fe2000bf06070 */
[----:B------:R-:W-:Y:S01]  /*0080*/  MOV R0, RZ ;  /* 0x000000ff00007202 */ /* 0x000fe20000000f00 */
[----:B------:R-:W-:Y:S01]  /*0090*/  ULOP3.LUT UR10, UR8, 0xf, URZ, 0xc0, !UPT ;  /* 0x0000000f080a7892 */ /* 0x000fe2000f8ec0ff */
[----:B------:R-:W-:Y:S01]  /*00a0*/  IMAD.MOV.U32 R3, RZ, RZ, RZ ;  /* 0x000000ffff037224 */ /* 0x000fe200078e00ff */
[----:B------:R-:W-:Y:S02]  /*00b0*/  UISETP.GE.U32.AND.EX UP0, UPT, UR9, URZ, UPT, UP0 ;  /* 0x000000ff0900728c */ /* 0x000fe4000bf06100 */
[----:B------:R-:W-:Y:S01]  /*00c0*/  UISETP.NE.U32.AND UP1, UPT, UR10, URZ, UPT ;  /* 0x000000ff0a00728c */ /* 0x000fe2000bf25070 */
[----:B------:R-:W-:Y:S01]  /*00d0*/  UMOV UR4, URZ ;  /* 0x000000ff00047c82 */ /* 0x000fe20008000000 */
[----:B------:R-:W-:Y:S02]  /*00e0*/  UMOV UR6, URZ ;  /* 0x000000ff00067c82 */ /* 0x000fe40008000000 */
[----:B------:R-:W-:-:S03]  /*00f0*/  UISETP.NE.AND.EX UP1, UPT, URZ, URZ, UPT, UP1 ;  /* 0x000000ffff00728c */ /* 0x000fc6000bf25310 */
[----:B------:R-:W-:Y:S08]  /*0100*/  BRA.U !UP0, `(.L_x_234) ;  /* 0x0000000508087547 */ /* 0x000ff0000b800000 */
[----:B------:R-:W0:Y:S01]  /*0110*/  LDCU.64 UR6, c[0x0][0x3b8] ;  /* 0x00007700ff0677ac */ /* 0x000e220008000a00 */
[----:B------:R-:W-:Y:S01]  /*0120*/  HFMA2 R3, -RZ, RZ, 0, 0 ;  /* 0x00000000ff037431 */ /* 0x000fe200000001ff */
[----:B------:R-:W-:Y:S01]  /*0130*/  MOV R0, RZ ;  /* 0x000000ff00007202 */ /* 0x000fe20000000f00 */
[----:B------:R-:W-:Y:S02]  /*0140*/  ULOP3.LUT UR4, UR8, 0xfffffff0, URZ, 0xc0, !UPT ;  /* 0xfffffff008047892 */ /* 0x000fe4000f8ec0ff */
[----:B0-----:R-:W-:Y:S02]  /*0150*/  UIADD3 UR5, UP0, UPT, UR6, 0x20, URZ ;  /* 0x0000002006057890 */ /* 0x001fe4000ff1e0ff */
[----:B------:R-:W-:Y:S02]  /*0160*/  ULOP3.LUT UR6, UR9, 0x7fffffff, URZ, 0xc0, !UPT ;  /* 0x7fffffff09067892 */ /* 0x000fe4000f8ec0ff */
[----:B------:R-:W-:Y:S02]  /*0170*/  UIADD3.X UR7, UPT, UPT, URZ, UR7, URZ, UP0, !UPT ;  /* 0x00000007ff077290 */ /* 0x000fe400087fe4ff */
[----:B------:R-:W-:Y:S01]  /*0180*/  IMAD.U32 R4, RZ, RZ, UR5 ;  /* 0x00000005ff047e24 */ /* 0x000fe2000f8e00ff */
[----:B------:R-:W-:-:S03]  /*0190*/  UMOV UR5, UR4 ;  /* 0x0000000400057c82 */ /* 0x000fc60008000000 */
[----:B------:R-:W-:Y:S01]  /*01a0*/  MOV R5, UR7 ;  /* 0x0000000700057c02 */ /* 0x000fe20008000f00 */
[----:B------:R-:W-:-:S06]  /*01b0*/  UMOV UR7, UR6 ;  /* 0x0000000600077c82 */ /* 0x000fcc0008000000 */
.L_x_235:
[----:B------:R-:W2:Y:S04]  /*01c0*/  LDG.E.CONSTANT R17, desc[UR18][R4.64+-0x20] ;  /* 0xffffe01204117981 */ /* 0x000ea8000c1e9900 */
[----:B------:R-:W2:Y:S04]  /*01d0*/  LDG.E.CONSTANT R16, desc[UR18][R4.64+-0x1c] ;  /* 0xffffe41204107981 */ /* 0x000ea8000c1e9900 */
[----:B------:R-:W3:Y:S04]  /*01e0*/  LDG.E.CONSTANT R18, desc[UR18][R4.64+-0x18] ;  /* 0xffffe81204127981 */ /* 0x000ee8000c1e9900 */
[----:B------:R-:W3:Y:S04]  /*01f0*/  LDG.E.CONSTANT R19, desc[UR18][R4.64+-0x14] ;  /* 0xffffec1204137981 */ /* 0x000ee8000c1e9900 */
[----:B------:R-:W4:Y:S04]  /*0200*/  LDG.E.CONSTANT R21, desc[UR18][R4.64+-0x10] ;  /* 0xfffff01204157981 */ /* 0x000f28000c1e9900 */
[----:B------:R-:W4:Y:S04]  /*0210*/  LDG.E.CONSTANT R14, desc[UR18][R4.64+-0xc] ;  /* 0xfffff412040e7981 */ /* 0x000f28000c1e9900 */
[----:B------:R-:W5:Y:S04]  /*0220*/  LDG.E.CONSTANT R15, desc[UR18][R4.64+-0x8] ;  /* 0xfffff812040f7981 */ /* 0x000f68000c1e9900 */
        /* <DEDUP_REMOVED lines=8> */
[----:B------:R0:W5:Y:S01]  /*02b0*/  LDG.E.CONSTANT R7, desc[UR18][R4.64+0x1c] ;  /* 0x00001c1204077981 */ /* 0x000162000c1e9900 */
[----:B------:R-:W-:-:S04]  /*02c0*/  UIADD3 UR5, UP0, UPT, UR5, -0x10, URZ ;  /* 0xfffffff005057890 */ /* 0x000fc8000ff1e0ff */
[----:B------:R-:W-:Y:S02]  /*02d0*/  UIADD3.X UR7, UPT, UPT, UR7, -0x1, URZ, UP0, !UPT ;  /* 0xffffffff07077890 */ /* 0x000fe400087fe4ff */
[----:B------:R-:W-:Y:S01]  /*02e0*/  UISETP.NE.U32.AND UP0, UPT, UR5, URZ, UPT ;  /* 0x000000ff0500728c */ /* 0x000fe2000bf05070 */
[----:B0-----:R-:W-:-:S03]  /*02f0*/  IADD3 R4, P2, PT, R4, 0x40, RZ ;  /* 0x0000004004047810 */ /* 0x001fc60007f5e0ff */
[----:B------:R-:W-:Y:S01]  /*0300*/  UISETP.NE.AND.EX UP0, UPT, UR7, URZ, UPT, UP0 ;  /* 0x000000ff0700728c */ /* 0x000fe2000bf05300 */
[----:B------:R-:W-:Y:S02]  /*0310*/  IADD3.X R5, PT, PT, RZ, R5, RZ, P2, !PT ;  /* 0x00000005ff057210 */ /* 0x000fe400017fe4ff */
[--C-:B--2---:R-:W-:Y:S02]  /*0320*/  IADD3 R20, P0, P1, R16, R0, R17.reuse ;  /* 0x0000000010147210 */ /* 0x104fe4000791e011 */
[----:B------:R-:W-:Y:S02]  /*0330*/  SHF.R.S32.HI R0, RZ, 0x1f, R17 ;  /* 0x0000001fff007819 */ /* 0x000fe40000011411 */
[----:B------:R-:W-:-:S04]  /*0340*/  SHF.R.S32.HI R16, RZ, 0x1f, R16 ;  /* 0x0000001fff107819 */ /* 0x000fc80000011410 */
[----:B------:R-:W-:Y:S02]  /*0350*/  IADD3.X R16, PT, PT, R16, R3, R0, P0, P1 ;  /* 0x0000000310107210 */ /* 0x000fe400007e2400 */
[--C-:B---3--:R-:W-:Y:S02]  /*0360*/  IADD3 R0, P0, P1, R19, R20, R18.reuse ;  /* 0x0000001413007210 */ /* 0x108fe4000791e012 */
[----:B------:R-:W-:Y:S02]  /*0370*/  SHF.R.S32.HI R18, RZ, 0x1f, R18 ;  /* 0x0000001fff127819 */ /* 0x000fe40000011412 */
[----:B------:R-:W-:-:S04]  /*0380*/  SHF.R.S32.HI R19, RZ, 0x1f, R19 ;  /* 0x0000001fff137819 */ /* 0x000fc80000011413 */
[----:B------:R-:W-:Y:S02]  /*0390*/  IADD3.X R18, PT, PT, R19, R16, R18, P0, P1 ;  /* 0x0000001013127210 */ /* 0x000fe400007e2412 */
[--C-:B----4-:R-:W-:Y:S02]  /*03a0*/  IADD3 R0, P0, P1, R14, R0, R21.reuse ;  /* 0x000000000e007210 */ /* 0x110fe4000791e015 */
[----:B------:R-:W-:Y:S02]  /*03b0*/  SHF.R.S32.HI R21, RZ, 0x1f, R21 ;  /* 0x0000001fff157819 */ /* 0x000fe40000011415 */
[----:B------:R-:W-:-:S04]  /*03c0*/  SHF.R.S32.HI R14, RZ, 0x1f, R14 ;  /* 0x0000001fff0e7819 */ /* 0x000fc8000001140e */
[----:B------:R-:W-:Y:S02]  /*03d0*/  IADD3.X R14, PT, PT, R14, R18, R21, P0, P1 ;  /* 0x000000120e0e7210 */ /* 0x000fe400007e2415 */
[--C-:B-----5:R-:W-:Y:S02]  /*03e0*/  IADD3 R0, P0, P1, R12, R0, R15.reuse ;  /* 0x000000000c007210 */ /* 0x120fe4000791e00f */
[----:B------:R-:W-:Y:S02]  /*03f0*/  SHF.R.S32.HI R15, RZ, 0x1f, R15 ;  /* 0x0000001fff0f7819 */ /* 0x000fe4000001140f */
[----:B------:R-:W-:-:S04]  /*0400*/  SHF.R.S32.HI R12, RZ, 0x1f, R12 ;  /* 0x0000001fff0c7819 */ /* 0x000fc8000001140c */
[----:B------:R-:W-:Y:S02]  /*0410*/  IADD3.X R12, PT, PT, R12, R14, R15, P0, P1 ;  /* 0x0000000e0c0c7210 */ /* 0x000fe400007e240f */
[--C-:B------:R-:W-:Y:S02]  /*0420*/  IADD3 R0, P0, P1, R10, R0, R13.reuse ;  /* 0x000000000a007210 */ /* 0x100fe4000791e00d */
[----:B------:R-:W-:Y:S02]  /*0430*/  SHF.R.S32.HI R13, RZ, 0x1f, R13 ;  /* 0x0000001fff0d7819 */ /* 0x000fe4000001140d */
[----:B------:R-:W-:-:S04]  /*0440*/  SHF.R.S32.HI R10, RZ, 0x1f, R10 ;  /* 0x0000001fff0a7819 */ /* 0x000fc8000001140a */
[----:B------:R-:W-:Y:S02]  /*0450*/  IADD3.X R10, PT, PT, R10, R12, R13, P0, P1 ;  /* 0x0000000c0a0a7210 */ /* 0x000fe400007e240d */
[--C-:B------:R-:W-:Y:S02]  /*0460*/  IADD3 R0, P0, P1, R11, R0, R8.reuse ;  /* 0x000000000b007210 */ /* 0x100fe4000791e008 */
[----:B------:R-:W-:Y:S02]  /*0470*/  SHF.R.S32.HI R8, RZ, 0x1f, R8 ;  /* 0x0000001fff087819 */ /* 0x000fe40000011408 */
[----:B------:R-:W-:Y:S02]  /*0480*/  SHF.R.S32.HI R11, RZ, 0x1f, R11 ;  /* 0x0000001fff0b7819 */ /* 0x000fe4000001140b */
[----:B------:R-:W-:Y:S02]  /*0490*/  SHF.R.S32.HI R3, RZ, 0x1f, R7 ;  /* 0x0000001fff037819 */ /* 0x000fe40000011407 */
[----:B------:R-:W-:-:S02]  /*04a0*/  IADD3.X R8, PT, PT, R11, R10, R8, P0, P1 ;  /* 0x0000000a0b087210 */ /* 0x000fc400007e2408 */
[--C-:B------:R-:W-:Y:S02]  /*04b0*/  IADD3 R0, P0, P1, R9, R0, R6.reuse ;  /* 0x0000000009007210 */ /* 0x100fe4000791e006 */
[----:B------:R-:W-:Y:S02]  /*04c0*/  SHF.R.S32.HI R6, RZ, 0x1f, R6 ;  /* 0x0000001fff067819 */ /* 0x000fe40000011406 */
[----:B------:R-:W-:-:S04]  /*04d0*/  SHF.R.S32.HI R9, RZ, 0x1f, R9 ;  /* 0x0000001fff097819 */ /* 0x000fc80000011409 */
[----:B------:R-:W-:Y:S02]  /*04e0*/  IADD3.X R6, PT, PT, R9, R8, R6, P0, P1 ;  /* 0x0000000809067210 */ /* 0x000fe400007e2406 */
[--C-:B------:R-:W-:Y:S02]  /*04f0*/  IADD3 R0, P0, P1, R7, R0, R2.reuse ;  /* 0x0000000007007210 */ /* 0x100fe4000791e002 */
[----:B------:R-:W-:-:S04]  /*0500*/  SHF.R.S32.HI R2, RZ, 0x1f, R2 ;  /* 0x0000001fff027819 */ /* 0x000fc80000011402 */
[----:B------:R-:W-:Y:S01]  /*0510*/  IADD3.X R3, PT, PT, R3, R6, R2, P0, P1 ;  /* 0x0000000603037210 */ /* 0x000fe200007e2402 */
[----:B------:R-:W-:Y:S06]  /*0520*/  BRA.U UP0, `(.L_x_235) ;  /* 0xfffffffd00247547 */ /* 0x000fec000b83ffff */
.L_x_234:
[----:B------:R-:W-:Y:S05]  /*0530*/  BRA.U !UP1, `(.L_x_236) ;  /* 0x0000000909907547 */ /* 0x000fea000b800000 */
[----:B------:R-:W-:Y:S02]  /*0540*/  UISETP.GE.U32.AND UP1, UPT, UR10, 0x8, UPT ;  /* 0x000000080a00788c */ /* 0x000fe4000bf26070 */
[----:B------:R-:W-:Y:S02]  /*0550*/  ULOP3.LUT UR26, UR8, 0x7, URZ, 0xc0, !UPT ;  /* 0x00000007081a7892 */ /* 0x000fe4000f8ec0ff */
[----:B------:R-:W-:Y:S02]  /*0560*/  UISETP.GE.U32.AND.EX UP1, UPT, URZ, URZ, UPT, UP1 ;  /* 0x000000ffff00728c */ /* 0x000fe4000bf26110 */
[----:B------:R-:W-:-:S04]  /*0570*/  UISETP.NE.U32.AND UP0, UPT, UR26, URZ, UPT ;  /* 0x000000ff1a00728c */ /* 0x000fc8000bf05070 */
[----:B------:R-:W-:-:S03]  /*0580*/  UISETP.NE.AND.EX UP0, UPT, URZ, URZ, UPT, UP0 ;  /* 0x000000ffff00728c */ /* 0x000fc6000bf05300 */
[----:B------:R-:W-:Y:S08]  /*0590*/  BRA.U !UP1, `(.L_x_237) ;  /* 0x0000000509647547 */ /* 0x000ff0000b800000 */
[----:B------:R-:W0:Y:S01]  /*05a0*/  LDCU.64 UR10, c[0x0][0x3b8] ;  /* 0x00007700ff0a77ac */ /* 0x000e220008000a00 */
[----:B------:R-:W-:Y:S02]  /*05b0*/  USHF.L.U32 UR5, UR4, 0x2, URZ ;  /* 0x0000000204057899 */ /* 0x000fe400080006ff */
[----:B------:R-:W-:Y:S02]  /*05c0*/  USHF.L.U64.HI UR6, UR4, 0x2, UR6 ;  /* 0x0000000204067899 */ /* 0x000fe40008010206 */
[----:B------:R-:W-:Y:S02]  /*05d0*/  UIADD3 UR22, UP1, UPT, UR5, 0x4, URZ ;  /* 0x0000000405167890 */ /* 0x000fe4000ff3e0ff */
[----:B------:R-:W-:Y:S02]  /*05e0*/  UIADD3 UR20, UP2, UPT, UR5, 0x8, URZ ;  /* 0x0000000805147890 */ /* 0x000fe4000ff5e0ff */
[----:B------:R-:W-:Y:S02]  /*05f0*/  UIADD3 UR16, UP3, UPT, UR5, 0xc, URZ ;  /* 0x0000000c05107890 */ /* 0x000fe4000ff7e0ff */
[----:B------:R-:W-:-:S02]  /*0600*/  UIADD3 UR14, UP4, UPT, UR5, 0x10, URZ ;  /* 0x00000010050e7890 */ /* 0x000fc4000ff9e0ff */
[----:B------:R-:W-:Y:S02]  /*0610*/  UIADD3 UR12, UP5, UPT, UR5, 0x14, URZ ;  /* 0x00000014050c7890 */ /* 0x000fe4000ffbe0ff */
[----:B0-----:R-:W-:Y:S02]  /*0620*/  UIADD3 UR24, UP6, UPT, UR5, UR10, URZ ;  /* 0x0000000a05187290 */ /* 0x001fe4000ffde0ff */
[----:B------:R-:W-:Y:S02]  /*0630*/  UIADD3.X UR23, UPT, UPT, URZ, UR6, URZ, UP1, !UPT ;  /* 0x00000006ff177290 */ /* 0x000fe40008ffe4ff */
[----:B------:R-:W-:Y:S02]  /*0640*/  UIADD3.X UR25, UPT, UPT, UR6, UR11, URZ, UP6, !UPT ;  /* 0x0000000b06197290 */ /* 0x000fe4000b7fe4ff */
[----:B------:R-:W-:Y:S01]  /*0650*/  UIADD3 UR7, UP6, UPT, UR5, 0x18, URZ ;  /* 0x0000001805077890 */ /* 0x000fe2000ffde0ff */
[----:B------:R-:W-:Y:S01]  /*0660*/  IMAD.U32 R4, RZ, RZ, UR24 ;  /* 0x00000018ff047e24 */ /* 0x000fe2000f8e00ff */
[----:B------:R-:W-:-:S02]  /*0670*/  UIADD3 UR5, UP1, UPT, UR5, 0x1c, URZ ;  /* 0x0000001c05057890 */ /* 0x000fc4000ff3e0ff */
[----:B------:R-:W-:Y:S01]  /*0680*/  ULOP3.LUT UR22, UR22, 0xfffffffc, URZ, 0xc0, !UPT ;  /* 0xfffffffc16167892 */ /* 0x000fe2000f8ec0ff */
[----:B------:R-:W-:Y:S01]  /*0690*/  MOV R5, UR25 ;  /* 0x0000001900057c02 */ /* 0x000fe20008000f00 */
[----:B------:R-:W-:Y:S02]  /*06a0*/  UIADD3.X UR21, UPT, UPT, URZ, UR6, URZ, UP2, !UPT ;  /* 0x00000006ff157290 */ /* 0x000fe400097fe4ff */
[----:B------:R-:W-:Y:S02]  /*06b0*/  UIADD3.X UR17, UPT, UPT, URZ, UR6, URZ, UP3, !UPT ;  /* 0x00000006ff117290 */ /* 0x000fe40009ffe4ff */
[----:B------:R-:W-:Y:S01]  /*06c0*/  UIADD3.X UR15, UPT, UPT, URZ, UR6, URZ, UP4, !UPT ;  /* 0x00000006ff0f7290 */ /* 0x000fe2000a7fe4ff */
[----:B------:R0:W2:Y:S01]  /*06d0*/  LDG.E.CONSTANT R13, desc[UR18][R4.64] ;  /* 0x00000012040d7981 */ /* 0x0000a2000c1e9900 */
[----:B------:R-:W-:Y:S02]  /*06e0*/  UIADD3.X UR13, UPT, UPT, URZ, UR6, URZ, UP5, !UPT ;  /* 0x00000006ff0d7290 */ /* 0x000fe4000affe4ff */
[----:B------:R-:W-:-:S02]  /*06f0*/  UIADD3.X UR9, UPT, UPT, URZ, UR6, URZ, UP6, !UPT ;  /* 0x00000006ff097290 */ /* 0x000fc4000b7fe4ff */
[----:B------:R-:W-:Y:S02]  /*0700*/  UIADD3.X UR6, UPT, UPT, URZ, UR6, URZ, UP1, !UPT ;  /* 0x00000006ff067290 */ /* 0x000fe40008ffe4ff */
[----:B------:R-:W-:Y:S02]  /*0710*/  ULOP3.LUT UR23, UR23, 0x3, URZ, 0xc0, !UPT ;  /* 0x0000000317177892 */ /* 0x000fe4000f8ec0ff */
[----:B------:R-:W-:Y:S02]  /*0720*/  UIADD3 UR22, UP1, UPT, UR22, UR10, URZ ;  /* 0x0000000a16167290 */ /* 0x000fe4000ff3e0ff */
[----:B------:R-:W-:Y:S02]  /*0730*/  ULOP3.LUT UR20, UR20, 0xfffffffc, URZ, 0xc0, !UPT ;  /* 0xfffffffc14147892 */ /* 0x000fe4000f8ec0ff */
[----:B------:R-:W-:Y:S02]  /*0740*/  ULOP3.LUT UR16, UR16, 0xfffffffc, URZ, 0xc0, !UPT ;  /* 0xfffffffc10107892 */ /* 0x000fe4000f8ec0ff */
[----:B------:R-:W-:Y:S01]  /*0750*/  UIADD3.X UR23, UPT, UPT, UR23, UR11, URZ, UP1, !UPT ;  /* 0x0000000b17177290 */ /* 0x000fe20008ffe4ff */
[----:B------:R-:W-:Y:S01]  /*0760*/  MOV R6, UR22 ;  /* 0x0000001600067c02 */ /* 0x000fe20008000f00 */
[----:B------:R-:W-:-:S02]  /*0770*/  ULOP3.LUT UR21, UR21, 0x3, URZ, 0xc0, !UPT ;  /* 0x0000000315157892 */ /* 0x000fc4000f8ec0ff */
[----:B------:R-:W-:Y:S02]  /*0780*/  UIADD3 UR20, UP2, UPT, UR20, UR10, URZ ;  /* 0x0000000a14147290 */ /* 0x000fe4000ff5e0ff */
[----:B------:R-:W-:Y:S01]  /*0790*/  ULOP3.LUT UR17, UR17, 0x3, URZ, 0xc0, !UPT ;  /* 0x0000000311117892 */ /* 0x000fe2000f8ec0ff */
[----:B------:R-:W-:Y:S01]  /*07a0*/  IMAD.U32 R7, RZ, RZ, UR23 ;  /* 0x00000017ff077e24 */ /* 0x000fe2000f8e00ff */
[----:B------:R-:W-:Y:S02]  /*07b0*/  UIADD3 UR16, UP3, UPT, UR16, UR10, URZ ;  /* 0x0000000a10107290 */ /* 0x000fe4000ff7e0ff */
[----:B------:R-:W-:Y:S02]  /*07c0*/  ULOP3.LUT UR12, UR12, 0xfffffffc, URZ, 0xc0, !UPT ;  /* 0xfffffffc0c0c7892 */ /* 0x000fe4000f8ec0ff */
[----:B------:R-:W-:Y:S01]  /*07d0*/  ULOP3.LUT UR14, UR14, 0xfffffffc, URZ, 0xc0, !UPT ;  /* 0xfffffffc0e0e7892 */ /* 0x000fe2000f8ec0ff */
[----:B------:R1:W2:Y:S01]  /*07e0*/  LDG.E.CONSTANT R2, desc[UR18][R6.64] ;  /* 0x0000001206027981 */ /* 0x0002a2000c1e9900 */
[----:B------:R-:W-:-:S02]  /*07f0*/  UIADD3.X UR21, UPT, UPT, UR21, UR11, URZ, UP2, !UPT ;  /* 0x0000000b15157290 */ /* 0x000fc400097fe4ff */
[----:B------:R-:W-:Y:S02]  /*0800*/  UIADD3.X UR17, UPT, UPT, UR17, UR11, URZ, UP3, !UPT ;  /* 0x0000000b11117290 */ /* 0x000fe40009ffe4ff */
[----:B------:R-:W-:Y:S02]  /*0810*/  ULOP3.LUT UR13, UR13, 0x3, URZ, 0xc0, !UPT ;  /* 0x000000030d0d7892 */ /* 0x000fe4000f8ec0ff */
[----:B------:R-:W-:Y:S02]  /*0820*/  UIADD3 UR12, UP1, UPT, UR12, UR10, URZ ;  /* 0x0000000a0c0c7290 */ /* 0x000fe4000ff3e0ff */
[----:B------:R-:W-:Y:S02]  /*0830*/  ULOP3.LUT UR7, UR7, 0xfffffffc, URZ, 0xc0, !UPT ;  /* 0xfffffffc07077892 */ /* 0x000fe4000f8ec0ff */
[----:B------:R-:W-:Y:S02]  /*0840*/  ULOP3.LUT UR15, UR15, 0x3, URZ, 0xc0, !UPT ;  /* 0x000000030f0f7892 */ /* 0x000fe4000f8ec0ff */
[----:B------:R-:W-:-:S02]  /*0850*/  UIADD3 UR14, UP4, UPT, UR14, UR10, URZ ;  /* 0x0000000a0e0e7290 */ /* 0x000fc4000ff9e0ff */
[----:B------:R-:W-:Y:S01]  /*0860*/  ULOP3.LUT UR5, UR5, 0xfffffffc, URZ, 0xc0, !UPT ;  /* 0xfffffffc05057892 */ /* 0x000fe2000f8ec0ff */
[----:B------:R-:W-:Y:S01]  /*0870*/  MOV R8, UR20 ;  /* 0x0000001400087c02 */ /* 0x000fe20008000f00 */
[----:B------:R-:W-:Y:S01]  /*0880*/  UIADD3.X UR13, UPT, UPT, UR13, UR11, URZ, UP1, !UPT ;  /* 0x0000000b0d0d7290 */ /* 0x000fe20008ffe4ff */
[----:B------:R-:W-:Y:S01]  /*0890*/  MOV R9, UR21 ;  /* 0x0000001500097c02 */ /* 0x000fe20008000f00 */
[----:B------:R-:W-:Y:S01]  /*08a0*/  ULOP3.LUT UR9, UR9, 0x3, URZ, 0xc0, !UPT ;  /* 0x0000000309097892 */ /* 0x000fe2000f8ec0ff */
[----:B------:R-:W-:Y:S01]  /*08b0*/  IMAD.U32 R10, RZ, RZ, UR16 ;  /* 0x00000010ff0a7e24 */ /* 0x000fe2000f8e00ff */
[----:B------:R-:W-:Y:S01]  /*08c0*/  UIADD3 UR7, UP2, UPT, UR7, UR10, URZ ;  /* 0x0000000a07077290 */ /* 0x000fe2000ff5e0ff */
[----:B------:R-:W-:Y:S01]  /*08d0*/  MOV R11, UR17 ;  /* 0x00000011000b7c02 */ /* 0x000fe20008000f00 */
[----:B------:R-:W-:Y:S01]  /*08e0*/  UIADD3.X UR15, UPT, UPT, UR15, UR11, URZ, UP4, !UPT ;  /* 0x0000000b0f0f7290 */ /* 0x000fe2000a7fe4ff */
[----:B------:R3:W4:Y:S01]  /*08f0*/  LDG.E.CONSTANT R12, desc[UR18][R8.64] ;  /* 0x00000012080c7981 */ /* 0x000722000c1e9900 */
[----:B------:R-:W-:-:S02]  /*0900*/  ULOP3.LUT UR6, UR6, 0x3, URZ, 0xc0, !UPT ;  /* 0x0000000306067892 */ /* 0x000fc4000f8ec0ff */
[----:B------:R-:W-:Y:S01]  /*0910*/  UIADD3 UR10, UP1, UPT, UR5, UR10, URZ ;  /* 0x0000000a050a7290 */ /* 0x000fe2000ff3e0ff */
[----:B------:R5:W4:Y:S01]  /*0920*/  LDG.E.CONSTANT R15, desc[UR18][R10.64] ;  /* 0x000000120a0f7981 */ /* 0x000b22000c1e9900 */
[----:B------:R-:W-:Y:S01]  /*0930*/  UIADD3.X UR5, UPT, UPT, UR9, UR11, URZ, UP2, !UPT ;  /* 0x0000000b09057290 */ /* 0x000fe200097fe4ff */
[----:B0-----:R-:W-:Y:S01]  /*0940*/  MOV R4, UR14 ;  /* 0x0000000e00047c02 */ /* 0x001fe20008000f00 */
[----:B------:R-:W-:Y:S01]  /*0950*/  UIADD3.X UR11, UPT, UPT, UR6, UR11, URZ, UP1, !UPT ;  /* 0x0000000b060b7290 */ /* 0x000fe20008ffe4ff */
[----:B-1----:R-:W-:Y:S01]  /*0960*/  MOV R7, UR13 ;  /* 0x0000000d00077c02 */ /* 0x002fe20008000f00 */
[----:B------:R-:W-:Y:S01]  /*0970*/  IMAD.U32 R5, RZ, RZ, UR15 ;  /* 0x0000000fff057e24 */ /* 0x000fe2000f8e00ff */
[----:B------:R-:W-:Y:S01]  /*0980*/  MOV R6, UR12 ;  /* 0x0000000c00067c02 */ /* 0x000fe20008000f00 */
[----:B---3--:R-:W-:Y:S01]  /*0990*/  IMAD.U32 R8, RZ, RZ, UR7 ;  /* 0x00000007ff087e24 */ /* 0x008fe2000f8e00ff */
[----:B------:R-:W-:Y:S02]  /*09a0*/  MOV R9, UR5 ;  /* 0x0000000500097c02 */ /* 0x000fe40008000f00 */
[----:B------:R-:W3:Y:S01]  /*09b0*/  LDG.E.CONSTANT R4, desc[UR18][R4.64] ;  /* 0x0000001204047981 */ /* 0x000ee2000c1e9900 */
[----:B-----5:R-:W-:Y:S01]  /*09c0*/  IMAD.U32 R11, RZ, RZ, UR11 ;  /* 0x0000000bff0b7e24 */ /* 0x020fe2000f8e00ff */
[----:B------:R-:W-:-:S02]  /*09d0*/  MOV R10, UR10 ;  /* 0x0000000a000a7c02 */ /* 0x000fc40008000f00 */
[----:B------:R-:W3:Y:S04]  /*09e0*/  LDG.E.CONSTANT R7, desc[UR18][R6.64] ;  /* 0x0000001206077981 */ /* 0x000ee8000c1e9900 */
[----:B------:R-:W5:Y:S04]  /*09f0*/  LDG.E.CONSTANT R8, desc[UR18][R8.64] ;  /* 0x0000001208087981 */ /* 0x000f68000c1e9900 */
[----:B------:R-:W5:Y:S01]  /*0a00*/  LDG.E.CONSTANT R11, desc[UR18][R10.64] ;  /* 0x000000120a0b7981 */ /* 0x000f62000c1e9900 */
[----:B------:R-:W-:Y:S01]  /*0a10*/  UIADD3 UR4, UPT, UPT, UR4, 0x8, URZ ;  /* 0x0000000804047890 */ /* 0x000fe2000fffe0ff */
[----:B------:R-:W-:Y:S01]  /*0a20*/  UMOV UR6, URZ ;  /* 0x000000ff00067c82 */ /* 0x000fe20008000000 */
[----:B--2---:R-:W-:-:S02]  /*0a30*/  IADD3 R14, P0, P1, R2, R0, R13 ;  /* 0x00000000020e7210 */ /* 0x004fc4000791e00d */
[----:B------:R-:W-:Y:S02]  /*0a40*/  SHF.R.S32.HI R0, RZ, 0x1f, R13 ;  /* 0x0000001fff007819 */ /* 0x000fe4000001140d */
[----:B------:R-:W-:-:S04]  /*0a50*/  SHF.R.S32.HI R2, RZ, 0x1f, R2 ;  /* 0x0000001fff027819 */ /* 0x000fc80000011402 */
[----:B------:R-:W-:Y:S02]  /*0a60*/  IADD3.X R2, PT, PT, R2, R3, R0, P0, P1 ;  /* 0x0000000302027210 */ /* 0x000fe400007e2400 */
[--C-:B----4-:R-:W-:Y:S02]  /*0a70*/  IADD3 R0, P0, P1, R15, R14, R12.reuse ;  /* 0x0000000e0f007210 */ /* 0x110fe4000791e00c */
[----:B------:R-:W-:Y:S02]  /*0a80*/  SHF.R.S32.HI R12, RZ, 0x1f, R12 ;  /* 0x0000001fff0c7819 */ /* 0x000fe4000001140c */
[----:B------:R-:W-:-:S04]  /*0a90*/  SHF.R.S32.HI R15, RZ, 0x1f, R15 ;  /* 0x0000001fff0f7819 */ /* 0x000fc8000001140f */
[----:B------:R-:W-:Y:S02]  /*0aa0*/  IADD3.X R12, PT, PT, R15, R2, R12, P0, P1 ;  /* 0x000000020f0c7210 */ /* 0x000fe400007e240c */
[--C-:B---3--:R-:W-:Y:S02]  /*0ab0*/  IADD3 R0, P0, P1, R7, R0, R4.reuse ;  /* 0x0000000007007210 */ /* 0x108fe4000791e004 */
[----:B------:R-:W-:Y:S02]  /*0ac0*/  SHF.R.S32.HI R4, RZ, 0x1f, R4 ;  /* 0x0000001fff047819 */ /* 0x000fe40000011404 */
[----:B------:R-:W-:Y:S02]  /*0ad0*/  SHF.R.S32.HI R7, RZ, 0x1f, R7 ;  /* 0x0000001fff077819 */ /* 0x000fe40000011407 */
[----:B-----5:R-:W-:Y:S02]  /*0ae0*/  SHF.R.S32.HI R3, RZ, 0x1f, R8 ;  /* 0x0000001fff037819 */ /* 0x020fe40000011408 */
[----:B------:R-:W-:-:S02]  /*0af0*/  IADD3.X R4, PT, PT, R7, R12, R4, P0, P1 ;  /* 0x0000000c07047210 */ /* 0x000fc400007e2404 */
[----:B------:R-:W-:Y:S02]  /*0b00*/  IADD3 R0, P0, P1, R11, R0, R8 ;  /* 0x000000000b007210 */ /* 0x000fe4000791e008 */
[----:B------:R-:W-:-:S04]  /*0b10*/  SHF.R.S32.HI R2, RZ, 0x1f, R11 ;  /* 0x0000001fff027819 */ /* 0x000fc8000001140b */
[----:B------:R-:W-:-:S07]  /*0b20*/  IADD3.X R3, PT, PT, R2, R4, R3, P0, P1 ;  /* 0x0000000402037210 */ /* 0x000fce00007e2403 */
.L_x_237:
[----:B------:R-:W-:Y:S05]  /*0b30*/  BRA.U !UP0, `(.L_x_236) ;  /* 0x0000000508107547 */ /* 0x000fea000b800000 */
[----:B------:R-:W-:Y:S02]  /*0b40*/  UISETP.GE.U32.AND UP1, UPT, UR26, 0x4, UPT ;  /* 0x000000041a00788c */ /* 0x000fe4000bf26070 */
[----:B------:R-:W-:Y:S02]  /*0b50*/  ULOP3.LUT UR8, UR8, 0x3, URZ, 0xc0, !UPT ;  /* 0x0000000308087892 */ /* 0x000fe4000f8ec0ff */
[----:B------:R-:W-:Y:S02]  /*0b60*/  UISETP.GE.U32.AND.EX UP1, UPT, URZ, URZ, UPT, UP1 ;  /* 0x000000ffff00728c */ /* 0x000fe4000bf26110 */
[----:B------:R-:W-:Y:S01]  /*0b70*/  UISETP.NE.U32.AND UP0, UPT, UR8, URZ, UPT ;  /* 0x000000ff0800728c */ /* 0x000fe2000bf05070 */
[----:B------:R-:W-:Y:S01]  /*0b80*/  UMOV UR5, URZ ;  /* 0x000000ff00057c82 */ /* 0x000fe20008000000 */
[----:B------:R-:W0:Y:S02]  /*0b90*/  LDCU.64 UR20, c[0x0][0x3b8] ;  /* 0x00007700ff1477ac */ /* 0x000e240008000a00 */
[----:B------:R-:W-:-:S03]  /*0ba0*/  UISETP.NE.AND.EX UP0, UPT, UR5, URZ, UPT, UP0 ;  /* 0x000000ff0500728c */ /* 0x000fc6000bf05300 */
[----:B------:R-:W-:Y:S08]  /*0bb0*/  BRA.U !UP1, `(.L_x_238) ;  /* 0x0000000109b47547 */ /* 0x000ff0000b800000 */
[----:B------:R-:W1:Y:S01]  /*0bc0*/  LDCU.64 UR10, c[0x0][0x3b8] ;  /* 0x00007700ff0a77ac */ /* 0x000e620008000a00 */
[----:B------:R-:W-:Y:S02]  /*0bd0*/  USHF.L.U32 UR7, UR4, 0x2, URZ ;  /* 0x0000000204077899 */ /* 0x000fe400080006ff */
[----:B------:R-:W-:Y:S02]  /*0be0*/  USHF.L.U64.HI UR6, UR4, 0x2, UR6 ;  /* 0x0000000204067899 */ /* 0x000fe40008010206 */
[----:B------:R-:W-:Y:S02]  /*0bf0*/  UIADD3 UR9, UP2, UPT, UR7, 0x4, URZ ;  /* 0x0000000407097890 */ /* 0x000fe4000ff5e0ff */
[----:B------:R-:W-:Y:S02]  /*0c00*/  UIADD3 UR12, UP3, UPT, UR7, 0x8, URZ ;  /* 0x00000008070c7890 */ /* 0x000fe4000ff7e0ff */
[----:B------:R-:W-:Y:S02]  /*0c10*/  UIADD3 UR14, UP4, UPT, UR7, 0xc, URZ ;  /* 0x0000000c070e7890 */ /* 0x000fe4000ff9e0ff */
[----:B------:R-:W-:-:S02]  /*0c20*/  ULOP3.LUT UR9, UR9, 0xfffffffc, URZ, 0xc0, !UPT ;  /* 0xfffffffc09097892 */ /* 0x000fc4000f8ec0ff */
[----:B------:R-:W-:Y:S02]  /*0c30*/  UIADD3.X UR13, UPT, UPT, URZ, UR6, URZ, UP3, !UPT ;  /* 0x00000006ff0d7290 */ /* 0x000fe40009ffe4ff */
[----:B-1----:R-:W-:Y:S02]  /*0c40*/  UIADD3 UR15, UP1, UPT, UR7, UR10, URZ ;  /* 0x0000000a070f7290 */ /* 0x002fe4000ff3e0ff */
[----:B------:R-:W-:Y:S02]  /*0c50*/  UIADD3.X UR7, UPT, UPT, URZ, UR6, URZ, UP2, !UPT ;  /* 0x00000006ff077290 */ /* 0x000fe400097fe4ff */
[----:B------:R-:W-:Y:S02]  /*0c60*/  UIADD3.X UR16, UPT, UPT, UR6, UR11, URZ, UP1, !UPT ;  /* 0x0000000b06107290 */ /* 0x000fe40008ffe4ff */
[----:B------:R-:W-:Y:S01]  /*0c70*/  ULOP3.LUT UR7, UR7, 0x3, URZ, 0xc0, !UPT ;  /* 0x0000000307077892 */ /* 0x000fe2000f8ec0ff */
[----:B------:R-:W-:Y:S01]  /*0c80*/  MOV R4, UR15 ;  /* 0x0000000f00047c02 */ /* 0x000fe20008000f00 */
[----:B------:R-:W-:-:S02]  /*0c90*/  UIADD3 UR9, UP1, UPT, UR9, UR10, URZ ;  /* 0x0000000a09097290 */ /* 0x000fc4000ff3e0ff */
[----:B------:R-:W-:Y:S01]  /*0ca0*/  ULOP3.LUT UR12, UR12, 0xfffffffc, URZ, 0xc0, !UPT ;  /* 0xfffffffc0c0c7892 */ /* 0x000fe2000f8ec0ff */
[----:B------:R-:W-:Y:S01]  /*0cb0*/  MOV R5, UR16 ;  /* 0x0000001000057c02 */ /* 0x000fe20008000f00 */
[----:B------:R-:W-:Y:S02]  /*0cc0*/  UIADD3.X UR6, UPT, UPT, URZ, UR6, URZ, UP4, !UPT ;  /* 0x00000006ff067290 */ /* 0x000fe4000a7fe4ff */
[----:B------:R-:W-:Y:S01]  /*0cd0*/  ULOP3.LUT UR14, UR14, 0xfffffffc, URZ, 0xc0, !UPT ;  /* 0xfffffffc0e0e7892 */ /* 0x000fe2000f8ec0ff */
[----:B------:R-:W-:Y:S01]  /*0ce0*/  IMAD.U32 R6, RZ, RZ, UR9 ;  /* 0x00000009ff067e24 */ /* 0x000fe2000f8e00ff */
[----:B------:R-:W-:Y:S01]  /*0cf0*/  UIADD3.X UR7, UPT, UPT, UR7, UR11, URZ, UP1, !UPT ;  /* 0x0000000b07077290 */ /* 0x000fe20008ffe4ff */
[----:B------:R-:W2:Y:S01]  /*0d00*/  LDG.E.CONSTANT R5, desc[UR18][R4.64] ;  /* 0x0000001204057981 */ /* 0x000ea2000c1e9900 */
[----:B------:R-:W-:Y:S02]  /*0d10*/  ULOP3.LUT UR13, UR13, 0x3, URZ, 0xc0, !UPT ;  /* 0x000000030d0d7892 */ /* 0x000fe4000f8ec0ff */
[----:B------:R-:W-:-:S02]  /*0d20*/  UIADD3 UR12, UP2, UPT, UR12, UR10, URZ ;  /* 0x0000000a0c0c7290 */ /* 0x000fc4000ff5e0ff */
[----:B------:R-:W-:Y:S01]  /*0d30*/  ULOP3.LUT UR6, UR6, 0x3, URZ, 0xc0, !UPT ;  /* 0x0000000306067892 */ /* 0x000fe2000f8ec0ff */
[----:B------:R-:W-:Y:S01]  /*0d40*/  MOV R7, UR7 ;  /* 0x0000000700077c02 */ /* 0x000fe20008000f00 */
[----:B------:R-:W-:Y:S02]  /*0d50*/  UIADD3 UR14, UP1, UPT, UR14, UR10, URZ ;  /* 0x0000000a0e0e7290 */ /* 0x000fe4000ff3e0ff */
[----:B------:R-:W-:Y:S02]  /*0d60*/  UIADD3.X UR13, UPT, UPT, UR13, UR11, URZ, UP2, !UPT ;  /* 0x0000000b0d0d7290 */ /* 0x000fe400097fe4ff */
[----:B------:R-:W-:Y:S01]  /*0d70*/  UIADD3.X UR6, UPT, UPT, UR6, UR11, URZ, UP1, !UPT ;  /* 0x0000000b06067290 */ /* 0x000fe20008ffe4ff */
[----:B------:R-:W2:Y:S01]  /*0d80*/  LDG.E.CONSTANT R6, desc[UR18][R6.64] ;  /* 0x0000001206067981 */ /* 0x000ea2000c1e9900 */
[----:B------:R-:W-:Y:S02]  /*0d90*/  MOV R10, UR14 ;  /* 0x0000000e000a7c02 */ /* 0x000fe40008000f00 */
[----:B------:R-:W-:Y:S01]  /*0da0*/  IMAD.U32 R9, RZ, RZ, UR13 ;  /* 0x0000000dff097e24 */ /* 0x000fe2000f8e00ff */
[----:B------:R-:W-:-:S02]  /*0db0*/  MOV R8, UR12 ;  /* 0x0000000c00087c02 */ /* 0x000fc40008000f00 */
[----:B------:R-:W-:-:S03]  /*0dc0*/  MOV R11, UR6 ;  /* 0x00000006000b7c02 */ /* 0x000fc60008000f00 */
[----:B------:R-:W3:Y:S04]  /*0dd0*/  LDG.E.CONSTANT R9, desc[UR18][R8.64] ;  /* 0x0000001208097981 */ /* 0x000ee8000c1e9900 */
[----:B------:R-:W4:Y:S01]  /*0de0*/  LDG.E.CONSTANT R10, desc[UR18][R10.64] ;  /* 0x000000120a0a7981 */ /* 0x000f22000c1e9900 */
[----:B------:R-:W-:Y:S01]  /*0df0*/  UIADD3 UR4, UPT, UPT, UR4, 0x4, URZ ;  /* 0x0000000404047890 */ /* 0x000fe2000fffe0ff */
[----:B------:R-:W-:Y:S01]  /*0e00*/  UMOV UR6, URZ ;  /* 0x000000ff00067c82 */ /* 0x000fe20008000000 */
[--C-:B--2---:R-:W-:Y:S02]  /*0e10*/  IADD3 R12, P0, P1, R6, R0, R5.reuse ;  /* 0x00000000060c7210 */ /* 0x104fe4000791e005 */
[----:B------:R-:W-:Y:S02]  /*0e20*/  SHF.R.S32.HI R0, RZ, 0x1f, R5 ;  /* 0x0000001fff007819 */ /* 0x000fe40000011405 */
[----:B------:R-:W-:-:S04]  /*0e30*/  SHF.R.S32.HI R2, RZ, 0x1f, R6 ;  /* 0x0000001fff027819 */ /* 0x000fc80000011406 */
[----:B------:R-:W-:Y:S02]  /*0e40*/  IADD3.X R2, PT, PT, R2, R3, R0, P0, P1 ;  /* 0x0000000302027210 */ /* 0x000fe400007e2400 */
[--C-:B---3--:R-:W-:Y:S02]  /*0e50*/  SHF.R.S32.HI R3, RZ, 0x1f, R9.reuse ;  /* 0x0000001fff037819 */ /* 0x108fe40000011409 */
[----:B----4-:R-:W-:Y:S02]  /*0e60*/  IADD3 R0, P0, P1, R10, R12, R9 ;  /* 0x0000000c0a007210 */ /* 0x010fe4000791e009 */
[----:B------:R-:W-:-:S04]  /*0e70*/  SHF.R.S32.HI R4, RZ, 0x1f, R10 ;  /* 0x0000001fff047819 */ /* 0x000fc8000001140a */
[----:B------:R-:W-:-:S07]  /*0e80*/  IADD3.X R3, PT, PT, R4, R2, R3, P0, P1 ;  /* 0x0000000204037210 */ /* 0x000fce00007e2403 */
.L_x_238:
[----:B------:R-:W-:Y:S05]  /*0e90*/  BRA.U !UP0, `(.L_x_236) ;  /* 0x0000000108387547 */ /* 0x000fea000b800000 */
.L_x_239:
[----:B0-----:R-:W-:-:S04]  /*0ea0*/  ULEA UR7, UP0, UR4, UR20, 0x2 ;  /* 0x0000001404077291 */ /* 0x001fc8000f8010ff */
[----:B------:R-:W-:Y:S02]  /*0eb0*/  ULEA.HI.X UR6, UR4, UR21, UR6, 0x2, UP0 ;  /* 0x0000001504067291 */ /* 0x000fe400080f1406 */
[----:B------:R-:W-:-:S04]  /*0ec0*/  IMAD.U32 R4, RZ, RZ, UR7 ;  /* 0x00000007ff047e24 */ /* 0x000fc8000f8e00ff */
[----:B------:R-:W-:-:S05]  /*0ed0*/  MOV R5, UR6 ;  /* 0x0000000600057c02 */ /* 0x000fca0008000f00 */
[----:B------:R-:W2:Y:S01]  /*0ee0*/  LDG.E.CONSTANT R4, desc[UR18][R4.64] ;  /* 0x0000001204047981 */ /* 0x000ea2000c1e9900 */
[----:B------:R-:W-:Y:S02]  /*0ef0*/  UIADD3 UR8, UP0, UPT, UR8, -0x1, URZ ;  /* 0xffffffff08087890 */ /* 0x000fe4000ff1e0ff */
[----:B------:R-:W-:Y:S02]  /*0f00*/  UIADD3 UR4, UPT, UPT, UR4, 0x1, URZ ;  /* 0x0000000104047890 */ /* 0x000fe4000fffe0ff */
[----:B------:R-:W-:Y:S02]  /*0f10*/  UIADD3.X UR5, UPT, UPT, UR5, -0x1, URZ, UP0, !UPT ;  /* 0xffffffff05057890 */ /* 0x000fe400087fe4ff */
[----:B------:R-:W-:Y:S01]  /*0f20*/  UISETP.NE.U32.AND UP0, UPT, UR8, URZ, UPT ;  /* 0x000000ff0800728c */ /* 0x000fe2000bf05070 */
[----:B------:R-:W-:-:S03]  /*0f30*/  UMOV UR6, URZ ;  /* 0x000000ff00067c82 */ /* 0x000fc60008000000 */
[----:B------:R-:W-:Y:S01]  /*0f40*/  UISETP.NE.AND.EX UP0, UPT, UR5, URZ, UPT, UP0 ;  /* 0x000000ff0500728c */ /* 0x000fe2000bf05300 */
[----:B--2---:R-:W-:-:S04]  /*0f50*/  IADD3 R0, P0, PT, R4, R0, RZ ;  /* 0x0000000004007210 */ /* 0x004fc80007f1e0ff */
[----:B------:R-:W-:-:S04]  /*0f60*/  LEA.HI.X.SX32 R3, R4, R3, 0x1, P0 ;  /* 0x0000000304037211 */ /* 0x000fc800000f0eff */
[----:B------:R-:W-:Y:S05]  /*0f70*/  BRA.U UP0, `(.L_x_239) ;  /* 0xfffffffd00c87547 */ /* 0x000fea000b83ffff */
.L_x_236:
[----:B------:R-:W-:-:S04]  /*0f80*/  MOV R2, R0 ;  /* 0x0000000000027202 */ /* 0x000fc80000000f00 */
[----:B------:R1:W2:Y:S03]  /*0f90*/  I2F.S64 R10, R2 ;  /* 0x00000002000a7312 */ /* 0x0002a60000301400 */
.L_x_233:
[----:B------:R-:W3:Y:S01]  /*0fa0*/  LDCU UR4, c[0x0][0x364] ;  /* 0x00006c80ff0477ac */ /* 0x000ee20008000800 */
[----:B------:R-:W3:Y:S01]  /*0fb0*/  LDC R9, c[0x0][0x374] ;  /* 0x0000dd00ff097b82 */ /* 0x000ee20000000800 */
[----:B------:R-:W4:Y:S01]  /*0fc0*/  S2R R20, SR_TID.X ;  /* 0x0000000000147919 */ /* 0x000f220000002100 */
[----:B------:R-:W0:Y:S01]  /*0fd0*/  LDCU UR5, c[0x0][0x3d0] ;  /* 0x00007a00ff0577ac */ /* 0x000e220008000800 */
[----:B------:R-:W1:Y:S05]  /*0fe0*/  LDCU.64 UR6, c[0x0][0x3a0] ;  /* 0x00007400ff0677ac */ /* 0x000e6a0008000a00 */
[----:B------:R-:W2:Y:S08]  /*0ff0*/  LDC.64 R16, c[0x0][0x398] ;  /* 0x0000e600ff107b82 */ /* 0x000eb00000000a00 */
[----:B------:R-:W2:Y:S01]  /*1000*/  LDC.64 R12, c[0x0][0x3b0] ;  /* 0x0000ec00ff0c7b82 */ /* 0x000ea20000000a00 */
[----:B0-----:R-:W-:-:S02]  /*1010*/  IMAD.U32 R14, RZ, RZ, UR5 ;  /* 0x00000005ff0e7e24 */ /* 0x001fc4000f8e00ff */
[----:B---3--:R-:W-:Y:S01]  /*1020*/  IMAD R0, R9, UR4, RZ ;  /* 0x0000000409007c24 */ /* 0x008fe2000f8e02ff */
[----:B-1----:R-:W-:-:S04]  /*1030*/  ISETP.NE.U32.AND P0, PT, RZ, UR6, PT ;  /* 0x00000006ff007c0c */ /* 0x002fc8000bf05070 */
[----:B------:R-:W4:Y:S01]  /*1040*/  S2UR UR5, SR_CTAID.X ;  /* 0x00000000000579c3 */ /* 0x000f220000002500 */
[----:B------:R-:W-:Y:S01]  /*1050*/  IADD3 R5, PT, PT, R14, -0x1, RZ ;  /* 0xffffffff0e057810 */ /* 0x000fe20007ffe0ff */
[----:B------:R-:W-:Y:S01]  /*1060*/  IMAD.SHL.U32 R8, R0, 0x4, RZ ;  /* 0x0000000400087824 */ /* 0x000fe200078e00ff */
[----:B------:R-:W-:-:S04]  /*1070*/  ISETP.NE.AND.EX P0, PT, RZ, UR7, PT, P0 ;  /* 0x00000007ff007c0c */ /* 0x000fc8000bf05300 */
[-C--:B------:R-:W-:Y:S02]  /*1080*/  IABS R6, R8.reuse ;  /* 0x0000000800067213 */ /* 0x080fe40000000000 */
[----:B------:R-:W-:Y:S02]  /*1090*/  IABS R11, R8 ;  /* 0x00000008000b7213 */ /* 0x000fe40000000000 */
[----:B------:R-:W0:Y:S05]  /*10a0*/  I2F.RP R4, R6 ;  /* 0x0000000600047306 */ /* 0x000e2a0000209400 */
[----:B------:R-:W1:Y:S03]  /*10b0*/  @P0 LDC.64 R18, c[0x0][0x3a0] ;  /* 0x0000e800ff120b82 */ /* 0x000e660000000a00 */
[----:B0-----:R-:W0:Y:S02]  /*10c0*/  MUFU.RCP R4, R4 ;  /* 0x0000000400047308 */ /* 0x001e240000001000 */
[----:B0-----:R-:W-:-:S02]  /*10d0*/  IADD3 R2, PT, PT, R4, 0xffffffe, RZ ;  /* 0x0ffffffe04027810 */ /* 0x001fc40007ffe0ff */
[----:B------:R-:W-:-:S04]  /*10e0*/  IABS R4, R5 ;  /* 0x0000000500047213 */ /* 0x000fc80000000000 */
[----:B------:R0:W3:Y:S01]  /*10f0*/  F2I.FTZ.U32.TRUNC.NTZ R3, R2 ;  /* 0x0000000200037305 */ /* 0x0000e2000021f000 */
[----:B------:R-:W-:-:S04]  /*1100*/  LOP3.LUT R5, R5, R8, RZ, 0x3c, !PT ;  /* 0x0000000805057212 */ /* 0x000fc800078e3cff */
[----:B------:R-:W-:Y:S02]  /*1110*/  ISETP.GE.AND P2, PT, R5, RZ, PT ;  /* 0x000000ff0500720c */ /* 0x000fe40003f46270 */
[----:B0-----:R-:W-:Y:S02]  /*1120*/  MOV R2, RZ ;  /* 0x000000ff00027202 */ /* 0x001fe40000000f00 */
[----:B---3--:R-:W-:-:S05]  /*1130*/  IADD3 R7, PT, PT, RZ, -R3, RZ ;  /* 0x80000003ff077210 */ /* 0x008fca0007ffe0ff */
[----:B------:R-:W-:-:S04]  /*1140*/  IMAD R7, R7, R6, RZ ;  /* 0x0000000607077224 */ /* 0x000fc800078e02ff */
[----:B------:R-:W-:-:S04]  /*1150*/  IMAD.HI.U32 R3, R3, R7, R2 ;  /* 0x0000000703037227 */ /* 0x000fc800078e0002 */
[----:B------:R-:W-:Y:S02]  /*1160*/  IMAD.MOV R7, RZ, RZ, -R11 ;  /* 0x000000ffff077224 */ /* 0x000fe400078e0a0b */
[----:B------:R-:W-:Y:S01]  /*1170*/  IMAD.HI.U32 R2, R3, R4, RZ ;  /* 0x0000000403027227 */ /* 0x000fe200078e00ff */
[----:B------:R-:W4:Y:S03]  /*1180*/  LDC R11, c[0x0][0x360] ;  /* 0x0000d800ff0b7b82 */ /* 0x000f260000000800 */
[----:B------:R-:W-:-:S05]  /*1190*/  IMAD R3, R2, R7, R4 ;  /* 0x0000000702037224 */ /* 0x000fca00078e0204 */
[----:B------:R-:W-:Y:S01]  /*11a0*/  ISETP.GT.U32.AND P1, PT, R6, R3, PT ;  /* 0x000000030600720c */ /* 0x000fe20003f24070 */
[----:B------:R-:W0:-:S12]  /*11b0*/  LDC.64 R4, c[0x0][0x390] ;  /* 0x0000e400ff047b82 */ /* 0x000e180000000a00 */
[-C--:B------:R-:W-:Y:S02]  /*11c0*/  @!P1 IADD3 R3, PT, PT, R3, -R6.reuse, RZ ;  /* 0x8000000603039210 */ /* 0x080fe40007ffe0ff */
[----:B------:R-:W-:Y:S02]  /*11d0*/  @!P1 IADD3 R2, PT, PT, R2, 0x1, RZ ;  /* 0x0000000102029810 */ /* 0x000fe40007ffe0ff */
[----:B------:R-:W-:Y:S01]  /*11e0*/  ISETP.GE.U32.AND P3, PT, R3, R6, PT ;  /* 0x000000060300720c */ /* 0x000fe20003f66070 */
[----:B----4-:R-:W-:Y:S01]  /*11f0*/  IMAD R3, R11, UR5, R20 ;  /* 0x000000050b037c24 */ /* 0x010fe2000f8e0214 */
[----:B------:R-:W3:Y:S01]  /*1200*/  LDC.64 R6, c[0x0][0x3a8] ;  /* 0x0000ea00ff067b82 */ /* 0x000ee20000000a00 */
[----:B------:R-:W-:Y:S02]  /*1210*/  ISETP.NE.AND P1, PT, R8, RZ, PT ;  /* 0x000000ff0800720c */ /* 0x000fe40003f25270 */
[----:B-1----:R-:W-:-:S04]  /*1220*/  @P0 IMAD.WIDE R18, R3, 0x2, R18 ;  /* 0x0000000203120825 */ /* 0x002fc800078e0212 */
[C---:B--2---:R-:W-:Y:S02]  /*1230*/  IMAD.WIDE R16, R3.reuse, 0x4, R16 ;  /* 0x0000000403107825 */ /* 0x044fe400078e0210 */
[----:B------:R1:W5:Y:S02]  /*1240*/  @P0 LDG.E.U16.CONSTANT R18, desc[UR18][R18.64] ;  /* 0x0000001212120981 */ /* 0x000364000c1e9500 */
[----:B------:R-:W-:Y:S02]  /*1250*/  @P3 VIADD R2, R2, 0x1 ;  /* 0x0000000102023836 */ /* 0x000fe40000000000 */
[----:B------:R-:W-:-:S03]  /*1260*/  IMAD.WIDE R12, R3, 0x4, R12 ;  /* 0x00000004030c7825 */ /* 0x000fc600078e020c */
[----:B------:R-:W-:Y:S02]  /*1270*/  @!P2 IADD3 R2, PT, PT, -R2, RZ, RZ ;  /* 0x000000ff0202a210 */ /* 0x000fe40007ffe1ff */
[----:B------:R-:W-:Y:S01]  /*1280*/  @!P1 LOP3.LUT R2, RZ, R8, RZ, 0x33, !PT ;  /* 0x00000008ff029212 */ /* 0x000fe200078e33ff */
[----:B------:R1:W5:Y:S03]  /*1290*/  LDG.E.CONSTANT R20, desc[UR18][R12.64] ;  /* 0x000000120c147981 */ /* 0x000366000c1e9900 */
[----:B------:R-:W-:Y:S01]  /*12a0*/  ISETP.GE.AND P1, PT, R2, RZ, PT ;  /* 0x000000ff0200720c */ /* 0x000fe20003f26270 */
[----:B------:R1:W5:Y:S01]  /*12b0*/  LDG.E.CONSTANT R8, desc[UR18][R16.64] ;  /* 0x0000001210087981 */ /* 0x000362000c1e9900 */
[----:B---3--:R-:W-:-:S05]  /*12c0*/  IMAD.WIDE R6, R3, 0x4, R6 ;  /* 0x0000000403067825 */ /* 0x008fca00078e0206 */
[----:B------:R1:W5:Y:S06]  /*12d0*/  LDG.E.CONSTANT R15, desc[UR18][R6.64] ;  /* 0x00000012060f7981 */ /* 0x00036c000c1e9900 */
[----:B0-----:R-:W-:Y:S05]  /*12e0*/  @!P1 EXIT ;  /* 0x000000000000994d */ /* 0x001fea0003800000 */
[----:B-1----:R-:W0:Y:S01]  /*12f0*/  S2R R12, SR_CTAID.Y ;  /* 0x00000000000c7919 */ /* 0x002e220000002600 */
[----:B------:R-:W1:Y:S01]  /*1300*/  LDCU UR5, c[0x0][0x3d4] ;  /* 0x00007a80ff0577ac */ /* 0x000e620008000800 */
[----:B------:R-:W-:Y:S01]  /*1310*/  IMAD.WIDE R6, R3, 0x4, R4 ;  /* 0x0000000403067825 */ /* 0x000fe200078e0204 */
[----:B------:R-:W0:Y:S01]  /*1320*/  S2R R11, SR_TID.Y ;  /* 0x00000000000b7919 */ /* 0x000e220000002200 */
[----:B------:R-:W2:Y:S02]  /*1330*/  MUFU.RCP R10, R10 ;  /* 0x0000000a000a7308 */ /* 0x000ea40000001000 */
[----:B------:R-:W-:Y:S02]  /*1340*/  HFMA2 R13, -RZ, RZ, 1.875, 0 ;  /* 0x3f800000ff0d7431 */ /* 0x000fe400000001ff */
[----:B-----5:R-:W-:Y:S01]  /*1350*/  @P0 HADD2.F32 R13, -RZ, R18.H0_H0 ;  /* 0x20000012ff0d0230 */ /* 0x020fe20000004100 */
[----:B------:R-:W-:Y:S01]  /*1360*/  ISETP.NE.AND P0, PT, R2, RZ, PT ;  /* 0x000000ff0200720c */ /* 0x000fe20003f05270 */
[----:B------:R-:W-:Y:S01]  /*1370*/  FMUL.FTZ R5, R8, R8 ;  /* 0x0000000808057220 */ /* 0x000fe20000410000 */
[----:B------:R3:W5:Y:S03]  /*1380*/  LDG.E.CONSTANT R4, desc[UR18][R6.64] ;  /* 0x0000001206047981 */ /* 0x000766000c1e9900 */
[----:B------:R-:W-:Y:S01]  /*1390*/  FMUL.FTZ R20, R5, R20 ;  /* 0x0000001405147220 */ /* 0x000fe20000410000 */
[----:B-1----:R-:W-:-:S02]  /*13a0*/  IMAD.U32 R5, RZ, RZ, UR5 ;  /* 0x00000005ff057e24 */ /* 0x002fc4000f8e00ff */
[----:B---3--:R-:W-:Y:S01]  /*13b0*/  FMUL.FTZ R6, R8, R13 ;  /* 0x0000000d08067220 */ /* 0x008fe20000410000 */
[-C--:B--2---:R-:W-:Y:S01]  /*13c0*/  FMUL.FTZ R7, R20, R10.reuse ;  /* 0x0000000a14077220 */ /* 0x084fe20000410000 */
[----:B------:R-:W-:Y:S01]  /*13d0*/  FMUL.FTZ R8, R15, R10 ;  /* 0x0000000a0f087220 */ /* 0x000fe20000410000 */
[----:B------:R-:W-:Y:S02]  /*13e0*/  IMAD R10, R0, R5, RZ ;  /* 0x00000005000a7224 */ /* 0x000fe400078e02ff */
[----:B0-----:R-:W-:-:S04]  /*13f0*/  IMAD R19, R12, UR4, R11 ;  /* 0x000000040c137c24 */ /* 0x001fc8000f8e020b */
[----:B------:R-:W-:Y:S01]  /*1400*/  IMAD R23, R19, R5, R3 ;  /* 0x0000000513177224 */ /* 0x000fe200078e0203 */
[----:B------:R-:W-:Y:S06]  /*1410*/  @!P0 BRA `(.L_x_240) ;  /* 0x0000000c00088947 */ /* 0x000fec0003800000 */
[----:B------:R-:W0:Y:S01]  /*1420*/  LDC.64 R14, c[0x0][0x3d0] ;  /* 0x0000f400ff0e7b82 */ /* 0x000e220000000a00 */
[CC--:B------:R-:W-:Y:S01]  /*1430*/  LEA R20, R9.reuse, R12.reuse, 0x2 ;  /* 0x0000000c09147211 */ /* 0x0c0fe200078e10ff */
[C-C-:B------:R-:W-:Y:S01]  /*1440*/  IMAD R18, R9.reuse, 0x3, R12.reuse ;  /* 0x0000000309127824 */ /* 0x140fe200078e020c */
[C---:B------:R-:W-:Y:S01]  /*1450*/  LEA R16, R9.reuse, R12, 0x1 ;  /* 0x0000000c09107211 */ /* 0x040fe200078e08ff */
[C-C-:B------:R-:W-:Y:S02]  /*1460*/  IMAD R22, R9.reuse, 0x5, R12.reuse ;  /* 0x0000000509167824 */ /* 0x140fe400078e020c */
[C-C-:B------:R-:W-:Y:S02]  /*1470*/  IMAD R24, R9.reuse, 0x6, R12.reuse ;  /* 0x0000000609187824 */ /* 0x140fe400078e020c */
[C-C-:B------:R-:W-:Y:S02]  /*1480*/  IMAD R26, R9.reuse, 0x7, R12.reuse ;  /* 0x00000007091a7824 */ /* 0x140fe400078e020c */
[----:B------:R-:W-:Y:S01]  /*1490*/  IMAD.IADD R28, R9, 0x1, R12 ;  /* 0x00000001091c7824 */ /* 0x000fe200078e020c */
[----:B------:R-:W-:Y:S01]  /*14a0*/  IADD3 R9, PT, PT, R2, 0x1, RZ ;  /* 0x0000000102097810 */ /* 0x000fe20007ffe0ff */
[----:B------:R-:W-:-:S02]  /*14b0*/  IMAD R12, R20, UR4, R11 ;  /* 0x00000004140c7c24 */ /* 0x000fc4000f8e020b */
[--C-:B------:R-:W-:Y:S01]  /*14c0*/  IMAD R18, R18, UR4, R11.reuse ;  /* 0x0000000412127c24 */ /* 0x100fe2000f8e020b */
[----:B------:R-:W-:Y:S01]  /*14d0*/  LOP3.LUT R17, R9, 0x7ffffffe, RZ, 0xc0, !PT ;  /* 0x7ffffffe09117812 */ /* 0x000fe200078ec0ff */
[--C-:B------:R-:W-:Y:S02]  /*14e0*/  IMAD R22, R22, UR4, R11.reuse ;  /* 0x0000000416167c24 */ /* 0x100fe4000f8e020b */
[--C-:B------:R-:W-:Y:S02]  /*14f0*/  IMAD R16, R16, UR4, R11.reuse ;  /* 0x0000000410107c24 */ /* 0x100fe4000f8e020b */
[--C-:B------:R-:W-:Y:S02]  /*1500*/  IMAD R24, R24, UR4, R11.reuse ;  /* 0x0000000418187c24 */ /* 0x100fe4000f8e020b */
[--C-:B------:R-:W-:Y:S02]  /*1510*/  IMAD R26, R26, UR4, R11.reuse ;  /* 0x000000041a1a7c24 */ /* 0x100fe4000f8e020b */
[----:B------:R-:W-:-:S02]  /*1520*/  IMAD R28, R28, UR4, R11 ;  /* 0x000000041c1c7c24 */ /* 0x000fc4000f8e020b */
[-CC-:B------:R-:W-:Y:S02]  /*1530*/  IMAD R11, R12, R5.reuse, R3.reuse ;  /* 0x000000050c0b7224 */ /* 0x180fe400078e0203 */
[-CC-:B------:R-:W-:Y:S02]  /*1540*/  IMAD R21, R18, R5.reuse, R3.reuse ;  /* 0x0000000512157224 */ /* 0x180fe400078e0203 */
[-CC-:B------:R-:W-:Y:S01]  /*1550*/  IMAD R12, R22, R5.reuse, R3.reuse ;  /* 0x00000005160c7224 */ /* 0x180fe200078e0203 */
[----:B------:R-:W-:Y:S01]  /*1560*/  IADD3 R22, PT, PT, -R17, RZ, RZ ;  /* 0x000000ff11167210 */ /* 0x000fe20007ffe1ff */
[-CC-:B------:R-:W-:Y:S02]  /*1570*/  IMAD R20, R16, R5.reuse, R3.reuse ;  /* 0x0000000510147224 */ /* 0x180fe400078e0203 */
[-CC-:B------:R-:W-:Y:S02]  /*1580*/  IMAD R13, R24, R5.reuse, R3.reuse ;  /* 0x00000005180d7224 */ /* 0x180fe400078e0203 */
[----:B------:R-:W-:-:S02]  /*1590*/  IMAD R18, R26, R5, R3 ;  /* 0x000000051a127224 */ /* 0x000fc400078e0203 */
[----:B------:R-:W-:-:S07]  /*15a0*/  IMAD R9, R28, R5, R3 ;  /* 0x000000051c097224 */ /* 0x000fce00078e0203 */
.L_x_241:
[----:B------:R-:W1:Y:S01]  /*15b0*/  LDC.64 R24, c[0x0][0x380] ;  /* 0x0000e000ff187b82 */ /* 0x000e620000000a00 */
[----:B0-----:R-:W-:Y:S01]  /*15c0*/  IMAD.MOV.U32 R5, RZ, RZ, R15 ;  /* 0x000000ffff057224 */ /* 0x001fe200078e000f */
[----:B------:R-:W-:-:S04]  /*15d0*/  ISETP.GE.AND P0, PT, R19, R14, PT ;  /* 0x0000000e1300720c */ /* 0x000fc80003f06270 */
[----:B------:R-:W-:Y:S02]  /*15e0*/  ISETP.GE.OR P0, PT, R3, R5, P0 ;  /* 0x000000050300720c */ /* 0x000fe40000706670 */
[----:B------:R-:W0:Y:S11]  /*15f0*/  LDC.64 R16, c[0x0][0x388] ;  /* 0x0000e200ff107b82 */ /* 0x000e360000000a00 */
[----:B-1----:R-:W-:-:S06]  /*1600*/  @!P0 IMAD.WIDE R24, R23, 0x2, R24 ;  /* 0x0000000217188825 */ /* 0x002fcc00078e0218 */
[----:B------:R-:W2:Y:S01]  /*1610*/  @!P0 LDG.E.U16.CONSTANT R24, desc[UR18][R24.64] ;  /* 0x0000001218188981 */ /* 0x000ea2000c1e9500 */
[----:B0-----:R-:W-:-:S05]  /*1620*/  @!P0 IMAD.WIDE R16, R23, 0x2, R16 ;  /* 0x0000000217108825 */ /* 0x001fca00078e0210 */
[----:B------:R0:W3:Y:S02]  /*1630*/  @!P0 LDG.E.U16.CONSTANT R26, desc[UR18][R16.64] ;  /* 0x00000012101a8981 */ /* 0x0000e4000c1e9500 */
[----:B0-----:R-:W0:Y:S02]  /*1640*/  @!P0 LDC.64 R16, c[0x0][0x3c0] ;  /* 0x0000f000ff108b82 */ /* 0x001e240000000a00 */
[----:B0-----:R-:W-:-:S04]  /*1650*/  @!P0 IMAD.WIDE R16, R23, 0x2, R16 ;  /* 0x0000000217108825 */ /* 0x001fc800078e0210 */
[----:B--2---:R-:W-:Y:S01]  /*1660*/  @!P0 HADD2.F32 R27, -RZ, R24.H0_H0 ;  /* 0x20000018ff1b8230 */ /* 0x004fe20000004100 */
[----:B------:R-:W-:Y:S01]  /*1670*/  IADD3 R24, PT, PT, R0, R19, RZ ;  /* 0x0000001300187210 */ /* 0x000fe20007ffe0ff */
[----:B---3--:R-:W-:-:S03]  /*1680*/  @!P0 HADD2.F32 R29, -RZ, R26.H0_H0 ;  /* 0x2000001aff1d8230 */ /* 0x008fc60000004100 */
[----:B------:R-:W-:Y:S02]  /*1690*/  @!P0 FADD.FTZ R26, -R8, R27 ;  /* 0x0000001b081a8221 */ /* 0x000fe40000010100 */
[----:B-----5:R-:W-:-:S04]  /*16a0*/  @!P0 FADD.FTZ R29, -R4, R29 ;  /* 0x0000001d041d8221 */ /* 0x020fc80000010100 */
[----:B------:R-:W-:-:S04]  /*16b0*/  @!P0 FFMA.FTZ R29, -R7, R29, R26 ;  /* 0x0000001d071d8223 */ /* 0x000fc8000001011a */
[----:B------:R-:W-:-:S05]  /*16c0*/  @!P0 FMUL.FTZ R29, R6, R29 ;  /* 0x0000001d061d8220 */ /* 0x000fca0000410000 */
[----:B------:R-:W-:-:S05]  /*16d0*/  @!P0 F2FP.F16.F32.PACK_AB R29, RZ, R29 ;  /* 0x0000001dff1d823e */ /* 0x000fca00000000ff */
[----:B------:R0:W-:Y:S01]  /*16e0*/  @!P0 STG.E.U16 desc[UR18][R16.64], R29 ;  /* 0x0000001d10008986 */ /* 0x0001e2000c101512 */
[----:B------:R-:W-:-:S04]  /*16f0*/  ISETP.GE.AND P0, PT, R24, R14, PT ;  /* 0x0000000e1800720c */ /* 0x000fc80003f06270 */
[----:B------:R-:W-:Y:S01]  /*1700*/  ISETP.GE.OR P0, PT, R3, R5, P0 ;  /* 0x000000050300720c */ /* 0x000fe20000706670 */
[----:B0-----:R-:W0:-:S12]  /*1710*/  LDC.64 R16, c[0x0][0x380] ;  /* 0x0000e000ff107b82 */ /* 0x001e180000000a00 */
[----:B0-----:R-:W-:-:S05]  /*1720*/  @!P0 IMAD.WIDE R16, R9, 0x2, R16 ;  /* 0x0000000209108825 */ /* 0x001fca00078e0210 */
[----:B------:R0:W2:Y:S02]  /*1730*/  @!P0 LDG.E.U16.CONSTANT R25, desc[UR18][R16.64] ;  /* 0x0000001210198981 */ /* 0x0000a4000c1e9500 */
[----:B0-----:R-:W0:Y:S02]  /*1740*/  LDC.64 R16, c[0x0][0x388] ;  /* 0x0000e200ff107b82 */ /* 0x001e240000000a00 */
[----:B0-----:R-:W-:-:S05]  /*1750*/  @!P0 IMAD.WIDE R16, R9, 0x2, R16 ;  /* 0x0000000209108825 */ /* 0x001fca00078e0210 */
[----:B------:R0:W3:Y:S01]  /*1760*/  @!P0 LDG.E.U16.CONSTANT R26, desc[UR18][R16.64] ;  /* 0x00000012101a8981 */ /* 0x0000e2000c1e9500 */
[----:B------:R-:W-:Y:S01]  /*1770*/  IADD3 R24, PT, PT, R0, R24, RZ ;  /* 0x0000001800187210 */ /* 0x000fe20007ffe0ff */
[----:B0-----:R-:W0:Y:S02]  /*1780*/  @!P0 LDC.64 R16, c[0x0][0x3c0] ;  /* 0x0000f000ff108b82 */ /* 0x001e240000000a00 */
[----:B0-----:R-:W-:-:S04]  /*1790*/  @!P0 IMAD.WIDE R16, R9, 0x2, R16 ;  /* 0x0000000209108825 */ /* 0x001fc800078e0210 */
[----:B--2---:R-:W-:Y:S02]  /*17a0*/  @!P0 HADD2.F32 R25, -RZ, R25.H0_H0 ;  /* 0x20000019ff198230 */ /* 0x004fe40000004100 */
[----:B---3--:R-:W-:-:S03]  /*17b0*/  @!P0 HADD2.F32 R27, -RZ, R26.H0_H0 ;  /* 0x2000001aff1b8230 */ /* 0x008fc60000004100 */
[----:B------:R-:W-:Y:S02]  /*17c0*/  @!P0 FADD.FTZ R26, -R8, R25 ;  /* 0x00000019081a8221 */ /* 0x000fe40000010100 */
[----:B------:R-:W-:-:S04]  /*17d0*/  @!P0 FADD.FTZ R27, -R4, R27 ;  /* 0x0000001b041b8221 */ /* 0x000fc80000010100 */
        /* <DEDUP_REMOVED lines=12> */
[----:B------:R-:W-:Y:S01]  /*18a0*/  IMAD.IADD R24, R0, 0x1, R24 ;  /* 0x0000000100187824 */ /* 0x000fe200078e0218 */
        /* <DEDUP_REMOVED lines=94> */
[----:B------:R-:W-:Y:S01]  /*1e90*/  IADD3 R22, PT, PT, R22, 0x2, RZ ;  /* 0x0000000216167810 */ /* 0x000fe20007ffe0ff */
[C---:B------:R-:W-:Y:S01]  /*1ea0*/  IMAD R21, R10.reuse, 0x8, R21 ;  /* 0x000000080a157824 */ /* 0x040fe200078e0215 */
[C-C-:B------:R-:W-:Y:S02]  /*1eb0*/  IADD3 R23, PT, PT, R10.reuse, R23, R10.reuse ;  /* 0x000000170a177210 */ /* 0x140fe40007ffe00a */
[C---:B------:R-:W-:Y:S02]  /*1ec0*/  LEA R9, R10.reuse, R9, 0x3 ;  /* 0x000000090a097211 */ /* 0x040fe400078e18ff */
[C-C-:B------:R-:W-:Y:S02]  /*1ed0*/  IADD3 R23, PT, PT, R10.reuse, R23, R10.reuse ;  /* 0x000000170a177210 */ /* 0x140fe40007ffe00a */
[C---:B------:R-:W-:Y:S01]  /*1ee0*/  LEA R20, R10.reuse, R20, 0x3 ;  /* 0x000000140a147211 */ /* 0x040fe200078e18ff */
[----:B0-----:R-:W0:Y:S01]  /*1ef0*/  @!P0 LDC.64 R16, c[0x0][0x3c0] ;  /* 0x0000f000ff108b82 */ /* 0x001e220000000a00 */
[----:B------:R-:W-:-:S02]  /*1f00*/  IADD3 R23, PT, PT, R10, R23, R10 ;  /* 0x000000170a177210 */ /* 0x000fc40007ffe00a */
[C---:B------:R-:W-:Y:S02]  /*1f10*/  LEA R11, R10.reuse, R11, 0x3 ;  /* 0x0000000b0a0b7211 */ /* 0x040fe400078e18ff */
[C---:B------:R-:W-:Y:S02]  /*1f20*/  IADD3 R23, PT, PT, R10.reuse, R23, R10 ;  /* 0x000000170a177210 */ /* 0x040fe40007ffe00a */
[C---:B------:R-:W-:Y:S02]  /*1f30*/  LEA R12, R10.reuse, R12, 0x3 ;  /* 0x0000000c0a0c7211 */ /* 0x040fe400078e18ff */
[----:B------:R-:W-:Y:S01]  /*1f40*/  LEA R13, R10, R13, 0x3 ;  /* 0x0000000d0a0d7211 */ /* 0x000fe200078e18ff */
[----:B0-----:R-:W-:-:S04]  /*1f50*/  @!P0 IMAD.WIDE R16, R18, 0x2, R16 ;  /* 0x0000000212108825 */ /* 0x001fc800078e0210 */
[----:B------:R-:W-:Y:S02]  /*1f60*/  IMAD R18, R10, 0x8, R18 ;  /* 0x000000080a127824 */ /* 0x000fe400078e0212 */
[----:B--2---:R-:W-:Y:S02]  /*1f70*/  @!P0 HADD2.F32 R25, -RZ, R25.H0_H0 ;  /* 0x20000019ff198230 */ /* 0x004fe40000004100 */
[----:B---3--:R-:W-:-:S03]  /*1f80*/  @!P0 HADD2.F32 R27, -RZ, R26.H0_H0 ;  /* 0x2000001aff1b8230 */ /* 0x008fc60000004100 */
[----:B------:R-:W-:Y:S01]  /*1f90*/  @!P0 FADD.FTZ R26, -R8, R25 ;  /* 0x00000019081a8221 */ /* 0x000fe20000010100 */
[C---:B------:R-:W-:Y:S01]  /*1fa0*/  IMAD R25, R0.reuse, 0x8, R19 ;  /* 0x0000000800197824 */ /* 0x040fe200078e0213 */
[----:B------:R-:W-:Y:S01]  /*1fb0*/  IADD3 R19, PT, PT, R0, R24, RZ ;  /* 0x0000001800137210 */ /* 0x000fe20007ffe0ff */
[----:B------:R-:W-:-:S04]  /*1fc0*/  @!P0 FADD.FTZ R27, -R4, R27 ;  /* 0x0000001b041b8221 */ /* 0x000fc80000010100 */
[----:B------:R-:W-:-:S04]  /*1fd0*/  @!P0 FFMA.FTZ R27, -R7, R27, R26 ;  /* 0x0000001b071b8223 */ /* 0x000fc8000001011a */
[----:B------:R-:W-:-:S05]  /*1fe0*/  @!P0 FMUL.FTZ R27, R6, R27 ;  /* 0x0000001b061b8220 */ /* 0x000fca0000410000 */
[----:B------:R-:W-:-:S05]  /*1ff0*/  @!P0 F2FP.F16.F32.PACK_AB R27, RZ, R27 ;  /* 0x0000001bff1b823e */ /* 0x000fca00000000ff */
[----:B------:R1:W-:Y:S01]  /*2000*/  @!P0 STG.E.U16 desc[UR18][R16.64], R27 ;  /* 0x0000001b10008986 */ /* 0x0003e2000c101512 */
[----:B------:R-:W-:-:S13]  /*2010*/  ISETP.NE.AND P0, PT, R22, RZ, PT ;  /* 0x000000ff1600720c */ /* 0x000fda0003f05270 */
[----:B-1----:R-:W-:Y:S05]  /*2020*/  @P0 BRA `(.L_x_241) ;  /* 0xfffffff400600947 */ /* 0x002fea000383ffff */
[----:B------:R-:W-:-:S07]  /*2030*/  MOV R19, R25 ;  /* 0x0000001900137202 */ /* 0x000fce0000000f00 */
.L_x_240:
[----:B------:R-:W-:-:S04]  /*2040*/  LOP3.LUT R2, R2, 0x1, RZ, 0xc0, !PT ;  /* 0x0000000102027812 */ /* 0x000fc800078ec0ff */
[----:B------:R-:W-:-:S13]  /*2050*/  ISETP.NE.U32.AND P0, PT, R2, 0x1, PT ;  /* 0x000000010200780c */ /* 0x000fda0003f05070 */
[----:B------:R-:W-:Y:S05]  /*2060*/  @!P0 EXIT ;  /* 0x000000000000894d */ /* 0x000fea0003800000 */
[----:B------:R-:W0:Y:S01]  /*2070*/  LDC.64 R26, c[0x0][0x380] ;  /* 0x0000e000ff1a7b82 */ /* 0x000e220000000a00 */
[-C--:B------:R-:W-:Y:S01]  /*2080*/  ISETP.GE.AND P0, PT, R19, R14.reuse, PT ;  /* 0x0000000e1300720c */ /* 0x080fe20003f06270 */
[----:B------:R-:W-:Y:S01]  /*2090*/  IMAD.IADD R15, R23, 0x1, R10 ;  /* 0x00000001170f7824 */ /* 0x000fe200078e020a */
[C---:B------:R-:W-:Y:S02]  /*20a0*/  IADD3 R9, PT, PT, R0.reuse, R19, RZ ;  /* 0x0000001300097210 */ /* 0x040fe40007ffe0ff */
[----:B------:R-:W-:Y:S02]  /*20b0*/  ISETP.GE.OR P0, PT, R3, R5, P0 ;  /* 0x000000050300720c */ /* 0x000fe40000706670 */
[----:B------:R-:W-:Y:S01]  /*20c0*/  IADD3 R22, PT, PT, R0, R9, RZ ;  /* 0x0000000900167210 */ /* 0x000fe20007ffe0ff */
[----:B------:R-:W1:Y:S01]  /*20d0*/  LDC.64 R24, c[0x0][0x388] ;  /* 0x0000e200ff187b82 */ /* 0x000e620000000a00 */
[-C--:B------:R-:W-:Y:S02]  /*20e0*/  ISETP.GE.AND P1, PT, R9, R14.reuse, PT ;  /* 0x0000000e0900720c */ /* 0x080fe40003f26270 */
[----:B------:R-:W-:-:S02]  /*20f0*/  ISETP.GE.AND P2, PT, R22, R14, PT ;  /* 0x0000000e1600720c */ /* 0x000fc40003f46270 */
[CC--:B------:R-:W-:Y:S02]  /*2100*/  ISETP.GE.OR P1, PT, R3.reuse, R5.reuse, P1 ;  /* 0x000000050300720c */ /* 0x0c0fe40000f26670 */
[----:B------:R-:W-:Y:S01]  /*2110*/  ISETP.GE.OR P2, PT, R3, R5, P2 ;  /* 0x000000050300720c */ /* 0x000fe20001746670 */
[----:B------:R-:W2:Y:S08]  /*2120*/  LDC.64 R20, c[0x0][0x388] ;  /* 0x0000e200ff147b82 */ /* 0x000eb00000000a00 */
[----:B------:R-:W3:Y:S01]  /*2130*/  LDC.64 R16, c[0x0][0x380] ;  /* 0x0000e000ff107b82 */ /* 0x000ee20000000a00 */
[----:B0-----:R-:W-:-:S07]  /*2140*/  @!P0 IMAD.WIDE R26, R23, 0x2, R26 ;  /* 0x00000002171a8825 */ /* 0x001fce00078e021a */
[----:B------:R-:W0:Y:S01]  /*2150*/  LDC.64 R12, c[0x0][0x388] ;  /* 0x0000e200ff0c7b82 */ /* 0x000e220000000a00 */
[----:B------:R-:W-:Y:S01]  /*2160*/  IADD3 R2, PT, PT, R15, R10, RZ ;  /* 0x0000000a0f027210 */ /* 0x000fe20007ffe0ff */
[----:B-1----:R-:W-:Y:S01]  /*2170*/  @!P0 IMAD.WIDE R24, R23, 0x2, R24 ;  /* 0x0000000217188825 */ /* 0x002fe200078e0218 */
[----:B------:R-:W4:Y:S04]  /*2180*/  @!P0 LDG.E.U16.CONSTANT R11, desc[UR18][R26.64] ;  /* 0x000000121a0b8981 */ /* 0x000f28000c1e9500 */
[----:B------:R1:W4:Y:S01]  /*2190*/  @!P0 LDG.E.U16.CONSTANT R9, desc[UR18][R24.64] ;  /* 0x0000001218098981 */ /* 0x000322000c1e9500 */
[----:B------:R-:W0:Y:S01]  /*21a0*/  LDC.64 R18, c[0x0][0x380] ;  /* 0x0000e000ff127b82 */ /* 0x000e220000000a00 */
[----:B--2---:R-:W-:-:S06]  /*21b0*/  @!P1 IMAD.WIDE R20, R15, 0x2, R20 ;  /* 0x000000020f149825 */ /* 0x004fcc00078e0214 */
[----:B------:R-:W2:Y:S01]  /*21c0*/  @!P1 LDG.E.U16.CONSTANT R20, desc[UR18][R20.64] ;  /* 0x0000001214149981 */ /* 0x000ea2000c1e9500 */
[----:B---3--:R-:W-:Y:S01]  /*21d0*/  @!P1 IMAD.WIDE R16, R15, 0x2, R16 ;  /* 0x000000020f109825 */ /* 0x008fe200078e0210 */
[----:B-1----:R-:W1:Y:S04]  /*21e0*/  @!P1 LDC.64 R24, c[0x0][0x3c0] ;  /* 0x0000f000ff189b82 */ /* 0x002e680000000a00 */
[----:B------:R3:W2:Y:S01]  /*21f0*/  @!P1 LDG.E.U16.CONSTANT R28, desc[UR18][R16.64] ;  /* 0x00000012101c9981 */ /* 0x0006a2000c1e9500 */
[----:B0-----:R-:W-:-:S05]  /*2200*/  @!P2 IMAD.WIDE R12, R2, 0x2, R12 ;  /* 0x00000002020ca825 */ /* 0x001fca00078e020c */
[----:B------:R0:W2:Y:S01]  /*2210*/  @!P2 LDG.E.U16.CONSTANT R29, desc[UR18][R12.64] ;  /* 0x000000120c1da981 */ /* 0x0000a2000c1e9500 */
[----:B---3--:R-:W3:Y:S01]  /*2220*/  @!P2 LDC.64 R16, c[0x0][0x3c0] ;  /* 0x0000f000ff10ab82 */ /* 0x008ee20000000a00 */
[----:B------:R-:W-:-:S06]  /*2230*/  @!P2 IMAD.WIDE R18, R2, 0x2, R18 ;  /* 0x000000020212a825 */ /* 0x000fcc00078e0212 */
[----:B------:R-:W2:Y:S01]  /*2240*/  @!P2 LDG.E.U16.CONSTANT R18, desc[UR18][R18.64] ;  /* 0x000000121212a981 */ /* 0x000ea2000c1e9500 */
[----:B0-----:R-:W0:Y:S01]  /*2250*/  @!P0 LDC.64 R12, c[0x0][0x3c0] ;  /* 0x0000f000ff0c8b82 */ /* 0x001e220000000a00 */
[----:B-1----:R-:W-:-:S04]  /*2260*/  @!P1 IMAD.WIDE R24, R15, 0x2, R24 ;  /* 0x000000020f189825 */ /* 0x002fc800078e0218 */
[----:B---3--:R-:W-:-:S04]  /*2270*/  @!P2 IMAD.WIDE R16, R2, 0x2, R16 ;  /* 0x000000020210a825 */ /* 0x008fc800078e0210 */
[----:B0-----:R-:W-:-:S04]  /*2280*/  @!P0 IMAD.WIDE R12, R23, 0x2, R12 ;  /* 0x00000002170c8825 */ /* 0x001fc800078e020c */
[----:B----4-:R-:W-:Y:S01]  /*2290*/  @!P0 HADD2.F32 R27, -RZ, R11.H0_H0 ;  /* 0x2000000bff1b8230 */ /* 0x010fe20000004100 */
[----:B------:R-:W-:Y:S01]  /*22a0*/  IADD3 R11, PT, PT, R0, R22, RZ ;  /* 0x00000016000b7210 */ /* 0x000fe20007ffe0ff */
[----:B------:R-:W-:-:S03]  /*22b0*/  @!P0 HADD2.F32 R9, -RZ, R9.H0_H0 ;  /* 0x20000009ff098230 */ /* 0x000fc60000004100 */
[----:B------:R-:W-:Y:S01]  /*22c0*/  @!P0 FADD.FTZ R0, -R8, R27 ;  /* 0x0000001b08008221 */ /* 0x000fe20000010100 */
[----:B--2---:R-:W-:Y:S02]  /*22d0*/  @!P1 HADD2.F32 R21, -RZ, R20.H0_H0 ;  /* 0x20000014ff159230 */ /* 0x004fe40000004100 */
[C---:B-----5:R-:W-:Y:S01]  /*22e0*/  @!P0 FADD.FTZ R9, -R4.reuse, R9 ;  /* 0x0000000904098221 */ /* 0x060fe20000010100 */
[----:B------:R-:W-:Y:S02]  /*22f0*/  @!P1 HADD2.F32 R27, -RZ, R28.H0_H0 ;  /* 0x2000001cff1b9230 */ /* 0x000fe40000004100 */
[----:B------:R-:W-:Y:S01]  /*2300*/  @!P1 FADD.FTZ R21, -R4, R21 ;  /* 0x0000001504159221 */ /* 0x000fe20000010100 */
[----:B------:R-:W-:Y:S02]  /*2310*/  @!P2 HADD2.F32 R29, -RZ, R29.H0_H0 ;  /* 0x2000001dff1da230 */ /* 0x000fe40000004100 */
[----:B------:R-:W-:Y:S01]  /*2320*/  @!P0 FFMA.FTZ R9, -R7, R9, R0 ;  /* 0x0000000907098223 */ /* 0x000fe20000010100 */
[----:B------:R-:W-:Y:S01]  /*2330*/  ISETP.GE.AND P3, PT, R11, R14, PT ;  /* 0x0000000e0b00720c */ /* 0x000fe20003f66270 */
[----:B------:R-:W-:-:S02]  /*2340*/  @!P2 HADD2.F32 R19, -RZ, R18.H0_H0 ;  /* 0x20000012ff13a230 */ /* 0x000fc40000004100 */
[----:B------:R-:W-:Y:S01]  /*2350*/  @!P1 FADD.FTZ R18, -R8, R27 ;  /* 0x0000001b08129221 */ /* 0x000fe20000010100 */
[----:B------:R-:W-:Y:S02]  /*2360*/  @!P2 FADD.FTZ R29, -R4, R29 ;  /* 0x0000001d041da221 */ /* 0x000fe40000010100 */
[----:B------:R-:W-:Y:S01]  /*2370*/  @!P2 FADD.FTZ R20, -R8, R19 ;  /* 0x000000130814a221 */ /* 0x000fe20000010100 */
[C---:B------:R-:W-:Y:S01]  /*2380*/  @!P1 FFMA.FTZ R21, -R7.reuse, R21, R18 ;  /* 0x0000001507159223 */ /* 0x040fe20000010112 */
[C---:B------:R-:W-:Y:S02]  /*2390*/  @!P0 FMUL.FTZ R9, R6.reuse, R9 ;  /* 0x0000000906098220 */ /* 0x040fe40000410000 */
[----:B------:R-:W-:Y:S01]  /*23a0*/  @!P2 FFMA.FTZ R29, -R7, R29, R20 ;  /* 0x0000001d071da223 */ /* 0x000fe20000010114 */
[----:B------:R-:W-:Y:S01]  /*23b0*/  ISETP.GE.OR P3, PT, R3, R5, P3 ;  /* 0x000000050300720c */ /* 0x000fe20001f66670 */
[C---:B------:R-:W-:Y:S02]  /*23c0*/  @!P1 FMUL.FTZ R21, R6.reuse, R21 ;  /* 0x0000001506159220 */ /* 0x040fe40000410000 */
[----:B------:R-:W-:Y:S01]  /*23d0*/  @!P2 FMUL.FTZ R29, R6, R29 ;  /* 0x0000001d061da220 */ /* 0x000fe20000410000 */
[----:B------:R-:W-:-:S02]  /*23e0*/  @!P0 F2FP.F16.F32.PACK_AB R9, RZ, R9 ;  /* 0x00000009ff09823e */ /* 0x000fc400000000ff */
[----:B------:R-:W-:Y:S02]  /*23f0*/  @!P1 F2FP.F16.F32.PACK_AB R21, RZ, R21 ;  /* 0x00000015ff15923e */ /* 0x000fe400000000ff */
[----:B------:R-:W-:Y:S01]  /*2400*/  @!P2 F2FP.F16.F32.PACK_AB R29, RZ, R29 ;  /* 0x0000001dff1da23e */ /* 0x000fe200000000ff */
[----:B------:R0:W-:Y:S04]  /*2410*/  @!P0 STG.E.U16 desc[UR18][R12.64], R9 ;  /* 0x000000090c008986 */ /* 0x0001e8000c101512 */
[----:B------:R0:W-:Y:S04]  /*2420*/  @!P1 STG.E.U16 desc[UR18][R24.64], R21 ;  /* 0x0000001518009986 */ /* 0x0001e8000c101512 */
[----:B------:R0:W-:Y:S01]  /*2430*/  @!P2 STG.E.U16 desc[UR18][R16.64], R29 ;  /* 0x0000001d1000a986 */ /* 0x0001e2000c101512 */
[----:B------:R-:W-:Y:S05]  /*2440*/  @P3 EXIT ;  /* 0x000000000000394d */ /* 0x000fea0003800000 */
[----:B0-----:R-:W0:Y:S01]  /*2450*/  LDC.64 R12, c[0x0][0x380] ;  /* 0x0000e000ff0c7b82 */ /* 0x001e220000000a00 */
[----:B------:R-:W-:-:S07]  /*2460*/  IADD3 R17, PT, PT, R2, R10, RZ ;  /* 0x0000000a02117210 */ /* 0x000fce0007ffe0ff */
[----:B------:R-:W1:Y:S08]  /*2470*/  LDC.64 R14, c[0x0][0x388] ;  /* 0x0000e200ff0e7b82 */ /* 0x000e700000000a00 */
[----:B------:R-:W2:Y:S01]  /*2480*/  LDC.64 R2, c[0x0][0x3c0] ;  /* 0x0000f000ff027b82 */ /* 0x000ea20000000a00 */
[----:B0-----:R-:W-:-:S06]  /*2490*/  IMAD.WIDE R10, R17, 0x2, R12 ;  /* 0x00000002110a7825 */ /* 0x001fcc00078e020c */
[----:B------:R-:W3:Y:S01]  /*24a0*/  LDG.E.U16.CONSTANT R10, desc[UR18][R10.64] ;  /* 0x000000120a0a7981 */ /* 0x000ee2000c1e9500 */
[----:B-1----:R-:W-:-:S06]  /*24b0*/  IMAD.WIDE R12, R17, 0x2, R14 ;  /* 0x00000002110c7825 */ /* 0x002fcc00078e020e */
[----:B------:R-:W4:Y:S01]  /*24c0*/  LDG.E.U16.CONSTANT R12, desc[UR18][R12.64] ;  /* 0x000000120c0c7981 */ /* 0x000f22000c1e9500 */
[----:B--2---:R-:W-:-:S04]  /*24d0*/  IMAD.WIDE R2, R17, 0x2, R2 ;  /* 0x0000000211027825 */ /* 0x004fc800078e0202 */
[----:B---3--:R-:W-:Y:S02]  /*24e0*/  HADD2.F32 R5, -RZ, R10.H0_H0 ;  /* 0x2000000aff057230 */ /* 0x008fe40000004100 */
[----:B----4-:R-:W-:-:S03]  /*24f0*/  HADD2.F32 R9, -RZ, R12.H0_H0 ;  /* 0x2000000cff097230 */ /* 0x010fc60000004100 */
[----:B------:R-:W-:Y:S02]  /*2500*/  FADD.FTZ R8, -R8, R5 ;  /* 0x0000000508087221 */ /* 0x000fe40000010100 */
[----:B------:R-:W-:-:S04]  /*2510*/  FADD.FTZ R9, -R4, R9 ;  /* 0x0000000904097221 */ /* 0x000fc80000010100 */
[----:B------:R-:W-:-:S04]  /*2520*/  FFMA.FTZ R9, -R7, R9, R8 ;  /* 0x0000000907097223 */ /* 0x000fc80000010108 */
[----:B------:R-:W-:-:S05]  /*2530*/  FMUL.FTZ R9, R6, R9 ;  /* 0x0000000906097220 */ /* 0x000fca0000410000 */
[----:B------:R-:W-:-:S05]  /*2540*/  F2FP.F16.F32.PACK_AB R9, RZ, R9 ;  /* 0x00000009ff09723e */ /* 0x000fca00000000ff */
[----:B------:R-:W-:Y:S01]  /*2550*/  STG.E.U16 desc[UR18][R2.64], R9 ;  /* 0x0000000902007986 */ /* 0x000fe2000c101512 */
[----:B------:R-:W-:Y:S05]  /*2560*/  EXIT ;  /* 0x000000000000794d */ /* 0x000fea0003800000 */
.L_x_242:
        /* <DEDUP_REMOVED lines=9> */
.L_x_770:


//--------------------- .text._Z32batchnorm_backward_c_last_kernelIN3c104HalfEffLi4EEvPKT_S4_PKT0_S7_PKT1_S7_S7_PKiPS2_lii --------------------------
	.section	.text._Z32batchnorm_backward_c_last_kernelIN3c104HalfEffLi4EEvPKT_S4_PKT0_S7_PKT1_S7_S7_PKiPS2_lii,"ax",@progbits
	.align	128
        .global         _Z32batchnorm_backward_c_last_kernelIN3c104HalfEffLi4EEvPKT_S4_PKT0_S7_PKT1_S7_S7_PKiPS2_lii
        .type           _Z32batchnorm_backward_c_last_kernelIN3c104HalfEffLi4EEvPKT_S4_PKT0_S7_PKT1_S7_S7_PKiPS2_lii,@function
        .size           _Z32batchnorm_backward_c_last_kernelIN3c104HalfEffLi4EEvPKT_S4_PKT0_S7_PKT1_S7_S7_PKiPS2_lii,(.L_x_771 - _Z32batchnorm_backward_c_last_kernelIN3c104HalfEffLi4EEvPKT_S4_PKT0_S7_PKT1_S7_S7_PKiPS2_lii)
        .other          _Z32batchnorm_backward_c_last_kernelIN3c104HalfEffLi4EEvPKT_S4_PKT0_S7_PKT1_S7_S7_PKiPS2_lii,@"STO_CUDA_ENTRY STV_DEFAULT"
_Z32batchnorm_backward_c_last_kernelIN3c104HalfEffLi4EEvPKT_S4_PKT0_S7_PKT1_S7_S7_PKiPS2_lii:
.text._Z32batchnorm_backward_c_last_kernelIN3c104HalfEffLi4EEvPKT_S4_PKT0_S7_PKT1_S7_S7_PKiPS2_lii:
        /* <DEDUP_REMOVED lines=28> */
.L_x_245:
        /* <DEDUP_REMOVED lines=55> */
.L_x_244:
        /* <DEDUP_REMOVED lines=96> */
.L_x_247:
        /* <DEDUP_REMOVED lines=54> */
.L_x_248:
[----:B------:R-:W-:Y:S05]  /*0e90*/  BRA.U !UP0, `(.L_x_246) ;  /* 0x0000000108387547 */ /* 0x000fea000b800000 */
.L_x_249:
        /* <DEDUP_REMOVED lines=14> */
.L_x_246:
[----:B------:R-:W-:-:S04]  /*0f80*/  MOV R2, R0 ;  /* 0x0000000000027202 */ /* 0x000fc80000000f00 */
[----:B------:R1:W2:Y:S03]  /*0f90*/  I2F.S64 R12, R2 ;  /* 0x00000002000c7312 */ /* 0x0002a60000301400 */
.L_x_243:
[----:B------:R-:W3:Y:S01]  /*0fa0*/  LDCU UR4, c[0x0][0x364] ;  /* 0x00006c80ff0477ac */ /* 0x000ee20008000800 */
[----:B------:R-:W3:Y:S01]  /*0fb0*/  LDC R9, c[0x0][0x374] ;  /* 0x0000dd00ff097b82 */ /* 0x000ee20000000800 */
[----:B------:R-:W4:Y:S01]  /*0fc0*/  S2R R13, SR_TID.X ;  /* 0x00000000000d7919 */ /* 0x000f220000002100 */
[----:B------:R-:W0:Y:S01]  /*0fd0*/  LDCU UR5, c[0x0][0x3d0] ;  /* 0x00007a00ff0577ac */ /* 0x000e220008000800 */
[----:B------:R-:W1:Y:S05]  /*0fe0*/  LDCU.64 UR6, c[0x0][0x3a0] ;  /* 0x00007400ff0677ac */ /* 0x000e6a0008000a00 */
[----:B------:R-:W2:Y:S08]  /*0ff0*/  LDC.64 R18, c[0x0][0x398] ;  /* 0x0000e600ff127b82 */ /* 0x000eb00000000a00 */
[----:B------:R-:W2:Y:S01]  /*1000*/  LDC.64 R16, c[0x0][0x3b0] ;  /* 0x0000ec00ff107b82 */ /* 0x000ea20000000a00 */
[----:B0-----:R-:W-:Y:S01]  /*1010*/  MOV R14, UR5 ;  /* 0x00000005000e7c02 */ /* 0x001fe20008000f00 */
[----:B---3--:R-:W-:-:S03]  /*1020*/  IMAD R0, R9, UR4, RZ ;  /* 0x0000000409007c24 */ /* 0x008fc6000f8e02ff */
[----:B------:R-:W-:-:S03]  /*1030*/  IADD3 R5, PT, PT, R14, -0x1, RZ ;  /* 0xffffffff0e057810 */ /* 0x000fc60007ffe0ff */
[----:B------:R-:W4:Y:S01]  /*1040*/  S2UR UR5, SR_CTAID.X ;  /* 0x00000000000579c3 */ /* 0x000f220000002500 */
[----:B-1----:R-:W-:Y:S01]  /*1050*/  ISETP.NE.U32.AND P0, PT, RZ, UR6, PT ;  /* 0x00000006ff007c0c */ /* 0x002fe2000bf05070 */
[----:B------:R-:W-:-:S03]  /*1060*/  IMAD.SHL.U32 R8, R0, 0x4, RZ ;  /* 0x0000000400087824 */ /* 0x000fc600078e00ff */
[----:B------:R-:W-:Y:S02]  /*1070*/  ISETP.NE.AND.EX P0, PT, RZ, UR7, PT, P0 ;  /* 0x00000007ff007c0c */ /* 0x000fe4000bf05300 */
[-C--:B------:R-:W-:Y:S02]  /*1080*/  IABS R6, R8.reuse ;  /* 0x0000000800067213 */ /* 0x080fe40000000000 */
[----:B------:R-:W-:Y:S02]  /*1090*/  IABS R10, R8 ;  /* 0x00000008000a7213 */ /* 0x000fe40000000000 */
[----:B------:R-:W0:Y:S08]  /*10a0*/  I2F.RP R4, R6 ;  /* 0x0000000600047306 */ /* 0x000e300000209400 */
[----:B0-----:R-:W0:Y:S02]  /*10b0*/  MUFU.RCP R4, R4 ;  /* 0x0000000400047308 */ /* 0x001e240000001000 */
[----:B0-----:R-:W-:-:S02]  /*10c0*/  IADD3 R2, PT, PT, R4, 0xffffffe, RZ ;  /* 0x0ffffffe04027810 */ /* 0x001fc40007ffe0ff */
[----:B------:R-:W-:-:S04]  /*10d0*/  IABS R4, R5 ;  /* 0x0000000500047213 */ /* 0x000fc80000000000 */
[----:B------:R0:W1:Y:S01]  /*10e0*/  F2I.FTZ.U32.TRUNC.NTZ R3, R2 ;  /* 0x0000000200037305 */ /* 0x000062000021f000 */
[----:B------:R-:W-:-:S04]  /*10f0*/  LOP3.LUT R5, R5, R8, RZ, 0x3c, !PT ;  /* 0x0000000805057212 */ /* 0x000fc800078e3cff */
[----:B------:R-:W-:Y:S02]  /*1100*/  ISETP.GE.AND P2, PT, R5, RZ, PT ;  /* 0x000000ff0500720c */ /* 0x000fe40003f46270 */
[----:B0-----:R-:W-:Y:S01]  /*1110*/  MOV R2, RZ ;  /* 0x000000ff00027202 */ /* 0x001fe20000000f00 */
[----:B-1----:R-:W-:-:S04]  /*1120*/  IMAD.MOV R7, RZ, RZ, -R3 ;  /* 0x000000ffff077224 */ /* 0x002fc800078e0a03 */
[----:B------:R-:W-:-:S04]  /*1130*/  IMAD R7, R7, R6, RZ ;  /* 0x0000000607077224 */ /* 0x000fc800078e02ff */
[----:B------:R-:W-:-:S04]  /*1140*/  IMAD.HI.U32 R3, R3, R7, R2 ;  /* 0x0000000703037227 */ /* 0x000fc800078e0002 */
[----:B------:R-:W-:Y:S02]  /*1150*/  IMAD.MOV R7, RZ, RZ, -R10 ;  /* 0x000000ffff077224 */ /* 0x000fe400078e0a0a */
[----:B------:R-:W-:Y:S01]  /*1160*/  IMAD.HI.U32 R2, R3, R4, RZ ;  /* 0x0000000403027227 */ /* 0x000fe200078e00ff */
[----:B------:R-:W0:Y:S03]  /*1170*/  LDC.64 R10, c[0x0][0x3a8] ;  /* 0x0000ea00ff0a7b82 */ /* 0x000e260000000a00 */
[----:B------:R-:W-:-:S05]  /*1180*/  IMAD R3, R2, R7, R4 ;  /* 0x0000000702037224 */ /* 0x000fca00078e0204 */
[----:B------:R-:W-:Y:S01]  /*1190*/  ISETP.GT.U32.AND P1, PT, R6, R3, PT ;  /* 0x000000030600720c */ /* 0x000fe20003f24070 */
[----:B------:R-:W4:-:S12]  /*11a0*/  LDC R4, c[0x0][0x360] ;  /* 0x0000d800ff047b82 */ /* 0x000f180000000800 */
[-C--:B------:R-:W-:Y:S02]  /*11b0*/  @!P1 IADD3 R3, PT, PT, R3, -R6.reuse, RZ ;  /* 0x8000000603039210 */ /* 0x080fe40007ffe0ff */
[----:B------:R-:W-:Y:S02]  /*11c0*/  @!P1 IADD3 R2, PT, PT, R2, 0x1, RZ ;  /* 0x0000000102029810 */ /* 0x000fe40007ffe0ff */
[----:B------:R-:W-:Y:S02]  /*11d0*/  ISETP.GE.U32.AND P3, PT, R3, R6, PT ;  /* 0x000000060300720c */ /* 0x000fe40003f66070 */
[----:B------:R-:W1:Y:S01]  /*11e0*/  @P0 LDC.64 R6, c[0x0][0x3a0] ;  /* 0x0000e800ff060b82 */ /* 0x000e620000000a00 */
[----:B------:R-:W-:Y:S01]  /*11f0*/  ISETP.NE.AND P1, PT, R8, RZ, PT ;  /* 0x000000ff0800720c */ /* 0x000fe20003f25270 */
[----:B----4-:R-:W-:Y:S01]  /*1200*/  IMAD R3, R4, UR5, R13 ;  /* 0x0000000504037c24 */ /* 0x010fe2000f8e020d */
[----:B------:R-:W-:-:S05]  /*1210*/  MOV R13, 0x3f800000 ;  /* 0x3f800000000d7802 */ /* 0x000fca0000000f00 */
[----:B------:R-:W3:Y:S01]  /*1220*/  LDC.64 R4, c[0x0][0x390] ;  /* 0x0000e400ff047b82 */ /* 0x000ee20000000a00 */
[----:B0-----:R-:W-:-:S04]  /*1230*/  IMAD.WIDE R10, R3, 0x4, R10 ;  /* 0x00000004030a7825 */ /* 0x001fc800078e020a */
[----:B------:R-:W-:Y:S02]  /*1240*/  @P3 VIADD R2, R2, 0x1 ;  /* 0x0000000102023836 */ /* 0x000fe40000000000 */
[C---:B--2---:R-:W-:Y:S01]  /*1250*/  IMAD.WIDE R18, R3.reuse, 0x4, R18 ;  /* 0x0000000403127825 */ /* 0x044fe200078e0212 */
[----:B------:R0:W5:Y:S02]  /*1260*/  LDG.E.CONSTANT R10, desc[UR18][R10.64] ;  /* 0x000000120a0a7981 */ /* 0x000164000c1e9900 */
[----:B------:R-:W-:Y:S01]  /*1270*/  @!P2 IADD3 R2, PT, PT, -R2, RZ, RZ ;  /* 0x000000ff0202a210 */ /* 0x000fe20007ffe1ff */
[C---:B------:R-:W-:Y:S01]  /*1280*/  IMAD.WIDE R16, R3.reuse, 0x4, R16 ;  /* 0x0000000403107825 */ /* 0x040fe200078e0210 */
[----:B------:R-:W-:Y:S02]  /*1290*/  @!P1 LOP3.LUT R2, RZ, R8, RZ, 0x33, !PT ;  /* 0x00000008ff029212 */ /* 0x000fe400078e33ff */
[----:B------:R0:W5:Y:S01]  /*12a0*/  LDG.E.CONSTANT R8, desc[UR18][R18.64] ;  /* 0x0000001212087981 */ /* 0x000162000c1e9900 */
[----:B-1----:R-:W-:Y:S01]  /*12b0*/  @P0 IMAD.WIDE R6, R3, 0x4, R6 ;  /* 0x0000000403060825 */ /* 0x002fe200078e0206 */
[----:B------:R-:W-:-:S02]  /*12c0*/  ISETP.GE.AND P1, PT, R2, RZ, PT ;  /* 0x000000ff0200720c */ /* 0x000fc40003f26270 */
[----:B------:R0:W5:Y:S04]  /*12d0*/  LDG.E.CONSTANT R20, desc[UR18][R16.64] ;  /* 0x0000001210147981 */ /* 0x000168000c1e9900 */
[----:B------:R0:W5:Y:S07]  /*12e0*/  @P0 LDG.E.CONSTANT R13, desc[UR18][R6.64] ;  /* 0x00000012060d0981 */ /* 0x00016e000c1e9900 */
[----:B------:R-:W-:Y:S05]  /*12f0*/  @!P1 EXIT ;  /* 0x000000000000994d */ /* 0x000fea0003800000 */
[----:B0--3--:R-:W-:Y:S01]  /*1300*/  IMAD.WIDE R16, R3, 0x4, R4 ;  /* 0x0000000403107825 */ /* 0x009fe200078e0204 */
[----:B------:R-:W0:Y:S01]  /*1310*/  S2R R28, SR_CTAID.Y ;  /* 0x00000000001c7919 */ /* 0x000e220000002600 */
[----:B------:R-:W1:Y:S03]  /*1320*/  LDCU UR5, c[0x0][0x3d4] ;  /* 0x00007a80ff0577ac */ /* 0x000e660008000800 */
[----:B------:R2:W5:Y:S01]  /*1330*/  LDG.E.CONSTANT R4, desc[UR18][R16.64] ;  /* 0x0000001210047981 */ /* 0x000562000c1e9900 */
[----:B------:R-:W3:Y:S01]  /*1340*/  MUFU.RCP R12, R12 ;  /* 0x0000000c000c7308 */ /* 0x000ee20000001000 */
[----:B------:R-:W-:Y:S01]  /*1350*/  ISETP.NE.AND P0, PT, R2, RZ, PT ;  /* 0x000000ff0200720c */ /* 0x000fe20003f05270 */
[C---:B-----5:R-:W-:Y:S01]  /*1360*/  FMUL.FTZ R5, R8.reuse, R8 ;  /* 0x0000000808057220 */ /* 0x060fe20000410000 */
[----:B------:R-:W0:Y:S01]  /*1370*/  S2R R11, SR_TID.Y ;  /* 0x00000000000b7919 */ /* 0x000e220000002200 */
[----:B------:R-:W-:-:S02]  /*1380*/  FMUL.FTZ R6, R8, R13 ;  /* 0x0000000d08067220 */ /* 0x000fc40000410000 */
[----:B------:R-:W-:Y:S01]  /*1390*/  FMUL.FTZ R7, R5, R20 ;  /* 0x0000001405077220 */ /* 0x000fe20000410000 */
[----:B-1----:R-:W-:Y:S02]  /*13a0*/  IMAD.U32 R5, RZ, RZ, UR5 ;  /* 0x00000005ff057e24 */ /* 0x002fe4000f8e00ff */
[-C--:B---3--:R-:W-:Y:S01]  /*13b0*/  FMUL.FTZ R8, R10, R12.reuse ;  /* 0x0000000c0a087220 */ /* 0x088fe20000410000 */
[----:B------:R-:W-:Y:S01]  /*13c0*/  FMUL.FTZ R7, R7, R12 ;  /* 0x0000000c07077220 */ /* 0x000fe20000410000 */
[----:B------:R-:W-:Y:S02]  /*13d0*/  IMAD R10, R0, R5, RZ ;  /* 0x00000005000a7224 */ /* 0x000fe400078e02ff */
[----:B0-----:R-:W-:-:S04]  /*13e0*/  IMAD R19, R28, UR4, R11 ;  /* 0x000000041c137c24 */ /* 0x001fc8000f8e020b */
[----:B------:R-:W-:Y:S01]  /*13f0*/  IMAD R23, R19, R5, R3 ;  /* 0x0000000513177224 */ /* 0x000fe200078e0203 */
[----:B--2---:R-:W-:Y:S06]  /*1400*/  @!P0 BRA `(.L_x_250) ;  /* 0x0000000c00088947 */ /* 0x004fec0003800000 */
        /* <DEDUP_REMOVED lines=25> */
.L_x_251:
        /* <DEDUP_REMOVED lines=169> */
.L_x_250:
        /* <DEDUP_REMOVED lines=21> */
[----:B------:R1:W5:Y:S01]  /*2180*/  @!P0 LDG.E.U16.CONSTANT R9, desc[UR18][R24.64] ;  /* 0x0000001218098981 */ /* 0x000362000c1e9500 */
        /* <DEDUP_REMOVED lines=17> */
[----:B-----5:R-:W-:-:S03]  /*22a0*/  @!P0 HADD2.F32 R9, -RZ, R9.H0_H0 ;  /* 0x20000009ff098230 */ /* 0x020fc60000004100 */
[----:B------:R-:W-:Y:S01]  /*22b0*/  @!P0 FADD.FTZ R0, -R8, R27 ;  /* 0x0000001b08008221 */ /* 0x000fe20000010100 */
[----:B--2---:R-:W-:Y:S02]  /*22c0*/  @!P1 HADD2.F32 R21, -RZ, R20.H0_H0 ;  /* 0x20000014ff159230 */ /* 0x004fe40000004100 */
[C---:B------:R-:W-:Y:S01]  /*22d0*/  @!P0 FADD.FTZ R9, -R4.reuse, R9 ;  /* 0x0000000904098221 */ /* 0x040fe20000010100 */
        /* <DEDUP_REMOVED lines=40> */
.L_x_252:
        /* <DEDUP_REMOVED lines=10> */
.L_x_771:


//--------------------- .text._Z32batchnorm_backward_c_last_kernelIfffLi4EEvPKT_S2_PKT0_S5_PKT1_S5_S5_PKiPS0_lii --------------------------
	.section	.text._Z32batchnorm_backward_c_last_kernelIfffLi4EEvPKT_S2_PKT0_S5_PKT1_S5_S5_PKiPS0_lii,"ax",@progbits
	.align	128
        .global         _Z32batchnorm_backward_c_last_kernelIfffLi4EEvPKT_S2_PKT0_S5_PKT1_S5_S5_PKiPS0_lii
        .type           _Z32batchnorm_backward_c_last_kernelIfffLi4EEvPKT_S2_PKT0_S5_PKT1_S5_S5_PKiPS0_lii,@function
        .size           _Z32batchnorm_backward_c_last_kernelIfffLi4EEvPKT_S2_PKT0_S5_PKT1_S5_S5_PKiPS0_lii,(.L_x_772 - _Z32batchnorm_backward_c_last_kernelIfffLi4EEvPKT_S2_PKT0_S5_PKT1_S5_S5_PKiPS0_lii)
        .other          _Z32batchnorm_backward_c_last_kernelIfffLi4EEvPKT_S2_PKT0_S5_PKT1_S5_S5_PKiPS0_lii,@"STO_CUDA_ENTRY STV_DEFAULT"
_Z32batchnorm_backward_c_last_kernelIfffLi4EEvPKT_S2_PKT0_S5_PKT1_S5_S5_PKiPS0_lii:
.text._Z32batchnorm_backward_c_last_kernelIfffLi4EEvPKT_S2_PKT0_S5_PKT1_S5_S5_PKiPS0_lii:
        /* <DEDUP_REMOVED lines=8> */
[----:B------:R-:W-:Y:S01]  /*0080*/  IMAD.MOV.U32 R0, RZ, RZ, RZ ;  /* 0x000000ffff007224 */ /* 0x000fe200078e00ff */
[----:B------:R-:W-:Y:S01]  /*0090*/  ULOP3.LUT UR10, UR8, 0xf, URZ, 0xc0, !UPT ;  /* 0x0000000f080a7892 */ /* 0x000fe2000f8ec0ff */
[----:B------:R-:W-:Y:S01]  /*00a0*/  MOV R3, RZ ;  /* 0x000000ff00037202 */ /* 0x000fe20000000f00 */
[----:B------:R-:W-:Y:S02]  /*00b0*/  UISETP.GE.U32.AND.EX UP0, UPT, UR9, URZ, UPT, UP0 ;  /* 0x000000ff0900728c */ /* 0x000fe4000bf06100 */
[----:B------:R-:W-:Y:S01]  /*00c0*/  UISETP.NE.U32.AND UP1, UPT, UR10, URZ, UPT ;  /* 0x000000ff0a00728c */ /* 0x000fe2000bf25070 */
[----:B------:R-:W-:Y:S01]  /*00d0*/  UMOV UR4, URZ ;  /* 0x000000ff00047c82 */ /* 0x000fe20008000000 */
[----:B------:R-:W-:Y:S02]  /*00e0*/  UMOV UR6, URZ ;  /* 0x000000ff00067c82 */ /* 0x000fe40008000000 */
[----:B------:R-:W-:-:S03]  /*00f0*/  UISETP.NE.AND.EX UP1, UPT, URZ, URZ, UPT, UP1 ;  /* 0x000000ffff00728c */ /* 0x000fc6000bf25310 */
[----:B------:R-:W-:Y:S08]  /*0100*/  BRA.U !UP0, `(.L_x_254) ;  /* 0x0000000508087547 */ /* 0x000ff0000b800000 */
[----:B------:R-:W0:Y:S01]  /*0110*/  LDCU.64 UR6, c[0x0][0x3b8] ;  /* 0x00007700ff0677ac */ /* 0x000e220008000a00 */
[----:B------:R-:W-:Y:S01]  /*0120*/  IMAD.MOV.U32 R0, RZ, RZ, RZ ;  /* 0x000000ffff007224 */ /* 0x000fe200078e00ff */
        /* <DEDUP_REMOVED lines=9> */
.L_x_255:
        /* <DEDUP_REMOVED lines=20> */
[----:B------:R-:W-:Y:S02]  /*0300*/  UISETP.NE.AND.EX UP0, UPT, UR7, URZ, UPT, UP0 ;  /* 0x000000ff0700728c */ /* 0x000fe4000bf05300 */
[----:B------:R-:W-:Y:S01]  /*0310*/  IMAD.X R5, RZ, RZ, R5, P2 ;  /* 0x000000ffff057224 */ /* 0x000fe200010e0605 */
        /* <DEDUP_REMOVED lines=33> */
.L_x_254:
        /* <DEDUP_REMOVED lines=19> */
[----:B------:R-:W-:Y:S01]  /*0660*/  MOV R4, UR24 ;  /* 0x0000001800047c02 */ /* 0x000fe20008000f00 */
[----:B------:R-:W-:-:S02]  /*0670*/  UIADD3 UR5, UP1, UPT, UR5, 0x1c, URZ ;  /* 0x0000001c05057890 */ /* 0x000fc4000ff3e0ff */
[----:B------:R-:W-:Y:S01]  /*0680*/  ULOP3.LUT UR22, UR22, 0xfffffffc, URZ, 0xc0, !UPT ;  /* 0xfffffffc16167892 */ /* 0x000fe2000f8ec0ff */
[----:B------:R-:W-:Y:S01]  /*0690*/  IMAD.U32 R5, RZ, RZ, UR25 ;  /* 0x00000019ff057e24 */ /* 0x000fe2000f8e00ff */
        /* <DEDUP_REMOVED lines=31> */
[----:B------:R-:W-:Y:S01]  /*0890*/  IMAD.U32 R9, RZ, RZ, UR21 ;  /* 0x00000015ff097e24 */ /* 0x000fe2000f8e00ff */
[----:B------:R-:W-:Y:S01]  /*08a0*/  ULOP3.LUT UR9, UR9, 0x3, URZ, 0xc0, !UPT ;  /* 0x0000000309097892 */ /* 0x000fe2000f8ec0ff */
[----:B------:R-:W-:Y:S01]  /*08b0*/  MOV R10, UR16 ;  /* 0x00000010000a7c02 */ /* 0x000fe20008000f00 */
[----:B------:R-:W-:Y:S01]  /*08c0*/  UIADD3 UR7, UP2, UPT, UR7, UR10, URZ ;  /* 0x0000000a07077290 */ /* 0x000fe2000ff5e0ff */
[----:B------:R-:W-:Y:S01]  /*08d0*/  IMAD.U32 R11, RZ, RZ, UR17 ;  /* 0x00000011ff0b7e24 */ /* 0x000fe2000f8e00ff */
[----:B------:R-:W-:Y:S01]  /*08e0*/  UIADD3.X UR15, UPT, UPT, UR15, UR11, URZ, UP4, !UPT ;  /* 0x0000000b0f0f7290 */ /* 0x000fe2000a7fe4ff */
[----:B------:R3:W4:Y:S01]  /*08f0*/  LDG.E.CONSTANT R12, desc[UR18][R8.64] ;  /* 0x00000012080c7981 */ /* 0x000722000c1e9900 */
[----:B------:R-:W-:-:S02]  /*0900*/  ULOP3.LUT UR6, UR6, 0x3, URZ, 0xc0, !UPT ;  /* 0x0000000306067892 */ /* 0x000fc4000f8ec0ff */
[----:B------:R-:W-:Y:S01]  /*0910*/  UIADD3 UR10, UP1, UPT, UR5, UR10, URZ ;  /* 0x0000000a050a7290 */ /* 0x000fe2000ff3e0ff */
[----:B------:R5:W4:Y:S01]  /*0920*/  LDG.E.CONSTANT R15, desc[UR18][R10.64] ;  /* 0x000000120a0f7981 */ /* 0x000b22000c1e9900 */
[----:B------:R-:W-:Y:S01]  /*0930*/  UIADD3.X UR5, UPT, UPT, UR9, UR11, URZ, UP2, !UPT ;  /* 0x0000000b09057290 */ /* 0x000fe200097fe4ff */
[----:B0-----:R-:W-:Y:S01]  /*0940*/  MOV R4, UR14 ;  /* 0x0000000e00047c02 */ /* 0x001fe20008000f00 */
[----:B-1----:R-:W-:Y:S01]  /*0950*/  IMAD.U32 R7, RZ, RZ, UR13 ;  /* 0x0000000dff077e24 */ /* 0x002fe2000f8e00ff */
[----:B------:R-:W-:Y:S01]  /*0960*/  UIADD3.X UR11, UPT, UPT, UR6, UR11, URZ, UP1, !UPT ;  /* 0x0000000b060b7290 */ /* 0x000fe20008ffe4ff */
        /* <DEDUP_REMOVED lines=28> */
.L_x_257:
        /* <DEDUP_REMOVED lines=24> */
[----:B------:R-:W-:Y:S01]  /*0cb0*/  IMAD.U32 R5, RZ, RZ, UR16 ;  /* 0x00000010ff057e24 */ /* 0x000fe2000f8e00ff */
[----:B------:R-:W-:Y:S02]  /*0cc0*/  UIADD3.X UR6, UPT, UPT, URZ, UR6, URZ, UP4, !UPT ;  /* 0x00000006ff067290 */ /* 0x000fe4000a7fe4ff */
[----:B------:R-:W-:Y:S01]  /*0cd0*/  ULOP3.LUT UR14, UR14, 0xfffffffc, URZ, 0xc0, !UPT ;  /* 0xfffffffc0e0e7892 */ /* 0x000fe2000f8ec0ff */
[----:B------:R-:W-:Y:S01]  /*0ce0*/  MOV R6, UR9 ;  /* 0x0000000900067c02 */ /* 0x000fe20008000f00 */
[----:B------:R-:W-:Y:S01]  /*0cf0*/  UIADD3.X UR7, UPT, UPT, UR7, UR11, URZ, UP1, !UPT ;  /* 0x0000000b07077290 */ /* 0x000fe20008ffe4ff */
[----:B------:R-:W2:Y:S01]  /*0d00*/  LDG.E.CONSTANT R5, desc[UR18][R4.64] ;  /* 0x0000001204057981 */ /* 0x000ea2000c1e9900 */
[----:B------:R-:W-:Y:S02]  /*0d10*/  ULOP3.LUT UR13, UR13, 0x3, URZ, 0xc0, !UPT ;  /* 0x000000030d0d7892 */ /* 0x000fe4000f8ec0ff */
[----:B------:R-:W-:-:S02]  /*0d20*/  UIADD3 UR12, UP2, UPT, UR12, UR10, URZ ;  /* 0x0000000a0c0c7290 */ /* 0x000fc4000ff5e0ff */
[----:B------:R-:W-:Y:S01]  /*0d30*/  ULOP3.LUT UR6, UR6, 0x3, URZ, 0xc0, !UPT ;  /* 0x0000000306067892 */ /* 0x000fe2000f8ec0ff */
[----:B------:R-:W-:Y:S01]  /*0d40*/  IMAD.U32 R7, RZ, RZ, UR7 ;  /* 0x00000007ff077e24 */ /* 0x000fe2000f8e00ff */
[----:B------:R-:W-:Y:S02]  /*0d50*/  UIADD3 UR14, UP1, UPT, UR14, UR10, URZ ;  /* 0x0000000a0e0e7290 */ /* 0x000fe4000ff3e0ff */
[----:B------:R-:W-:Y:S02]  /*0d60*/  UIADD3.X UR13, UPT, UPT, UR13, UR11, URZ, UP2, !UPT ;  /* 0x0000000b0d0d7290 */ /* 0x000fe400097fe4ff */
[----:B------:R-:W-:Y:S01]  /*0d70*/  UIADD3.X UR6, UPT, UPT, UR6, UR11, URZ, UP1, !UPT ;  /* 0x0000000b06067290 */ /* 0x000fe20008ffe4ff */
[----:B------:R-:W2:Y:S01]  /*0d80*/  LDG.E.CONSTANT R6, desc[UR18][R6.64] ;  /* 0x0000001206067981 */ /* 0x000ea2000c1e9900 */
[----:B------:R-:W-:Y:S01]  /*0d90*/  IMAD.U32 R10, RZ, RZ, UR14 ;  /* 0x0000000eff0a7e24 */ /* 0x000fe2000f8e00ff */
[----:B------:R-:W-:Y:S02]  /*0da0*/  MOV R8, UR12 ;  /* 0x0000000c00087c02 */ /* 0x000fe40008000f00 */
[----:B------:R-:W-:-:S02]  /*0db0*/  MOV R9, UR13 ;  /* 0x0000000d00097c02 */ /* 0x000fc40008000f00 */
[----:B------:R-:W-:-:S04]  /*0dc0*/  MOV R11, UR6 ;  /* 0x00000006000b7c02 */ /* 0x000fc80008000f00 */
        /* <DEDUP_REMOVED lines=12> */
.L_x_258:
[----:B------:R-:W-:Y:S05]  /*0e90*/  BRA.U !UP0, `(.L_x_256) ;  /* 0x0000000108387547 */ /* 0x000fea000b800000 */
.L_x_259:
[----:B0-----:R-:W-:-:S04]  /*0ea0*/  ULEA UR7, UP0, UR4, UR20, 0x2 ;  /* 0x0000001404077291 */ /* 0x001fc8000f8010ff */
[----:B------:R-:W-:Y:S02]  /*0eb0*/  ULEA.HI.X UR6, UR4, UR21, UR6, 0x2, UP0 ;  /* 0x0000001504067291 */ /* 0x000fe400080f1406 */
[----:B------:R-:W-:-:S04]  /*0ec0*/  MOV R4, UR7 ;  /* 0x0000000700047c02 */ /* 0x000fc80008000f00 */
[----:B------:R-:W-:-:S05]  /*0ed0*/  IMAD.U32 R5, RZ, RZ, UR6 ;  /* 0x00000006ff057e24 */ /* 0x000fca000f8e00ff */
        /* <DEDUP_REMOVED lines=10> */
.L_x_256:
[----:B------:R-:W-:-:S04]  /*0f80*/  MOV R2, R0 ;  /* 0x0000000000027202 */ /* 0x000fc80000000f00 */
[----:B------:R1:W2:Y:S03]  /*0f90*/  I2F.S64 R12, R2 ;  /* 0x00000002000c7312 */ /* 0x0002a60000301400 */
.L_x_253:
        /* <DEDUP_REMOVED lines=8> */
[----:B---3--:R-:W-:Y:S01]  /*1020*/  IMAD R0, R9, UR4, RZ ;  /* 0x0000000409007c24 */ /* 0x008fe2000f8e02ff */
[----:B-1----:R-:W-:-:S03]  /*1030*/  ISETP.NE.U32.AND P0, PT, RZ, UR6, PT ;  /* 0x00000006ff007c0c */ /* 0x002fc6000bf05070 */
[----:B------:R-:W-:Y:S02]  /*1040*/  VIADD R5, R14, 0xffffffff ;  /* 0xffffffff0e057836 */ /* 0x000fe40000000000 */
[----:B------:R-:W4:Y:S01]  /*1050*/  S2UR UR5, SR_CTAID.X ;  /* 0x00000000000579c3 */ /* 0x000f220000002500 */
[----:B------:R-:W-:Y:S02]  /*1060*/  SHF.L.U32 R8, R0, 0x2, RZ ;  /* 0x0000000200087819 */ /* 0x000fe400000006ff */
[----:B------:R-:W-:Y:S02]  /*1070*/  ISETP.NE.AND.EX P0, PT, RZ, UR7, PT, P0 ;  /* 0x00000007ff007c0c */ /* 0x000fe4000bf05300 */
[-C--:B------:R-:W-:Y:S02]  /*1080*/  IABS R6, R8.reuse ;  /* 0x0000000800067213 */ /* 0x080fe40000000000 */
[----:B------:R-:W-:Y:S02]  /*1090*/  IABS R10, R8 ;  /* 0x00000008000a7213 */ /* 0x000fe40000000000 */
[----:B------:R-:W0:Y:S08]  /*10a0*/  I2F.RP R4, R6 ;  /* 0x0000000600047306 */ /* 0x000e300000209400 */
[----:B0-----:R-:W0:Y:S02]  /*10b0*/  MUFU.RCP R4, R4 ;  /* 0x0000000400047308 */ /* 0x001e240000001000 */
[----:B0-----:R-:W-:Y:S01]  /*10c0*/  VIADD R2, R4, 0xffffffe ;  /* 0x0ffffffe04027836 */ /* 0x001fe20000000000 */
[----:B------:R-:W-:-:S02]  /*10d0*/  IABS R4, R5 ;  /* 0x0000000500047213 */ /* 0x000fc40000000000 */
[----:B------:R-:W-:-:S03]  /*10e0*/  LOP3.LUT R5, R5, R8, RZ, 0x3c, !PT ;  /* 0x0000000805057212 */ /* 0x000fc600078e3cff */
[----:B------:R0:W1:Y:S01]  /*10f0*/  F2I.FTZ.U32.TRUNC.NTZ R3, R2 ;  /* 0x0000000200037305 */ /* 0x000062000021f000 */
[----:B------:R-:W-:Y:S02]  /*1100*/  ISETP.GE.AND P2, PT, R5, RZ, PT ;  /* 0x000000ff0500720c */ /* 0x000fe40003f46270 */
[----:B0-----:R-:W-:Y:S02]  /*1110*/  MOV R2, RZ ;  /* 0x000000ff00027202 */ /* 0x001fe40000000f00 */
[----:B-1----:R-:W-:-:S05]  /*1120*/  IADD3 R7, PT, PT, RZ, -R3, RZ ;  /* 0x80000003ff077210 */ /* 0x002fca0007ffe0ff */
[----:B------:R-:W-:-:S04]  /*1130*/  IMAD R7, R7, R6, RZ ;  /* 0x0000000607077224 */ /* 0x000fc800078e02ff */
[----:B------:R-:W-:Y:S01]  /*1140*/  IMAD.HI.U32 R3, R3, R7, R2 ;  /* 0x0000000703037227 */ /* 0x000fe200078e0002 */
[----:B------:R-:W-:Y:S02]  /*1150*/  IADD3 R7, PT, PT, RZ, -R10, RZ ;  /* 0x8000000aff077210 */ /* 0x000fe40007ffe0ff */
[----:B------:R-:W0:Y:S03]  /*1160*/  LDC.64 R10, c[0x0][0x3a8] ;  /* 0x0000ea00ff0a7b82 */ /* 0x000e260000000a00 */
[----:B------:R-:W-:-:S04]  /*1170*/  IMAD.HI.U32 R2, R3, R4, RZ ;  /* 0x0000000403027227 */ /* 0x000fc800078e00ff */
[----:B------:R-:W-:Y:S02]  /*1180*/  IMAD R3, R2, R7, R4 ;  /* 0x0000000702037224 */ /* 0x000fe400078e0204 */
[----:B------:R-:W4:Y:S03]  /*1190*/  LDC R4, c[0x0][0x360] ;  /* 0x0000d800ff047b82 */ /* 0x000f260000000800 */
[----:B------:R-:W-:-:S13]  /*11a0*/  ISETP.GT.U32.AND P1, PT, R6, R3, PT ;  /* 0x000000030600720c */ /* 0x000fda0003f24070 */
[----:B------:R-:W-:Y:S01]  /*11b0*/  @!P1 IMAD.IADD R3, R3, 0x1, -R6 ;  /* 0x0000000103039824 */ /* 0x000fe200078e0a06 */
[----:B------:R-:W-:Y:S02]  /*11c0*/  @!P1 IADD3 R2, PT, PT, R2, 0x1, RZ ;  /* 0x0000000102029810 */ /* 0x000fe40007ffe0ff */
[----:B------:R-:W-:Y:S02]  /*11d0*/  ISETP.NE.AND P1, PT, R8, RZ, PT ;  /* 0x000000ff0800720c */ /* 0x000fe40003f25270 */
[----:B------:R-:W-:Y:S02]  /*11e0*/  ISETP.GE.U32.AND P3, PT, R3, R6, PT ;  /* 0x000000060300720c */ /* 0x000fe40003f66070 */
[----:B------:R-:W1:Y:S01]  /*11f0*/  @P0 LDC.64 R6, c[0x0][0x3a0] ;  /* 0x0000e800ff060b82 */ /* 0x000e620000000a00 */
[----:B----4-:R-:W-:Y:S01]  /*1200*/  IMAD R3, R4, UR5, R13 ;  /* 0x0000000504037c24 */ /* 0x010fe2000f8e020d */
[----:B------:R-:W-:-:S03]  /*1210*/  MOV R13, 0x3f800000 ;  /* 0x3f800000000d7802 */ /* 0x000fc60000000f00 */
[----:B0-----:R-:W-:-:S03]  /*1220*/  IMAD.WIDE R10, R3, 0x4, R10 ;  /* 0x00000004030a7825 */ /* 0x001fc600078e020a */
[----:B------:R-:W0:Y:S01]  /*1230*/  LDC.64 R4, c[0x0][0x390] ;  /* 0x0000e400ff047b82 */ /* 0x000e220000000a00 */
[C---:B--2---:R-:W-:Y:S02]  /*1240*/  IMAD.WIDE R18, R3.reuse, 0x4, R18 ;  /* 0x0000000403127825 */ /* 0x044fe400078e0212 */
[----:B------:R-:W-:Y:S01]  /*1250*/  @P3 IADD3 R2, PT, PT, R2, 0x1, RZ ;  /* 0x0000000102023810 */ /* 0x000fe20007ffe0ff */
[----:B------:R2:W5:Y:S01]  /*1260*/  LDG.E.CONSTANT R10, desc[UR18][R10.64] ;  /* 0x000000120a0a7981 */ /* 0x000562000c1e9900 */
[----:B------:R-:W-:-:S04]  /*1270*/  IMAD.WIDE R16, R3, 0x4, R16 ;  /* 0x0000000403107825 */ /* 0x000fc800078e0210 */
[----:B------:R-:W-:Y:S01]  /*1280*/  @!P2 IMAD.MOV R2, RZ, RZ, -R2 ;  /* 0x000000ffff02a224 */ /* 0x000fe200078e0a02 */
[----:B------:R-:W-:Y:S01]  /*1290*/  @!P1 LOP3.LUT R2, RZ, R8, RZ, 0x33, !PT ;  /* 0x00000008ff029212 */ /* 0x000fe200078e33ff */
[----:B------:R2:W5:Y:S04]  /*12a0*/  LDG.E.CONSTANT R20, desc[UR18][R16.64] ;  /* 0x0000001210147981 */ /* 0x000568000c1e9900 */
[----:B------:R2:W5:Y:S01]  /*12b0*/  LDG.E.CONSTANT R8, desc[UR18][R18.64] ;  /* 0x0000001212087981 */ /* 0x000562000c1e9900 */
[----:B-1----:R-:W-:Y:S01]  /*12c0*/  @P0 IMAD.WIDE R6, R3, 0x4, R6 ;  /* 0x0000000403060825 */ /* 0x002fe200078e0206 */
[----:B------:R-:W-:-:S04]  /*12d0*/  ISETP.GE.AND P1, PT, R2, RZ, PT ;  /* 0x000000ff0200720c */ /* 0x000fc80003f26270 */
[----:B------:R2:W5:Y:S09]  /*12e0*/  @P0 LDG.E.CONSTANT R13, desc[UR18][R6.64] ;  /* 0x00000012060d0981 */ /* 0x000572000c1e9900 */
[----:B------:R-:W-:Y:S05]  /*12f0*/  @!P1 EXIT ;  /* 0x000000000000994d */ /* 0x000fea0003800000 */
[----:B0-2---:R-:W-:Y:S01]  /*1300*/  IMAD.WIDE R16, R3, 0x4, R4 ;  /* 0x0000000403107825 */ /* 0x005fe200078e0204 */
        /* <DEDUP_REMOVED lines=9> */
[----:B-1----:R-:W-:Y:S01]  /*13a0*/  MOV R5, UR5 ;  /* 0x0000000500057c02 */ /* 0x002fe20008000f00 */
[-C--:B---3--:R-:W-:Y:S02]  /*13b0*/  FMUL.FTZ R8, R10, R12.reuse ;  /* 0x0000000c0a087220 */ /* 0x088fe40000410000 */
[----:B------:R-:W-:Y:S02]  /*13c0*/  FMUL.FTZ R7, R7, R12 ;  /* 0x0000000c07077220 */ /* 0x000fe40000410000 */
[----:B------:R-:W-:Y:S02]  /*13d0*/  IMAD R10, R0, R5, RZ ;  /* 0x00000005000a7224 */ /* 0x000fe400078e02ff */
[----:B0-----:R-:W-:-:S04]  /*13e0*/  IMAD R19, R28, UR4, R11 ;  /* 0x000000041c137c24 */ /* 0x001fc8000f8e020b */
[----:B------:R-:W-:Y:S01]  /*13f0*/  IMAD R23, R19, R5, R3 ;  /* 0x0000000513177224 */ /* 0x000fe200078e0203 */
[----:B--2---:R-:W-:Y:S06]  /*1400*/  @!P0 BRA `(.L_x_260) ;  /* 0x0000000800a88947 */ /* 0x004fec0003800000 */
[----:B------:R-:W0:Y:S01]  /*1410*/  LDC.64 R14, c[0x0][0x3d0] ;  /* 0x0000f400ff0e7b82 */ /* 0x000e220000000a00 */
[C-C-:B------:R-:W-:Y:S01]  /*1420*/  IMAD R12, R9.reuse, 0x2, R28.reuse ;  /* 0x00000002090c7824 */ /* 0x140fe200078e021c */
[CC--:B------:R-:W-:Y:S01]  /*1430*/  LEA R18, R9.reuse, R28.reuse, 0x2 ;  /* 0x0000001c09127211 */ /* 0x0c0fe200078e10ff */
[C-C-:B------:R-:W-:Y:S02]  /*1440*/  IMAD R16, R9.reuse, 0x3, R28.reuse ;  /* 0x0000000309107824 */ /* 0x140fe400078e021c */
[C-C-:B------:R-:W-:Y:S02]  /*1450*/  IMAD R20, R9.reuse, 0x5, R28.reuse ;  /* 0x0000000509147824 */ /* 0x140fe400078e021c */
[C-C-:B------:R-:W-:Y:S02]  /*1460*/  IMAD R24, R9.reuse, 0x6, R28.reuse ;  /* 0x0000000609187824 */ /* 0x140fe400078e021c */
[C---:B------:R-:W-:Y:S01]  /*1470*/  IMAD R26, R9.reuse, 0x7, R28 ;  /* 0x00000007091a7824 */ /* 0x040fe200078e021c */
[----:B------:R-:W-:Y:S01]  /*1480*/  IADD3 R28, PT, PT, R9, R28, RZ ;  /* 0x0000001c091c7210 */ /* 0x000fe20007ffe0ff */
[----:B------:R-:W-:-:S02]  /*1490*/  VIADD R9, R2, 0x1 ;  /* 0x0000000102097836 */ /* 0x000fc40000000000 */
[--C-:B------:R-:W-:Y:S02]  /*14a0*/  IMAD R12, R12, UR4, R11.reuse ;  /* 0x000000040c0c7c24 */ /* 0x100fe4000f8e020b */
[--C-:B------:R-:W-:Y:S01]  /*14b0*/  IMAD R18, R18, UR4, R11.reuse ;  /* 0x0000000412127c24 */ /* 0x100fe2000f8e020b */
[----:B------:R-:W-:Y:S01]  /*14c0*/  LOP3.LUT R17, R9, 0x7ffffffe, RZ, 0xc0, !PT ;  /* 0x7ffffffe09117812 */ /* 0x000fe200078ec0ff */
[--C-:B------:R-:W-:Y:S02]  /*14d0*/  IMAD R22, R20, UR4, R11.reuse ;  /* 0x0000000414167c24 */ /* 0x100fe4000f8e020b */
[--C-:B------:R-:W-:Y:S02]  /*14e0*/  IMAD R16, R16, UR4, R11.reuse ;  /* 0x0000000410107c24 */ /* 0x100fe4000f8e020b */
[--C-:B------:R-:W-:Y:S02]  /*14f0*/  IMAD R24, R24, UR4, R11.reuse ;  /* 0x0000000418187c24 */ /* 0x100fe4000f8e020b */
[----:B------:R-:W-:-:S02]  /*1500*/  IMAD R26, R26, UR4, R11 ;  /* 0x000000041a1a7c24 */ /* 0x000fc4000f8e020b */
[----:B------:R-:W-:Y:S02]  /*1510*/  IMAD R28, R28, UR4, R11 ;  /* 0x000000041c1c7c24 */ /* 0x000fe4000f8e020b */
[-CC-:B------:R-:W-:Y:S02]  /*1520*/  IMAD R20, R12, R5.reuse, R3.reuse ;  /* 0x000000050c147224 */ /* 0x180fe400078e0203 */
[-CC-:B------:R-:W-:Y:S02]  /*1530*/  IMAD R11, R18, R5.reuse, R3.reuse ;  /* 0x00000005120b7224 */ /* 0x180fe400078e0203 */
[-CC-:B------:R-:W-:Y:S01]  /*1540*/  IMAD R12, R22, R5.reuse, R3.reuse ;  /* 0x00000005160c7224 */ /* 0x180fe200078e0203 */
[----:B------:R-:W-:Y:S01]  /*1550*/  IADD3 R22, PT, PT, -R17, RZ, RZ ;  /* 0x000000ff11167210 */ /* 0x000fe20007ffe1ff */
[-CC-:B------:R-:W-:Y:S02]  /*1560*/  IMAD R21, R16, R5.reuse, R3.reuse ;  /* 0x0000000510157224 */ /* 0x180fe400078e0203 */
[----:B------:R-:W-:-:S02]  /*1570*/  IMAD R13, R24, R5, R3 ;  /* 0x00000005180d7224 */ /* 0x000fc400078e0203 */
[-CC-:B------:R-:W-:Y:S02]  /*1580*/  IMAD R18, R26, R5.reuse, R3.reuse ;  /* 0x000000051a127224 */ /* 0x180fe400078e0203 */
[----:B------:R-:W-:-:S07]  /*1590*/  IMAD R9, R28, R5, R3 ;  /* 0x000000051c097224 */ /* 0x000fce00078e0203 */
.L_x_261:
[----:B------:R-:W1:Y:S01]  /*15a0*/  LDC.64 R24, c[0x0][0x380] ;  /* 0x0000e000ff187b82 */ /* 0x000e620000000a00 */
[----:B0-----:R-:W-:Y:S02]  /*15b0*/  ISETP.GE.AND P0, PT, R19, R14, PT ;  /* 0x0000000e1300720c */ /* 0x001fe40003f06270 */
[----:B------:R-:W-:-:S04]  /*15c0*/  MOV R5, R15 ;  /* 0x0000000f00057202 */ /* 0x000fc80000000f00 */
[----:B------:R-:W-:Y:S01]  /*15d0*/  ISETP.GE.OR P0, PT, R3, R5, P0 ;  /* 0x000000050300720c */ /* 0x000fe20000706670 */
[----:B------:R-:W0:-:S12]  /*15e0*/  LDC.64 R16, c[0x0][0x388] ;  /* 0x0000e200ff107b82 */ /* 0x000e180000000a00 */
[----:B-1----:R-:W-:-:S06]  /*15f0*/  @!P0 IMAD.WIDE R24, R23, 0x4, R24 ;  /* 0x0000000417188825 */ /* 0x002fcc00078e0218 */
[----:B------:R-:W2:Y:S01]  /*1600*/  @!P0 LDG.E.CONSTANT R25, desc[UR18][R24.64] ;  /* 0x0000001218198981 */ /* 0x000ea2000c1e9900 */
[----:B0-----:R-:W-:-:S05]  /*1610*/  @!P0 IMAD.WIDE R16, R23, 0x4, R16 ;  /* 0x0000000417108825 */ /* 0x001fca00078e0210 */
[----:B------:R0:W3:Y:S02]  /*1620*/  @!P0 LDG.E.CONSTANT R27, desc[UR18][R16.64] ;  /* 0x00000012101b8981 */ /* 0x0000e4000c1e9900 */
[----:B0-----:R-:W0:Y:S01]  /*1630*/  @!P0 LDC.64 R16, c[0x0][0x3c0] ;  /* 0x0000f000ff108b82 */ /* 0x001e220000000a00 */
[----:B------:R-:W-:Y:S02]  /*1640*/  IMAD.IADD R24, R0, 0x1, R19 ;  /* 0x0000000100187824 */ /* 0x000fe400078e0213 */
[----:B0-----:R-:W-:-:S04]  /*1650*/  @!P0 IMAD.WIDE R16, R23, 0x4, R16 ;  /* 0x0000000417108825 */ /* 0x001fc800078e0210 */
[----:B--2---:R-:W-:Y:S01]  /*1660*/  @!P0 FADD.FTZ R26, -R8, R25 ;  /* 0x00000019081a8221 */ /* 0x004fe20000010100 */
[----:B---3--:R-:W-:-:S04]  /*1670*/  @!P0 FADD.FTZ R27, -R4, R27 ;  /* 0x0000001b041b8221 */ /* 0x008fc80000010100 */
[----:B------:R-:W-:-:S04]  /*1680*/  @!P0 FFMA.FTZ R27, -R7, R27, R26 ;  /* 0x0000001b071b8223 */ /* 0x000fc8000001011a */
[----:B------:R-:W-:-:S05]  /*1690*/  @!P0 FMUL.FTZ R27, R6, R27 ;  /* 0x0000001b061b8220 */ /* 0x000fca0000410000 */
[----:B------:R0:W-:Y:S01]  /*16a0*/  @!P0 STG.E desc[UR18][R16.64], R27 ;  /* 0x0000001b10008986 */ /* 0x0001e2000c101912 */
[----:B------:R-:W-:Y:S01]  /*16b0*/  ISETP.GE.AND P0, PT, R24, R14, PT ;  /* 0x0000000e1800720c */ /* 0x000fe20003f06270 */
[----:B0-----:R-:W0:Y:S03]  /*16c0*/  LDC.64 R16, c[0x0][0x380] ;  /* 0x0000e000ff107b82 */ /* 0x001e260000000a00 */
[----:B------:R-:W-:-:S13]  /*16d0*/  ISETP.GE.OR P0, PT, R3, R5, P0 ;  /* 0x000000050300720c */ /* 0x000fda0000706670 */
[----:B0-----:R-:W-:-:S05]  /*16e0*/  @!P0 IMAD.WIDE R16, R9, 0x4, R16 ;  /* 0x0000000409108825 */ /* 0x001fca00078e0210 */
[----:B------:R0:W2:Y:S02]  /*16f0*/  @!P0 LDG.E.CONSTANT R25, desc[UR18][R16.64] ;  /* 0x0000001210198981 */ /* 0x0000a4000c1e9900 */
[----:B0-----:R-:W0:Y:S02]  /*1700*/  LDC.64 R16, c[0x0][0x388] ;  /* 0x0000e200ff107b82 */ /* 0x001e240000000a00 */
[----:B0-----:R-:W-:-:S05]  /*1710*/  @!P0 IMAD.WIDE R16, R9, 0x4, R16 ;  /* 0x0000000409108825 */ /* 0x001fca00078e0210 */
[----:B------:R0:W3:Y:S02]  /*1720*/  @!P0 LDG.E.CONSTANT R29, desc[UR18][R16.64] ;  /* 0x00000012101d8981 */ /* 0x0000e4000c1e9900 */
[----:B0-----:R-:W0:Y:S01]  /*1730*/  @!P0 LDC.64 R16, c[0x0][0x3c0] ;  /* 0x0000f000ff108b82 */ /* 0x001e220000000a00 */
[----:B------:R-:W-:Y:S01]  /*1740*/  IADD3 R24, PT, PT, R0, R24, RZ ;  /* 0x0000001800187210 */ /* 0x000fe20007ffe0ff */
        /* <DEDUP_REMOVED lines=95> */
[----:B------:R-:W-:Y:S02]  /*1d40*/  IADD3 R22, PT, PT, R22, 0x2, RZ ;  /* 0x0000000216167810 */ /* 0x000fe40007ffe0ff */
[----:B------:R-:W-:-:S04]  /*1d50*/  IADD3 R23, PT, PT, R10, R23, R10 ;  /* 0x000000170a177210 */ /* 0x000fc80007ffe00a */
[----:B------:R-:W-:Y:S01]  /*1d60*/  IADD3 R23, PT, PT, R10, R23, R10 ;  /* 0x000000170a177210 */ /* 0x000fe20007ffe00a */
[----:B0-----:R-:W-:-:S03]  /*1d70*/  @!P0 IMAD.WIDE R16, R18, 0x4, R16 ;  /* 0x0000000412108825 */ /* 0x001fc600078e0210 */
[C-C-:B------:R-:W-:Y:S02]  /*1d80*/  IADD3 R23, PT, PT, R10.reuse, R23, R10.reuse ;  /* 0x000000170a177210 */ /* 0x140fe40007ffe00a */
[C---:B------:R-:W-:Y:S01]  /*1d90*/  LEA R20, R10.reuse, R20, 0x3 ;  /* 0x000000140a147211 */ /* 0x040fe200078e18ff */
[C---:B------:R-:W-:Y:S01]  /*1da0*/  IMAD R9, R10.reuse, 0x8, R9 ;  /* 0x000000080a097824 */ /* 0x040fe200078e0209 */
[C---:B------:R-:W-:Y:S01]  /*1db0*/  IADD3 R23, PT, PT, R10.reuse, R23, R10 ;  /* 0x000000170a177210 */ /* 0x040fe20007ffe00a */
[C---:B------:R-:W-:Y:S01]  /*1dc0*/  IMAD R21, R10.reuse, 0x8, R21 ;  /* 0x000000080a157824 */ /* 0x040fe200078e0215 */
[C---:B------:R-:W-:Y:S01]  /*1dd0*/  LEA R11, R10.reuse, R11, 0x3 ;  /* 0x0000000b0a0b7211 */ /* 0x040fe200078e18ff */
[C---:B------:R-:W-:Y:S01]  /*1de0*/  IMAD R13, R10.reuse, 0x8, R13 ;  /* 0x000000080a0d7824 */ /* 0x040fe200078e020d */
[C---:B------:R-:W-:Y:S02]  /*1df0*/  LEA R12, R10.reuse, R12, 0x3 ;  /* 0x0000000c0a0c7211 */ /* 0x040fe400078e18ff */
[----:B------:R-:W-:Y:S01]  /*1e00*/  LEA R18, R10, R18, 0x3 ;  /* 0x000000120a127211 */ /* 0x000fe200078e18ff */
[----:B--2---:R-:W-:Y:S01]  /*1e10*/  @!P0 FADD.FTZ R26, -R8, R25 ;  /* 0x00000019081a8221 */ /* 0x004fe20000010100 */
[----:B------:R-:W-:-:S02]  /*1e20*/  LEA R25, R0, R19, 0x3 ;  /* 0x0000001300197211 */ /* 0x000fc400078e18ff */
[----:B------:R-:W-:Y:S01]  /*1e30*/  IADD3 R19, PT, PT, R0, R24, RZ ;  /* 0x0000001800137210 */ /* 0x000fe20007ffe0ff */
[----:B---3--:R-:W-:-:S04]  /*1e40*/  @!P0 FADD.FTZ R29, -R4, R29 ;  /* 0x0000001d041d8221 */ /* 0x008fc80000010100 */
[----:B------:R-:W-:-:S04]  /*1e50*/  @!P0 FFMA.FTZ R29, -R7, R29, R26 ;  /* 0x0000001d071d8223 */ /* 0x000fc8000001011a */
[----:B------:R-:W-:-:S05]  /*1e60*/  @!P0 FMUL.FTZ R29, R6, R29 ;  /* 0x0000001d061d8220 */ /* 0x000fca0000410000 */
[----:B------:R1:W-:Y:S01]  /*1e70*/  @!P0 STG.E desc[UR18][R16.64], R29 ;  /* 0x0000001d10008986 */ /* 0x0003e2000c101912 */
[----:B------:R-:W-:-:S13]  /*1e80*/  ISETP.NE.AND P0, PT, R22, RZ, PT ;  /* 0x000000ff1600720c */ /* 0x000fda0003f05270 */
[----:B-1----:R-:W-:Y:S05]  /*1e90*/  @P0 BRA `(.L_x_261) ;  /* 0xfffffff400c00947 */ /* 0x002fea000383ffff */
[----:B------:R-:W-:-:S07]  /*1ea0*/  MOV R19, R25 ;  /* 0x0000001900137202 */ /* 0x000fce0000000f00 */
.L_x_260:
[----:B------:R-:W-:-:S04]  /*1eb0*/  LOP3.LUT R2, R2, 0x1, RZ, 0xc0, !PT ;  /* 0x0000000102027812 */ /* 0x000fc800078ec0ff */
[----:B------:R-:W-:-:S13]  /*1ec0*/  ISETP.NE.U32.AND P0, PT, R2, 0x1, PT ;  /* 0x000000010200780c */ /* 0x000fda0003f05070 */
[----:B------:R-:W-:Y:S05]  /*1ed0*/  @!P0 EXIT ;  /* 0x000000000000894d */ /* 0x000fea0003800000 */
[----:B------:R-:W0:Y:S01]  /*1ee0*/  LDC.64 R26, c[0x0][0x380] ;  /* 0x0000e000ff1a7b82 */ /* 0x000e220000000a00 */
[C---:B------:R-:W-:Y:S01]  /*1ef0*/  IMAD.IADD R11, R0.reuse, 0x1, R19 ;  /* 0x00000001000b7824 */ /* 0x040fe200078e0213 */
[----:B------:R-:W-:Y:S02]  /*1f00*/  ISETP.GE.AND P0, PT, R19, R14, PT ;  /* 0x0000000e1300720c */ /* 0x000fe40003f06270 */
[----:B------:R-:W-:Y:S02]  /*1f10*/  IADD3 R15, PT, PT, R23, R10, RZ ;  /* 0x0000000a170f7210 */ /* 0x000fe40007ffe0ff */
[----:B------:R-:W-:Y:S02]  /*1f20*/  IADD3 R9, PT, PT, R0, R11, RZ ;  /* 0x0000000b00097210 */ /* 0x000fe40007ffe0ff */
[----:B------:R-:W1:Y:S01]  /*1f30*/  LDC.64 R24, c[0x0][0x388] ;  /* 0x0000e200ff187b82 */ /* 0x000e620000000a00 */
[----:B------:R-:W-:Y:S02]  /*1f40*/  ISETP.GE.OR P0, PT, R3, R5, P0 ;  /* 0x000000050300720c */ /* 0x000fe40000706670 */
[----:B------:R-:W-:-:S02]  /*1f50*/  ISETP.GE.AND P1, PT, R11, R14, PT ;  /* 0x0000000e0b00720c */ /* 0x000fc40003f26270 */
[----:B------:R-:W-:Y:S02]  /*1f60*/  ISETP.GE.AND P2, PT, R9, R14, PT ;  /* 0x0000000e0900720c */ /* 0x000fe40003f46270 */
[CC--:B------:R-:W-:Y:S01]  /*1f70*/  ISETP.GE.OR P1, PT, R3.reuse, R5.reuse, P1 ;  /* 0x000000050300720c */ /* 0x0c0fe20000f26670 */
[----:B------:R-:W2:Y:S01]  /*1f80*/  LDC.64 R20, c[0x0][0x388] ;  /* 0x0000e200ff147b82 */ /* 0x000ea20000000a00 */
[----:B------:R-:W-:-:S07]  /*1f90*/  ISETP.GE.OR P2, PT, R3, R5, P2 ;  /* 0x000000050300720c */ /* 0x000fce0001746670 */
[----:B------:R-:W3:Y:S01]  /*1fa0*/  LDC.64 R16, c[0x0][0x380] ;  /* 0x0000e000ff107b82 */ /* 0x000ee20000000a00 */
[----:B0-----:R-:W-:-:S07]  /*1fb0*/  @!P0 IMAD.WIDE R26, R23, 0x4, R26 ;  /* 0x00000004171a8825 */ /* 0x001fce00078e021a */
[----:B------:R-:W0:Y:S01]  /*1fc0*/  LDC.64 R18, c[0x0][0x380] ;  /* 0x0000e000ff127b82 */ /* 0x000e220000000a00 */
[----:B-1----:R-:W-:Y:S01]  /*1fd0*/  @!P0 IMAD.WIDE R24, R23, 0x4, R24 ;  /* 0x0000000417188825 */ /* 0x002fe200078e0218 */
[----:B------:R-:W4:Y:S06]  /*1fe0*/  @!P0 LDG.E.CONSTANT R11, desc[UR18][R26.64] ;  /* 0x000000121a0b8981 */ /* 0x000f2c000c1e9900 */
[----:B------:R-:W1:Y:S01]  /*1ff0*/  LDC.64 R12, c[0x0][0x388] ;  /* 0x0000e200ff0c7b82 */ /* 0x000e620000000a00 */
[C---:B------:R-:W-:Y:S01]  /*2000*/  IMAD.IADD R2, R15.reuse, 0x1, R10 ;  /* 0x000000010f027824 */ /* 0x040fe200078e020a */
[----:B------:R-:W5:Y:S01]  /*2010*/  @!P0 LDG.E.CONSTANT R22, desc[UR18][R24.64] ;  /* 0x0000001218168981 */ /* 0x000f62000c1e9900 */
[----:B--2---:R-:W-:-:S04]  /*2020*/  @!P1 IMAD.WIDE R20, R15, 0x4, R20 ;  /* 0x000000040f149825 */ /* 0x004fc800078e0214 */
[----:B---3--:R-:W-:Y:S02]  /*2030*/  @!P1 IMAD.WIDE R16, R15, 0x4, R16 ;  /* 0x000000040f109825 */ /* 0x008fe400078e0210 */
[----:B------:R-:W2:Y:S04]  /*2040*/  @!P1 LDG.E.CONSTANT R21, desc[UR18][R20.64] ;  /* 0x0000001214159981 */ /* 0x000ea8000c1e9900 */
[----:B------:R3:W2:Y:S01]  /*2050*/  @!P1 LDG.E.CONSTANT R29, desc[UR18][R16.64] ;  /* 0x00000012101d9981 */ /* 0x0006a2000c1e9900 */
[----:B0-----:R-:W-:-:S05]  /*2060*/  @!P2 IMAD.WIDE R18, R2, 0x4, R18 ;  /* 0x000000040212a825 */ /* 0x001fca00078e0212 */
[----:B------:R0:W2:Y:S01]  /*2070*/  @!P2 LDG.E.CONSTANT R28, desc[UR18][R18.64] ;  /* 0x00000012121ca981 */ /* 0x0000a2000c1e9900 */
[----:B---3--:R-:W3:Y:S01]  /*2080*/  @!P1 LDC.64 R16, c[0x0][0x3c0] ;  /* 0x0000f000ff109b82 */ /* 0x008ee20000000a00 */
[----:B-1----:R-:W-:-:S05]  /*2090*/  @!P2 IMAD.WIDE R12, R2, 0x4, R12 ;  /* 0x00000004020ca825 */ /* 0x002fca00078e020c */
[----:B------:R1:W2:Y:S02]  /*20a0*/  @!P2 LDG.E.CONSTANT R25, desc[UR18][R12.64] ;  /* 0x000000120c19a981 */ /* 0x0002a4000c1e9900 */
[----:B0-----:R-:W0:Y:S01]  /*20b0*/  @!P0 LDC.64 R18, c[0x0][0x3c0] ;  /* 0x0000f000ff128b82 */ /* 0x001e220000000a00 */
[----:B------:R-:W-:-:S07]  /*20c0*/  IADD3 R9, PT, PT, R0, R9, RZ ;  /* 0x0000000900097210 */ /* 0x000fce0007ffe0ff */
[----:B-1----:R-:W1:Y:S01]  /*20d0*/  @!P2 LDC.64 R12, c[0x0][0x3c0] ;  /* 0x0000f000ff0cab82 */ /* 0x002e620000000a00 */
[----:B------:R-:W-:-:S04]  /*20e0*/  ISETP.GE.AND P3, PT, R9, R14, PT ;  /* 0x0000000e0900720c */ /* 0x000fc80003f66270 */
[----:B------:R-:W-:Y:S01]  /*20f0*/  ISETP.GE.OR P3, PT, R3, R5, P3 ;  /* 0x000000050300720c */ /* 0x000fe20001f66670 */
[----:B---3--:R-:W-:-:S04]  /*2100*/  @!P1 IMAD.WIDE R16, R15, 0x4, R16 ;  /* 0x000000040f109825 */ /* 0x008fc800078e0210 */
[----:B0-----:R-:W-:-:S04]  /*2110*/  @!P0 IMAD.WIDE R18, R23, 0x4, R18 ;  /* 0x0000000417128825 */ /* 0x001fc800078e0212 */
[----:B-1----:R-:W-:-:S04]  /*2120*/  @!P2 IMAD.WIDE R12, R2, 0x4, R12 ;  /* 0x00000004020ca825 */ /* 0x002fc800078e020c */
[----:B----4-:R-:W-:Y:S01]  /*2130*/  @!P0 FADD.FTZ R0, -R8, R11 ;  /* 0x0000000b08008221 */ /* 0x010fe20000010100 */
[----:B-----5:R-:W-:-:S04]  /*2140*/  @!P0 FADD.FTZ R22, -R4, R22 ;  /* 0x0000001604168221 */ /* 0x020fc80000010100 */
[C---:B------:R-:W-:Y:S01]  /*2150*/  @!P0 FFMA.FTZ R3, -R7.reuse, R22, R0 ;  /* 0x0000001607038223 */ /* 0x040fe20000010100 */
[----:B--2---:R-:W-:Y:S01]  /*2160*/  @!P1 FADD.FTZ R21, -R4, R21 ;  /* 0x0000001504159221 */ /* 0x004fe20000010100 */
[----:B------:R-:W-:Y:S02]  /*2170*/  @!P1 FADD.FTZ R0, -R8, R29 ;  /* 0x0000001d08009221 */ /* 0x000fe40000010100 */
[----:B------:R-:W-:Y:S02]  /*2180*/  @!P0 FMUL.FTZ R3, R6, R3 ;  /* 0x0000000306038220 */ /* 0x000fe40000410000 */
[----:B------:R-:W-:Y:S01]  /*2190*/  @!P1 FFMA.FTZ R21, -R7, R21, R0 ;  /* 0x0000001507159223 */ /* 0x000fe20000010100 */
[----:B------:R-:W-:-:S03]  /*21a0*/  @!P2 FADD.FTZ R28, -R8, R28 ;  /* 0x0000001c081ca221 */ /* 0x000fc60000010100 */
[----:B------:R-:W-:Y:S01]  /*21b0*/  @!P1 FMUL.FTZ R21, R6, R21 ;  /* 0x0000001506159220 */ /* 0x000fe20000410000 */
[----:B------:R-:W-:-:S04]  /*21c0*/  @!P2 FADD.FTZ R25, -R4, R25 ;  /* 0x000000190419a221 */ /* 0x000fc80000010100 */
[----:B------:R-:W-:Y:S01]  /*21d0*/  @!P2 FFMA.FTZ R25, -R7, R25, R28 ;  /* 0x000000190719a223 */ /* 0x000fe2000001011c */
[----:B------:R0:W-:Y:S03]  /*21e0*/  @!P0 STG.E desc[UR18][R18.64], R3 ;  /* 0x0000000312008986 */ /* 0x0001e6000c101912 */
[----:B------:R-:W-:Y:S01]  /*21f0*/  @!P2 FMUL.FTZ R25, R6, R25 ;  /* 0x000000190619a220 */ /* 0x000fe20000410000 */
[----:B------:R0:W-:Y:S04]  /*2200*/  @!P1 STG.E desc[UR18][R16.64], R21 ;  /* 0x0000001510009986 */ /* 0x0001e8000c101912 */
[----:B------:R0:W-:Y:S01]  /*2210*/  @!P2 STG.E desc[UR18][R12.64], R25 ;  /* 0x000000190c00a986 */ /* 0x0001e2000c101912 */
[----:B------:R-:W-:Y:S05]  /*2220*/  @P3 EXIT ;  /* 0x000000000000394d */ /* 0x000fea0003800000 */
[----:B0-----:R-:W0:Y:S01]  /*2230*/  LDC.64 R12, c[0x0][0x380] ;  /* 0x0000e000ff0c7b82 */ /* 0x001e220000000a00 */
[----:B------:R-:W-:-:S07]  /*2240*/  IADD3 R5, PT, PT, R2, R10, RZ ;  /* 0x0000000a02057210 */ /* 0x000fce0007ffe0ff */
[----:B------:R-:W1:Y:S01]  /*2250*/  LDC.64 R14, c[0x0][0x388] ;  /* 0x0000e200ff0e7b82 */ /* 0x000e620000000a00 */
[----:B0-----:R-:W-:-:S07]  /*2260*/  IMAD.WIDE R2, R5, 0x4, R12 ;  /* 0x0000000405027825 */ /* 0x001fce00078e020c */
[----:B------:R-:W0:Y:S01]  /*2270*/  LDC.64 R12, c[0x0][0x3c0] ;  /* 0x0000f000ff0c7b82 */ /* 0x000e220000000a00 */
[----:B------:R-:W2:Y:S01]  /*2280*/  LDG.E.CONSTANT R3, desc[UR18][R2.64] ;  /* 0x0000001202037981 */ /* 0x000ea2000c1e9900 */
[----:B-1----:R-:W-:-:S06]  /*2290*/  IMAD.WIDE R10, R5, 0x4, R14 ;  /* 0x00000004050a7825 */ /* 0x002fcc00078e020e */
[----:B------:R-:W3:Y:S01]  /*22a0*/  LDG.E.CONSTANT R11, desc[UR18][R10.64] ;  /* 0x000000120a0b7981 */ /* 0x000ee2000c1e9900 */
[----:B--2---:R-:W-:Y:S01]  /*22b0*/  FADD.FTZ R8, -R8, R3 ;  /* 0x0000000308087221 */ /* 0x004fe20000010100 */
[----:B---3--:R-:W-:-:S04]  /*22c0*/  FADD.FTZ R4, -R4, R11 ;  /* 0x0000000b04047221 */ /* 0x008fc80000010100 */
[----:B------:R-:W-:Y:S01]  /*22d0*/  FFMA.FTZ R7, -R7, R4, R8 ;  /* 0x0000000407077223 */ /* 0x000fe20000010108 */
[----:B0-----:R-:W-:-:S04]  /*22e0*/  IMAD.WIDE R4, R5, 0x4, R12 ;  /* 0x0000000405047825 */ /* 0x001fc800078e020c */
[----:B------:R-:W-:-:S05]  /*22f0*/  FMUL.FTZ R7, R6, R7 ;  /* 0x0000000706077220 */ /* 0x000fca0000410000 */
[----:B------:R-:W-:Y:S01]  /*2300*/  STG.E desc[UR18][R4.64], R7 ;  /* 0x0000000704007986 */ /* 0x000fe2000c101912 */
[----:B------:R-:W-:Y:S05]  /*2310*/  EXIT ;  /* 0x000000000000794d */ /* 0x000fea0003800000 */
.L_x_262:
        /* <DEDUP_REMOVED lines=14> */
.L_x_772:


//--------------------- .text._Z23reduce_bn_c_last_kernelIN3c104HalfEfS1_Li4EEvPKT_S4_PKT0_S7_PS5_S8_PT1_SA_PVS5_Piii --------------------------
	.section	.text._Z23reduce_bn_c_last_kernelIN3c104HalfEfS1_Li4EEvPKT_S4_PKT0_S7_PS5_S8_PT1_SA_PVS5_Piii,"ax",@progbits
	.align	128
        .global         _Z23reduce_bn_c_last_kernelIN3c104HalfEfS1_Li4EEvPKT_S4_PKT0_S7_PS5_S8_PT1_SA_PVS5_Piii
        .type           _Z23reduce_bn_c_last_kernelIN3c104HalfEfS1_Li4EEvPKT_S4_PKT0_S7_PS5_S8_PT1_SA_PVS5_Piii,@function
        .size           _Z23reduce_bn_c_last_kernelIN3c104HalfEfS1_Li4EEvPKT_S4_PKT0_S7_PS5_S8_PT1_SA_PVS5_Piii,(.L_x_773 - _Z23reduce_bn_c_last_kernelIN3c104HalfEfS1_Li4EEvPKT_S4_PKT0_S7_PS5_S8_PT1_SA_PVS5_Piii)
        .other          _Z23reduce_bn_c_last_kernelIN3c104HalfEfS1_Li4EEvPKT_S4_PKT0_S7_PS5_S8_PT1_SA_PVS5_Piii,@"STO_CUDA_ENTRY STV_DEFAULT"
_Z23reduce_bn_c_last_kernelIN3c104HalfEfS1_Li4EEvPKT_S4_PKT0_S7_PS5_S8_PT1_SA_PVS5_Piii:
.text._Z23reduce_bn_c_last_kernelIN3c104HalfEfS1_Li4EEvPKT_S4_PKT0_S7_PS5_S8_PT1_SA_PVS5_Piii:
[----:B------:R-:W-:Y:S08]  /*0000*/  LDC R1, c[0x0][0x37c] ;  /* 0x0000df00ff017b82 */ /* 0x000ff00000000800 */
[----:B------:R-:W0:Y:S01]  /*0010*/  LDC R6, c[0x0][0x364] ;  /* 0x0000d900ff067b82 */ /* 0x000e220000000800 */
[----:B------:R-:W0:Y:S01]  /*0020*/  LDCU UR7, c[0x0][0x374] ;  /* 0x00006e80ff0777ac */ /* 0x000e220008000800 */
[----:B------:R-:W1:Y:S01]  /*0030*/  S2R R7, SR_CTAID.X ;  /* 0x0000000000077919 */ /* 0x000e620000002500 */
[----:B------:R-:W1:Y:S01]  /*0040*/  LDCU UR11, c[0x0][0x360] ;  /* 0x00006c00ff0b77ac */ /* 0x000e620008000800 */
[----:B------:R-:W1:Y:S04]  /*0050*/  S2R R0, SR_TID.X ;  /* 0x0000000000007919 */ /* 0x000e680000002100 */
[----:B------:R-:W2:Y:S01]  /*0060*/  LDC.64 R2, c[0x0][0x398] ;  /* 0x0000e600ff027b82 */ /* 0x000ea20000000a00 */
[----:B------:R-:W3:Y:S01]  /*0070*/  LDCU.64 UR8, c[0x0][0x358] ;  /* 0x00006b00ff0877ac */ /* 0x000ee20008000a00 */
[----:B------:R-:W4:Y:S01]  /*0080*/  LDCU UR4, c[0x0][0x3d0] ;  /* 0x00007a00ff0477ac */ /* 0x000f220008000800 */
[----:B0-----:R-:W-:-:S05]  /*0090*/  IMAD R12, R6, UR7, RZ ;  /* 0x00000007060c7c24 */ /* 0x001fca000f8e02ff */
[----:B------:R-:W-:-:S04]  /*00a0*/  SHF.L.U32 R13, R12, 0x2, RZ ;  /* 0x000000020c0d7819 */ /* 0x000fc800000006ff */
[----:B------:R-:W-:-:S04]  /*00b0*/  IABS R11, R13 ;  /* 0x0000000d000b7213 */ /* 0x000fc80000000000 */
[----:B------:R-:W0:Y:S01]  /*00c0*/  I2F.RP R10, R11 ;  /* 0x0000000b000a7306 */ /* 0x000e220000209400 */
[----:B-1----:R-:W-:-:S04]  /*00d0*/  IMAD R5, R7, UR11, R0 ;  /* 0x0000000b07057c24 */ /* 0x002fc8000f8e0200 */
[----:B--2---:R-:W-:-:S05]  /*00e0*/  IMAD.WIDE R2, R5, 0x4, R2 ;  /* 0x0000000405027825 */ /* 0x004fca00078e0202 */
[----:B---3--:R1:W5:Y:S01]  /*00f0*/  LDG.E.CONSTANT R4, desc[UR8][R2.64] ;  /* 0x0000000802047981 */ /* 0x008362000c1e9900 */
[----:B----4-:R-:W-:Y:S01]  /*0100*/  IMAD.U32 R20, RZ, RZ, UR4 ;  /* 0x00000004ff147e24 */ /* 0x010fe2000f8e00ff */
[----:B------:R-:W-:Y:S01]  /*0110*/  IABS R14, R13 ;  /* 0x0000000d000e7213 */ /* 0x000fe20000000000 */
[----:B------:R-:W2:Y:S01]  /*0120*/  LDCU UR4, c[0x0][0x3d4] ;  /* 0x00007a80ff0477ac */ /* 0x000ea20008000800 */
[----:B------:R-:W3:Y:S01]  /*0130*/  S2UR UR10, SR_CTAID.Y ;  /* 0x00000000000a79c3 */ /* 0x000ee20000002600 */
[----:B0-----:R-:W0:Y:S01]  /*0140*/  MUFU.RCP R10, R10 ;  /* 0x0000000a000a7308 */ /* 0x001e220000001000 */
[----:B------:R-:W-:Y:S01]  /*0150*/  IADD3 R0, PT, PT, R20, -0x1, RZ ;  /* 0xffffffff14007810 */ /* 0x000fe20007ffe0ff */
[----:B------:R-:W-:Y:S01]  /*0160*/  HFMA2 R32, -RZ, RZ, 0, 0 ;  /* 0x00000000ff207431 */ /* 0x000fe200000001ff */
[----:B------:R-:W-:Y:S02]  /*0170*/  CS2R R30, SRZ ;  /* 0x00000000001e7805 */ /* 0x000fe4000001ff00 */
[----:B------:R-:W-:-:S02]  /*0180*/  CS2R R28, SRZ ;  /* 0x00000000001c7805 */ /* 0x000fc4000001ff00 */
[----:B------:R-:W-:Y:S01]  /*0190*/  MOV R27, RZ ;  /* 0x000000ff001b7202 */ /* 0x000fe20000000f00 */
[----:B--2---:R-:W-:Y:S01]  /*01a0*/  IMAD.U32 R21, RZ, RZ, UR4 ;  /* 0x00000004ff157e24 */ /* 0x004fe2000f8e00ff */
[----:B0-----:R-:W-:-:S04]  /*01b0*/  IADD3 R8, PT, PT, R10, 0xffffffe, RZ ;  /* 0x0ffffffe0a087810 */ /* 0x001fc80007ffe0ff */
[----:B------:R0:W1:Y:S02]  /*01c0*/  F2I.FTZ.U32.TRUNC.NTZ R9, R8 ;  /* 0x0000000800097305 */ /* 0x000064000021f000 */
[----:B0-----:R-:W-:Y:S01]  /*01d0*/  HFMA2 R8, -RZ, RZ, 0, 0 ;  /* 0x00000000ff087431 */ /* 0x001fe200000001ff */
[----:B-1----:R-:W-:-:S05]  /*01e0*/  IADD3 R2, PT, PT, RZ, -R9, RZ ;  /* 0x80000009ff027210 */ /* 0x002fca0007ffe0ff */
[----:B------:R-:W-:Y:S01]  /*01f0*/  IMAD R3, R2, R11, RZ ;  /* 0x0000000b02037224 */ /* 0x000fe200078e02ff */
[----:B------:R-:W-:Y:S02]  /*0200*/  IABS R2, R0 ;  /* 0x0000000000027213 */ /* 0x000fe40000000000 */
[----:B------:R-:W-:Y:S01]  /*0210*/  LOP3.LUT R0, R0, R13, RZ, 0x3c, !PT ;  /* 0x0000000d00007212 */ /* 0x000fe200078e3cff */
[----:B------:R-:W-:Y:S01]  /*0220*/  IMAD.HI.U32 R9, R9, R3, R8 ;  /* 0x0000000309097227 */ /* 0x000fe200078e0008 */
[----:B------:R-:W-:Y:S02]  /*0230*/  IADD3 R8, PT, PT, RZ, -R14, RZ ;  /* 0x8000000eff087210 */ /* 0x000fe40007ffe0ff */
[----:B------:R-:W-:Y:S01]  /*0240*/  ISETP.GE.AND P2, PT, R0, RZ, PT ;  /* 0x000000ff0000720c */ /* 0x000fe20003f46270 */
[----:B------:R-:W0:Y:S01]  /*0250*/  LDC.64 R14, c[0x0][0x390] ;  /* 0x0000e400ff0e7b82 */ /* 0x000e220000000a00 */
[----:B------:R-:W-:Y:S01]  /*0260*/  MOV R0, RZ ;  /* 0x000000ff00007202 */ /* 0x000fe20000000f00 */
[----:B------:R-:W-:-:S04]  /*0270*/  IMAD.HI.U32 R3, R9, R2, RZ ;  /* 0x0000000209037227 */ /* 0x000fc800078e00ff */
[----:B------:R-:W-:-:S05]  /*0280*/  IMAD R2, R3, R8, R2 ;  /* 0x0000000803027224 */ /* 0x000fca00078e0202 */
[----:B------:R-:W-:-:S13]  /*0290*/  ISETP.GT.U32.AND P1, PT, R11, R2, PT ;  /* 0x000000020b00720c */ /* 0x000fda0003f24070 */
[----:B------:R-:W-:Y:S01]  /*02a0*/  @!P1 IMAD.IADD R2, R2, 0x1, -R11 ;  /* 0x0000000102029824 */ /* 0x000fe200078e0a0b */
[----:B------:R-:W-:Y:S02]  /*02b0*/  @!P1 IADD3 R3, PT, PT, R3, 0x1, RZ ;  /* 0x0000000103039810 */ /* 0x000fe40007ffe0ff */
[----:B------:R-:W-:Y:S02]  /*02c0*/  ISETP.NE.AND P1, PT, R13, RZ, PT ;  /* 0x000000ff0d00720c */ /* 0x000fe40003f25270 */
[----:B------:R-:W-:Y:S01]  /*02d0*/  ISETP.GE.U32.AND P0, PT, R2, R11, PT ;  /* 0x0000000b0200720c */ /* 0x000fe20003f06070 */
[----:B------:R-:W-:Y:S01]  /*02e0*/  IMAD.MOV.U32 R2, RZ, RZ, RZ ;  /* 0x000000ffff027224 */ /* 0x000fe200078e00ff */
[----:B------:R-:W1:Y:S11]  /*02f0*/  S2R R11, SR_TID.Y ;  /* 0x00000000000b7919 */ /* 0x000e760000002200 */
[----:B------:R-:W-:-:S04]  /*0300*/  @P0 IADD3 R3, PT, PT, R3, 0x1, RZ ;  /* 0x0000000103030810 */ /* 0x000fc80007ffe0ff */
[----:B------:R-:W-:Y:S02]  /*0310*/  @!P2 IADD3 R3, PT, PT, -R3, RZ, RZ ;  /* 0x000000ff0303a210 */ /* 0x000fe40007ffe1ff */
[----:B------:R-:W-:-:S04]  /*0320*/  @!P1 LOP3.LUT R3, RZ, R13, RZ, 0x33, !PT ;  /* 0x0000000dff039212 */ /* 0x000fc800078e33ff */
[----:B------:R-:W-:-:S13]  /*0330*/  ISETP.GE.AND P0, PT, R3, RZ, PT ;  /* 0x000000ff0300720c */ /* 0x000fda0003f06270 */
[----:B01-3--:R-:W-:Y:S05]  /*0340*/  @!P0 BRA `(.L_x_263) ;  /* 0x0000001400f88947 */ /* 0x00bfea0003800000 */
[----:B------:R-:W-:-:S05]  /*0350*/  IMAD.WIDE R14, R5, 0x4, R14 ;  /* 0x00000004050e7825 */ /* 0x000fca00078e020e */
[----:B------:R0:W5:Y:S01]  /*0360*/  LDG.E.CONSTANT R8, desc[UR8][R14.64] ;  /* 0x000000080e087981 */ /* 0x000162000c1e9900 */
[----:B------:R-:W-:Y:S01]  /*0370*/  ISETP.NE.AND P0, PT, R3, RZ, PT ;  /* 0x000000ff0300720c */ /* 0x000fe20003f05270 */
[----:B------:R-:W-:Y:S01]  /*0380*/  IMAD R13, R6, UR10, R11 ;  /* 0x0000000a060d7c24 */ /* 0x000fe2000f8e020b */
[----:B------:R-:W-:Y:S01]  /*0390*/  MOV R2, RZ ;  /* 0x000000ff00027202 */ /* 0x000fe20000000f00 */
[-C--:B------:R-:W-:Y:S02]  /*03a0*/  IMAD R9, R12, R21.reuse, RZ ;  /* 0x000000150c097224 */ /* 0x080fe400078e02ff */
[----:B------:R-:W-:-:S08]  /*03b0*/  IMAD R10, R13, R21, R5 ;  /* 0x000000150d0a7224 */ /* 0x000fd000078e0205 */
[----:B0-----:R-:W-:Y:S05]  /*03c0*/  @!P0 BRA `(.L_x_264) ;  /* 0x0000001000d08947 */ /* 0x001fea0003800000 */
[----:B------:R-:W0:Y:S01]  /*03d0*/  LDC.64 R16, c[0x0][0x388] ;  /* 0x0000e200ff107b82 */ /* 0x000e220000000a00 */
[----:B------:R-:W-:-:S04]  /*03e0*/  ISETP.GE.AND P1, PT, R13, R20, PT ;  /* 0x000000140d00720c */ /* 0x000fc80003f26270 */
[----:B------:R-:W-:-:S03]  /*03f0*/  ISETP.LT.AND P1, PT, R5, R21, !P1 ;  /* 0x000000150500720c */ /* 0x000fc60004f21270 */
[----:B------:R-:W1:Y:S01]  /*0400*/  LDC.64 R14, c[0x0][0x380] ;  /* 0x0000e000ff0e7b82 */ /* 0x000e620000000a00 */
[----:B------:R-:W-:Y:S02]  /*0410*/  IADD3 R19, PT, PT, R12, R13, RZ ;  /* 0x0000000d0c137210 */ /* 0x000fe40007ffe0ff */
[----:B------:R-:W-:Y:S01]  /*0420*/  ISETP.GE.AND P0, PT, R5, R21, PT ;  /* 0x000000150500720c */ /* 0x000fe20003f06270 */
[----:B------:R-:W-:-:S04]  /*0430*/  ULEA UR6, UR7, UR10, 0x2 ;  /* 0x0000000a07067291 */ /* 0x000fc8000f8e10ff */
[----:B------:R-:W2:Y:S02]  /*0440*/  LDC.64 R38, c[0x0][0x380] ;  /* 0x0000e000ff267b82 */ /* 0x000ea40000000a00 */
[----:B0-----:R-:W-:-:S06]  /*0450*/  @P1 IMAD.WIDE R16, R10, 0x2, R16 ;  /* 0x000000020a101825 */ /* 0x001fcc00078e0210 */
[----:B------:R-:W0:Y:S01]  /*0460*/  LDC.64 R26, c[0x0][0x388] ;  /* 0x0000e200ff1a7b82 */ /* 0x000e220000000a00 */
[----:B------:R-:W3:Y:S01]  /*0470*/  @P1 LDG.E.U16.CONSTANT R16, desc[UR8][R16.64] ;  /* 0x0000000810101981 */ /* 0x000ee2000c1e9500 */
[----:B-1----:R-:W-:Y:S01]  /*0480*/  @P1 IMAD.WIDE R14, R10, 0x2, R14 ;  /* 0x000000020a0e1825 */ /* 0x002fe200078e020e */
[----:B------:R-:W-:Y:S01]  /*0490*/  ULEA UR4, UR7, UR10, 0x1 ;  /* 0x0000000a07047291 */ /* 0x000fe2000f8e08ff */
[----:B------:R-:W-:Y:S01]  /*04a0*/  CS2R R36, SRZ ;  /* 0x0000000000247805 */ /* 0x000fe2000001ff00 */
[----:B------:R-:W-:-:S03]  /*04b0*/  UIMAD UR5, UR7, 0x3, UR10 ;  /* 0x00000003070578a4 */ /* 0x000fc6000f8e020a */
[----:B------:R-:W1:Y:S01]  /*04c0*/  LDC.64 R24, c[0x0][0x388] ;  /* 0x0000e200ff187b82 */ /* 0x000e620000000a00 */
[----:B------:R4:W2:Y:S01]  /*04d0*/  @P1 LDG.E.U16.CONSTANT R14, desc[UR8][R14.64] ;  /* 0x000000080e0e1981 */ /* 0x0008a2000c1e9500 */
[----:B------:R-:W-:-:S04]  /*04e0*/  IADD3 R23, PT, PT, R12, R19, RZ ;  /* 0x000000130c177210 */ /* 0x000fc80007ffe0ff */
[-C--:B------:R-:W-:Y:S01]  /*04f0*/  ISETP.GE.OR P3, PT, R23, R20.reuse, P0 ;  /* 0x000000141700720c */ /* 0x080fe20000766670 */
[C---:B------:R-:W-:Y:S01]  /*0500*/  IMAD.IADD R23, R12.reuse, 0x1, R23 ;  /* 0x000000010c177824 */ /* 0x040fe200078e0217 */
[----:B------:R-:W1:Y:S04]  /*0510*/  LDC.64 R32, c[0x0][0x388] ;  /* 0x0000e200ff207b82 */ /* 0x000e680000000a00 */
[-C--:B------:R-:W-:Y:S02]  /*0520*/  ISETP.GE.OR P5, PT, R23, R20.reuse, P0 ;  /* 0x000000141700720c */ /* 0x080fe400007a6670 */
[----:B----4-:R-:W-:Y:S02]  /*0530*/  IADD3 R15, PT, PT, R12, R23, RZ ;  /* 0x000000170c0f7210 */ /* 0x010fe40007ffe0ff */
[----:B------:R-:W4:Y:S01]  /*0540*/  LDC.64 R22, c[0x0][0x380] ;  /* 0x0000e000ff167b82 */ /* 0x000f220000000a00 */
[----:B------:R-:W-:-:S02]  /*0550*/  ISETP.GE.OR P2, PT, R19, R20, P0 ;  /* 0x000000141300720c */ /* 0x000fc40000746670 */
[----:B------:R-:W-:-:S05]  /*0560*/  ISETP.GE.OR P6, PT, R15, R20, P0 ;  /* 0x000000140f00720c */ /* 0x000fca00007c6670 */
[----:B------:R-:W0:Y:S01]  /*0570*/  LDC.64 R18, c[0x0][0x388] ;  /* 0x0000e200ff127b82 */ /* 0x000e220000000a00 */
[----:B------:R-:W-:Y:S01]  /*0580*/  IADD3 R15, PT, PT, R12, R15, RZ ;  /* 0x0000000f0c0f7210 */ /* 0x000fe20007ffe0ff */
[----:B------:R-:W-:-:S03]  /*0590*/  IMAD R0, R6, UR5, R11 ;  /* 0x0000000506007c24 */ /* 0x000fc6000f8e020b */
[----:B------:R-:W-:Y:S02]  /*05a0*/  ISETP.GE.OR P4, PT, R15, R20, P0 ;  /* 0x000000140f00720c */ /* 0x000fe40000786670 */
[----:B------:R-:W-:Y:S01]  /*05b0*/  IADD3 R15, PT, PT, R12, R15, RZ ;  /* 0x0000000f0c0f7210 */ /* 0x000fe20007ffe0ff */
[----:B------:R-:W1:Y:S01]  /*05c0*/  LDC.64 R28, c[0x0][0x380] ;  /* 0x0000e000ff1c7b82 */ /* 0x000e620000000a00 */
[----:B------:R-:W-:-:S03]  /*05d0*/  UIMAD UR5, UR7, 0x7, UR10 ;  /* 0x00000007070578a4 */ /* 0x000fc6000f8e020a */
[----:B------:R-:W-:-:S04]  /*05e0*/  IMAD.IADD R12, R12, 0x1, R15 ;  /* 0x000000010c0c7824 */ /* 0x000fc800078e020f */
[----:B------:R-:W1:Y:S01]  /*05f0*/  LDC.64 R42, c[0x0][0x380] ;  /* 0x0000e000ff2a7b82 */ /* 0x000e620000000a00 */
[----:B------:R-:W-:-:S07]  /*0600*/  IMAD R2, R6, UR5, R11 ;  /* 0x0000000506027c24 */ /* 0x000fce000f8e020b */
[----:B------:R-:W1:Y:S08]  /*0610*/  LDC.64 R40, c[0x0][0x380] ;  /* 0x0000e000ff287b82 */ /* 0x000e700000000a00 */
[----:B------:R-:W1:Y:S01]  /*0620*/  LDC.64 R30, c[0x0][0x388] ;  /* 0x0000e200ff1e7b82 */ /* 0x000e620000000a00 */
[----:B---3--:R-:W-:Y:S02]  /*0630*/  @P1 HADD2.F32 R36, -RZ, R16.H0_H0 ;  /* 0x20000010ff241230 */ /* 0x008fe40000004100 */
[----:B------:R-:W-:-:S04]  /*0640*/  IMAD R16, R6, UR6, R11 ;  /* 0x0000000606107c24 */ /* 0x000fc8000f8e020b */
[----:B------:R-:W-:Y:S02]  /*0650*/  IMAD R16, R16, R21, R5 ;  /* 0x0000001510107224 */ /* 0x000fe400078e0205 */
[----:B--2---:R-:W-:Y:S02]  /*0660*/  @P1 HADD2.F32 R37, -RZ, R14.H0_H0 ;  /* 0x2000000eff251230 */ /* 0x004fe40000004100 */
[----:B------:R-:W-:Y:S01]  /*0670*/  IMAD R14, R6, UR4, R11 ;  /* 0x00000004060e7c24 */ /* 0x000fe2000f8e020b */
[----:B------:R-:W-:Y:S01]  /*0680*/  UIMAD UR4, UR7, 0x5, UR10 ;  /* 0x00000005070478a4 */ /* 0x000fe2000f8e020a */
[----:B----4-:R-:W-:Y:S01]  /*0690*/  @!P6 IMAD.WIDE R22, R16, 0x2, R22 ;  /* 0x000000021016e825 */ /* 0x010fe200078e0216 */
[----:B------:R-:W-:-:S03]  /*06a0*/  ISETP.GE.OR P1, PT, R15, R20, P0 ;  /* 0x000000140f00720c */ /* 0x000fc60000726670 */
[-CC-:B------:R-:W-:Y:S01]  /*06b0*/  IMAD R15, R0, R21.reuse, R5.reuse ;  /* 0x00000015000f7224 */ /* 0x180fe200078e0205 */
[----:B------:R2:W3:Y:S01]  /*06c0*/  @!P6 LDG.E.U16.CONSTANT R34, desc[UR8][R22.64] ;  /* 0x000000081622e981 */ /* 0x0004e2000c1e9500 */
[----:B------:R-:W-:Y:S02]  /*06d0*/  IMAD R14, R14, R21, R5 ;  /* 0x000000150e0e7224 */ /* 0x000fe400078e0205 */
[----:B------:R-:W-:Y:S02]  /*06e0*/  IMAD R0, R6, UR4, R11 ;  /* 0x0000000406007c24 */ /* 0x000fe4000f8e020b */
[----:B------:R-:W-:-:S04]  /*06f0*/  @!P3 IMAD.WIDE R38, R14, 0x2, R38 ;  /* 0x000000020e26b825 */ /* 0x000fc800078e0226 */
[----:B------:R-:W-:Y:S01]  /*0700*/  IMAD R17, R0, R21, R5 ;  /* 0x0000001500117224 */ /* 0x000fe200078e0205 */
[----:B--2---:R-:W2:Y:S01]  /*0710*/  LDC.64 R22, c[0x0][0x380] ;  /* 0x0000e000ff167b82 */ /* 0x004ea20000000a00 */
[----:B0-----:R-:W-:Y:S01]  /*0720*/  @!P6 IMAD.WIDE R18, R16, 0x2, R18 ;  /* 0x000000021012e825 */ /* 0x001fe200078e0212 */
[----:B------:R-:W-:Y:S01]  /*0730*/  ISETP.GE.OR P0, PT, R12, R20, P0 ;  /* 0x000000140c00720c */ /* 0x000fe20000706670 */
[----:B------:R-:W4:Y:S02]  /*0740*/  @!P3 LDG.E.U16.CONSTANT R38, desc[UR8][R38.64] ;  /* 0x000000082626b981 */ /* 0x000f24000c1e9500 */
[----:B------:R-:W-:Y:S01]  /*0750*/  @!P4 IMAD.WIDE R26, R17, 0x2, R26 ;  /* 0x00000002111ac825 */ /* 0x000fe200078e021a */
[----:B------:R-:W-:Y:S01]  /*0760*/  UIMAD UR4, UR7, 0x6, UR10 ;  /* 0x00000006070478a4 */ /* 0x000fe2000f8e020a */
[----:B------:R0:W4:Y:S05]  /*0770*/  @!P6 LDG.E.U16.CONSTANT R39, desc[UR8][R18.64] ;  /* 0x000000081227e981 */ /* 0x00012a000c1e9500 */
[----:B------:R-:W-:-:S02]  /*0780*/  IMAD R44, R6, UR4, R11 ;  /* 0x00000004062c7c24 */ /* 0x000fc4000f8e020b */
[----:B0-----:R-:W-:Y:S02]  /*0790*/  IMAD R18, R2, R21, R5 ;  /* 0x0000001502127224 */ /* 0x001fe400078e0205 */
[----:B------:R0:W4:Y:S01]  /*07a0*/  @!P4 LDG.E.U16.CONSTANT R2, desc[UR8][R26.64] ;  /* 0x000000081a02c981 */ /* 0x000122000c1e9500 */
[----:B-1----:R-:W-:-:S04]  /*07b0*/  @!P3 IMAD.WIDE R24, R14, 0x2, R24 ;  /* 0x000000020e18b825 */ /* 0x002fc800078e0218 */
[----:B------:R-:W-:Y:S01]  /*07c0*/  @!P5 IMAD.WIDE R32, R15, 0x2, R32 ;  /* 0x000000020f20d825 */ /* 0x000fe200078e0220 */
[----:B------:R-:W-:Y:S01]  /*07d0*/  UIADD3 UR4, UPT, UPT, UR7, UR10, URZ ;  /* 0x0000000a07047290 */ /* 0x000fe2000fffe0ff */
[----:B------:R1:W4:Y:S01]  /*07e0*/  @!P3 LDG.E.U16.CONSTANT R35, desc[UR8][R24.64] ;  /* 0x000000081823b981 */ /* 0x000322000c1e9500 */
[----:B0-----:R-:W0:Y:S01]  /*07f0*/  LDC.64 R26, c[0x0][0x380] ;  /* 0x0000e000ff1a7b82 */ /* 0x001e220000000a00 */
[----:B------:R-:W-:Y:S02]  /*0800*/  @!P0 IMAD.WIDE R28, R18, 0x2, R28 ;  /* 0x00000002121c8825 */ /* 0x000fe400078e021c */
[----:B------:R-:W4:Y:S02]  /*0810*/  @!P5 LDG.E.U16.CONSTANT R33, desc[UR8][R32.64] ;  /* 0x000000082021d981 */ /* 0x000f24000c1e9500 */
[----:B------:R-:W-:Y:S02]  /*0820*/  IMAD R19, R44, R21, R5 ;  /* 0x000000152c137224 */ /* 0x000fe400078e0205 */
[----:B------:R-:W-:Y:S01]  /*0830*/  @!P4 IMAD.WIDE R42, R17, 0x2, R42 ;  /* 0x00000002112ac825 */ /* 0x000fe200078e022a */
[----:B-1----:R-:W1:Y:S03]  /*0840*/  LDC.64 R24, c[0x0][0x388] ;  /* 0x0000e200ff187b82 */ /* 0x002e660000000a00 */
[----:B--2---:R-:W-:Y:S01]  /*0850*/  @!P1 IMAD.WIDE R22, R19, 0x2, R22 ;  /* 0x0000000213169825 */ /* 0x004fe200078e0216 */
[----:B------:R2:W4:Y:S04]  /*0860*/  @!P0 LDG.E.U16.CONSTANT R32, desc[UR8][R28.64] ;  /* 0x000000081c208981 */ /* 0x000528000c1e9500 */
[----:B------:R2:W4:Y:S01]  /*0870*/  @!P4 LDG.E.U16.CONSTANT R0, desc[UR8][R42.64] ;  /* 0x000000082a00c981 */ /* 0x000522000c1e9500 */
[----:B------:R-:W-:-:S03]  /*0880*/  @!P5 IMAD.WIDE R40, R15, 0x2, R40 ;  /* 0x000000020f28d825 */ /* 0x000fc600078e0228 */
[----:B------:R2:W4:Y:S02]  /*0890*/  @!P1 LDG.E.U16.CONSTANT R23, desc[UR8][R22.64] ;  /* 0x0000000816179981 */ /* 0x000524000c1e9500 */
[----:B--2---:R-:W2:Y:S02]  /*08a0*/  LDC.64 R28, c[0x0][0x388] ;  /* 0x0000e200ff1c7b82 */ /* 0x004ea40000000a00 */
[----:B------:R-:W4:Y:S01]  /*08b0*/  @!P5 LDG.E.U16.CONSTANT R40, desc[UR8][R40.64] ;  /* 0x000000082828d981 */ /* 0x000f22000c1e9500 */
[----:B------:R-:W-:-:S04]  /*08c0*/  IMAD R42, R6, UR4, R11 ;  /* 0x00000004062a7c24 */ /* 0x000fc8000f8e020b */
[----:B------:R-:W-:-:S04]  /*08d0*/  IMAD R22, R42, R21, R5 ;  /* 0x000000152a167224 */ /* 0x000fc800078e0205 */
[----:B0-----:R-:W-:-:S06]  /*08e0*/  @!P2 IMAD.WIDE R26, R22, 0x2, R26 ;  /* 0x00000002161aa825 */ /* 0x001fcc00078e021a */
[----:B------:R-:W4:Y:S01]  /*08f0*/  @!P2 LDG.E.U16.CONSTANT R26, desc[UR8][R26.64] ;  /* 0x000000081a1aa981 */ /* 0x000f22000c1e9500 */
[----:B-1----:R-:W-:-:S04]  /*0900*/  @!P1 IMAD.WIDE R24, R19, 0x2, R24 ;  /* 0x0000000213189825 */ /* 0x002fc800078e0218 */
[----:B------:R-:W-:Y:S02]  /*0910*/  @!P0 IMAD.WIDE R30, R18, 0x2, R30 ;  /* 0x00000002121e8825 */ /* 0x000fe400078e021e */
[----:B------:R-:W4:Y:S02]  /*0920*/  @!P1 LDG.E.U16.CONSTANT R24, desc[UR8][R24.64] ;  /* 0x0000000818189981 */ /* 0x000f24000c1e9500 */
[----:B--2---:R-:W-:Y:S02]  /*0930*/  @!P2 IMAD.WIDE R28, R22, 0x2, R28 ;  /* 0x00000002161ca825 */ /* 0x004fe400078e021c */
[----:B------:R0:W2:Y:S04]  /*0940*/  @!P0 LDG.E.U16.CONSTANT R30, desc[UR8][R30.64] ;  /* 0x000000081e1e8981 */ /* 0x0000a8000c1e9500 */
[----:B------:R1:W2:Y:S01]  /*0950*/  @!P2 LDG.E.U16.CONSTANT R29, desc[UR8][R28.64] ;  /* 0x000000081c1da981 */ /* 0x0002a2000c1e9500 */
[----:B------:R-:W-:Y:S01]  /*0960*/  MOV R11, RZ ;  /* 0x000000ff000b7202 */ /* 0x000fe20000000f00 */
[----:B0-----:R-:W-:Y:S01]  /*0970*/  IMAD.MOV.U32 R31, RZ, RZ, RZ ;  /* 0x000000ffff1f7224 */ /* 0x001fe200078e00ff */
[----:B------:R-:W-:Y:S01]  /*0980*/  CS2R R42, SRZ ;  /* 0x00000000002a7805 */ /* 0x000fe2000001ff00 */
[----:B-----5:R-:W-:Y:S01]  /*0990*/  FADD.FTZ R37, -R8, R37 ;  /* 0x0000002508257221 */ /* 0x020fe20000010100 */
[----:B------:R-:W-:Y:S01]  /*09a0*/  FADD.FTZ R27, RZ, R36 ;  /* 0x00000024ff1b7221 */ /* 0x000fe20000010000 */
[----:B------:R-:W-:Y:S01]  /*09b0*/  HFMA2 R41, -RZ, RZ, 0, 0 ;  /* 0x00000000ff297431 */ /* 0x000fe200000001ff */
[----:B------:R-:W-:Y:S01]  /*09c0*/  MOV R25, RZ ;  /* 0x000000ff00197202 */ /* 0x000fe20000000f00 */
[C---:B------:R-:W-:Y:S01]  /*09d0*/  IMAD R16, R9.reuse, 0x8, R16 ;  /* 0x0000000809107824 */ /* 0x040fe200078e0210 */
[C---:B------:R-:W-:Y:S01]  /*09e0*/  LEA R14, R9.reuse, R14, 0x3 ;  /* 0x0000000e090e7211 */ /* 0x040fe200078e18ff */
[C---:B------:R-:W-:Y:S01]  /*09f0*/  IMAD R22, R9.reuse, 0x8, R22 ;  /* 0x0000000809167824 */ /* 0x040fe200078e0216 */
[----:B------:R-:W-:-:S02]  /*0a00*/  LEA R15, R9, R15, 0x3 ;  /* 0x0000000f090f7211 */ /* 0x000fc400078e18ff */
[C---:B------:R-:W-:Y:S02]  /*0a10*/  LEA R17, R9.reuse, R17, 0x3 ;  /* 0x0000001109117211 */ /* 0x040fe400078e18ff */
[C---:B------:R-:W-:Y:S02]  /*0a20*/  LEA R18, R9.reuse, R18, 0x3 ;  /* 0x0000001209127211 */ /* 0x040fe400078e18ff */
[----:B------:R-:W-:Y:S01]  /*0a30*/  LEA R19, R9, R19, 0x3 ;  /* 0x0000001309137211 */ /* 0x000fe200078e18ff */
[----:B---3--:R-:W-:Y:S02]  /*0a40*/  @!P6 HADD2.F32 R43, -RZ, R34.H0_H0 ;  /* 0x20000022ff2be230 */ /* 0x008fe40000004100 */
[----:B------:R-:W-:-:S03]  /*0a50*/  FFMA.FTZ R34, R37, R36, RZ ;  /* 0x0000002425227223 */ /* 0x000fc600000100ff */
[----:B------:R-:W-:Y:S01]  /*0a60*/  FADD.FTZ R43, -R8, R43 ;  /* 0x0000002b082b7221 */ /* 0x000fe20000010100 */
[----:B------:R-:W-:Y:S01]  /*0a70*/  CS2R R36, SRZ ;  /* 0x0000000000247805 */ /* 0x000fe2000001ff00 */
[----:B----4-:R-:W-:Y:S02]  /*0a80*/  @!P3 HADD2.F32 R41, -RZ, R38.H0_H0 ;  /* 0x20000026ff29b230 */ /* 0x010fe40000004100 */
[----:B------:R-:W-:Y:S02]  /*0a90*/  @!P6 HADD2.F32 R42, -RZ, R39.H0_H0 ;  /* 0x20000027ff2ae230 */ /* 0x000fe40000004100 */
[----:B------:R-:W-:Y:S02]  /*0aa0*/  @!P3 HADD2.F32 R11, -RZ, R35.H0_H0 ;  /* 0x20000023ff0bb230 */ /* 0x000fe40000004100 */
[----:B------:R-:W-:Y:S02]  /*0ab0*/  HFMA2 R35, -RZ, RZ, 0, 0 ;  /* 0x00000000ff237431 */ /* 0x000fe400000001ff */
[----:B------:R-:W-:-:S02]  /*0ac0*/  @!P5 HADD2.F32 R31, -RZ, R33.H0_H0 ;  /* 0x20000021ff1fd230 */ /* 0x000fc40000004100 */
[----:B------:R-:W-:Y:S02]  /*0ad0*/  HFMA2 R33, -RZ, RZ, 0, 0 ;  /* 0x00000000ff217431 */ /* 0x000fe400000001ff */
[----:B------:R-:W-:Y:S02]  /*0ae0*/  @!P4 HADD2.F32 R33, -RZ, R2.H0_H0 ;  /* 0x20000002ff21c230 */ /* 0x000fe40000004100 */
[----:B-1----:R-:W-:Y:S01]  /*0af0*/  FADD.FTZ R28, R27, R42 ;  /* 0x0000002a1b1c7221 */ /* 0x002fe20000010000 */
[----:B------:R-:W-:Y:S01]  /*0b00*/  FFMA.FTZ R27, R43, R42, R34 ;  /* 0x0000002a2b1b7223 */ /* 0x000fe20000010022 */
[----:B------:R-:W-:-:S05]  /*0b10*/  @!P5 HADD2.F32 R35, -RZ, R40.H0_H0 ;  /* 0x20000028ff23d230 */ /* 0x000fca0000004100 */
[----:B------:R-:W-:Y:S01]  /*0b20*/  FADD.FTZ R2, -R8, R35 ;  /* 0x0000002308027221 */ /* 0x000fe20000010100 */
[----:B------:R-:W-:Y:S02]  /*0b30*/  HFMA2 R35, -RZ, RZ, 0, 0 ;  /* 0x00000000ff237431 */ /* 0x000fe400000001ff */
[----:B------:R-:W-:Y:S02]  /*0b40*/  @!P2 HADD2.F32 R35, -RZ, R26.H0_H0 ;  /* 0x2000001aff23a230 */ /* 0x000fe40000004100 */
[----:B------:R-:W-:-:S05]  /*0b50*/  VIADD R26, R3, 0x1 ;  /* 0x00000001031a7836 */ /* 0x000fca0000000000 */
[----:B------:R-:W-:Y:S01]  /*0b60*/  LOP3.LUT R26, R26, 0x7ffffffe, RZ, 0xc0, !PT ;  /* 0x7ffffffe1a1a7812 */ /* 0x000fe200078ec0ff */
[----:B------:R-:W-:Y:S01]  /*0b70*/  @!P4 HADD2.F32 R25, -RZ, R0.H0_H0 ;  /* 0x20000000ff19c230 */ /* 0x000fe20000004100 */
[----:B------:R-:W-:Y:S01]  /*0b80*/  MOV R39, RZ ;  /* 0x000000ff00277202 */ /* 0x000fe20000000f00 */
[----:B------:R-:W-:Y:S01]  /*0b90*/  IMAD.MOV.U32 R34, RZ, RZ, RZ ;  /* 0x000000ffff227224 */ /* 0x000fe200078e00ff */
[----:B------:R-:W-:Y:S01]  /*0ba0*/  IADD3 R26, PT, PT, -R26, 0x2, RZ ;  /* 0x000000021a1a7810 */ /* 0x000fe20007ffe1ff */
[----:B------:R-:W-:Y:S02]  /*0bb0*/  @!P1 HADD2.F32 R37, -RZ, R23.H0_H0 ;  /* 0x20000017ff259230 */ /* 0x000fe40000004100 */
[----:B------:R-:W-:Y:S01]  /*0bc0*/  FADD.FTZ R0, -R8, R41 ;  /* 0x0000002908007221 */ /* 0x000fe20000010100 */
[----:B------:R-:W-:Y:S01]  /*0bd0*/  @!P1 HADD2.F32 R34, -RZ, R24.H0_H0 ;  /* 0x20000018ff229230 */ /* 0x000fe20000004100 */
[----:B------:R-:W-:Y:S01]  /*0be0*/  MOV R23, RZ ;  /* 0x000000ff00177202 */ /* 0x000fe20000000f00 */
[----:B------:R-:W-:Y:S01]  /*0bf0*/  @!P0 HADD2.F32 R39, -RZ, R32.H0_H0 ;  /* 0x20000020ff278230 */ /* 0x000fe20000004100 */
[----:B------:R-:W-:Y:S01]  /*0c00*/  IADD3 R24, PT, PT, R10, R9, RZ ;  /* 0x000000090a187210 */ /* 0x000fe20007ffe0ff */
[----:B--2---:R-:W-:Y:S01]  /*0c10*/  @!P0 HADD2.F32 R36, -RZ, R30.H0_H0 ;  /* 0x2000001eff248230 */ /* 0x004fe20000004100 */
[----:B------:R-:W-:Y:S01]  /*0c20*/  ISETP.NE.AND P0, PT, R26, RZ, PT ;  /* 0x000000ff1a00720c */ /* 0x000fe20003f05270 */
[----:B------:R-:W-:-:S02]  /*0c30*/  @!P2 HADD2.F32 R23, -RZ, R29.H0_H0 ;  /* 0x2000001dff17a230 */ /* 0x000fc40000004100 */
[----:B------:R-:W-:Y:S01]  /*0c40*/  FADD.FTZ R10, -R8, R35 ;  /* 0x00000023080a7221 */ /* 0x000fe20000010100 */
[----:B------:R-:W-:Y:S01]  /*0c50*/  FFMA.FTZ R32, R0, R11, RZ ;  /* 0x0000000b00207223 */ /* 0x000fe200000100ff */
[----:B------:R-:W-:Y:S01]  /*0c60*/  FFMA.FTZ R0, R2, R31, RZ ;  /* 0x0000001f02007223 */ /* 0x000fe200000100ff */
[C---:B------:R-:W-:Y:S01]  /*0c70*/  IADD3 R24, PT, PT, R9.reuse, R24, R9 ;  /* 0x0000001809187210 */ /* 0x040fe20007ffe009 */
[----:B------:R-:W-:Y:S01]  /*0c80*/  FADD.FTZ R31, RZ, R31 ;  /* 0x0000001fff1f7221 */ /* 0x000fe20000010000 */
[----:B------:R-:W-:Y:S01]  /*0c90*/  FADD.FTZ R11, RZ, R11 ;  /* 0x0000000bff0b7221 */ /* 0x000fe20000010000 */
[----:B------:R-:W-:Y:S01]  /*0ca0*/  FFMA.FTZ R35, R10, R23, RZ ;  /* 0x000000170a237223 */ /* 0x000fe200000100ff */
[----:B------:R-:W-:Y:S01]  /*0cb0*/  FADD.FTZ R10, RZ, R23 ;  /* 0x00000017ff0a7221 */ /* 0x000fe20000010000 */
[----:B------:R-:W-:Y:S01]  /*0cc0*/  IADD3 R24, PT, PT, R9, R24, R9 ;  /* 0x0000001809187210 */ /* 0x000fe20007ffe009 */
[----:B------:R-:W-:Y:S01]  /*0cd0*/  FADD.FTZ R2, R31, R36 ;  /* 0x000000241f027221 */ /* 0x000fe20000010000 */
[----:B------:R-:W-:Y:S01]  /*0ce0*/  FADD.FTZ R31, R11, R34 ;  /* 0x000000220b1f7221 */ /* 0x000fe20000010000 */
[----:B------:R-:W-:-:S02]  /*0cf0*/  IMAD R11, R6, UR7, RZ ;  /* 0x00000007060b7c24 */ /* 0x000fc4000f8e02ff */
[----:B------:R-:W-:Y:S01]  /*0d00*/  FADD.FTZ R29, R10, R33 ;  /* 0x000000210a1d7221 */ /* 0x000fe20000010000 */
[C---:B------:R-:W-:Y:S01]  /*0d10*/  FADD.FTZ R39, -R8.reuse, R39 ;  /* 0x0000002708277221 */ /* 0x040fe20000010100 */
[C---:B------:R-:W-:Y:S01]  /*0d20*/  FADD.FTZ R37, -R8.reuse, R37 ;  /* 0x0000002508257221 */ /* 0x040fe20000010100 */
[----:B------:R-:W-:Y:S01]  /*0d30*/  FADD.FTZ R30, -R8, R25 ;  /* 0x00000019081e7221 */ /* 0x000fe20000010100 */
[----:B------:R-:W-:Y:S01]  /*0d40*/  IADD3 R10, PT, PT, R9, R24, R9 ;  /* 0x00000018090a7210 */ /* 0x000fe20007ffe009 */
[----:B------:R-:W-:Y:S01]  /*0d50*/  FFMA.FTZ R0, R39, R36, R0 ;  /* 0x0000002427007223 */ /* 0x000fe20000010000 */
[----:B------:R-:W-:Y:S01]  /*0d60*/  FFMA.FTZ R32, R37, R34, R32 ;  /* 0x0000002225207223 */ /* 0x000fe20000010020 */
[----:B------:R-:W-:Y:S01]  /*0d70*/  FFMA.FTZ R30, R30, R33, R35 ;  /* 0x000000211e1e7223 */ /* 0x000fe20000010023 */
[----:B------:R-:W-:Y:S02]  /*0d80*/  LEA R13, R11, R13, 0x3 ;  /* 0x0000000d0b0d7211 */ /* 0x000fe400078e18ff */
[----:B------:R-:W-:Y:S01]  /*0d90*/  IADD3 R10, PT, PT, R10, R9, RZ ;  /* 0x000000090a0a7210 */ /* 0x000fe20007ffe0ff */
[----:B------:R-:W-:Y:S06]  /*0da0*/  @!P0 BRA `(.L_x_264) ;  /* 0x0000000800588947 */ /* 0x000fec0003800000 */
[----:B------:R-:W0:Y:S01]  /*0db0*/  LDC.64 R20, c[0x0][0x3d0] ;  /* 0x0000f400ff147b82 */ /* 0x000e220000000a00 */
[----:B------:R-:W-:Y:S01]  /*0dc0*/  MOV R13, R14 ;  /* 0x0000000e000d7202 */ /* 0x000fe20000000f00 */
[----:B------:R-:W-:Y:S01]  /*0dd0*/  IMAD.MOV.U32 R14, RZ, RZ, R15 ;  /* 0x000000ffff0e7224 */ /* 0x000fe200078e000f */
[----:B------:R-:W-:Y:S02]  /*0de0*/  MOV R15, R16 ;  /* 0x00000010000f7202 */ /* 0x000fe40000000f00 */
[----:B------:R-:W-:Y:S02]  /*0df0*/  MOV R16, R17 ;  /* 0x0000001100107202 */ /* 0x000fe40000000f00 */
[----:B------:R-:W-:Y:S01]  /*0e00*/  MOV R17, R19 ;  /* 0x0000001300117202 */ /* 0x000fe20000000f00 */
[----:B------:R-:W-:Y:S01]  /*0e10*/  IMAD.MOV.U32 R19, RZ, RZ, R22 ;  /* 0x000000ffff137224 */ /* 0x000fe200078e0016 */
[----:B------:R-:W-:-:S07]  /*0e20*/  IADD3 R12, PT, PT, R11, R12, RZ ;  /* 0x0000000c0b0c7210 */ /* 0x000fce0007ffe0ff */
.L_x_265:
[----:B------:R-:W1:Y:S01]  /*0e30*/  LDC.64 R36, c[0x0][0x380] ;  /* 0x0000e000ff247b82 */ /* 0x000e620000000a00 */
[-C--:B0-----:R-:W-:Y:S02]  /*0e40*/  ISETP.GE.AND P0, PT, R5, R21.reuse, PT ;  /* 0x000000150500720c */ /* 0x081fe40003f06270 */
[----:B------:R-:W-:Y:S02]  /*0e50*/  IADD3 R33, PT, PT, R11, R12, RZ ;  /* 0x0000000c0b217210 */ /* 0x000fe40007ffe0ff */
[-C--:B------:R-:W-:Y:S02]  /*0e60*/  ISETP.GE.AND P1, PT, R12, R20.reuse, PT ;  /* 0x000000140c00720c */ /* 0x080fe40003f26270 */
[----:B------:R-:W-:Y:S01]  /*0e70*/  ISETP.GE.OR P3, PT, R33, R20, P0 ;  /* 0x000000142100720c */ /* 0x000fe20000766670 */
[----:B------:R-:W0:Y:S01]  /*0e80*/  LDC.64 R24, c[0x0][0x380] ;  /* 0x0000e000ff187b82 */ /* 0x000e220000000a00 */
[----:B------:R-:W-:Y:S02]  /*0e90*/  ISETP.LT.AND P1, PT, R5, R21, !P1 ;  /* 0x000000150500720c */ /* 0x000fe40004f21270 */
[----:B------:R-:W-:-:S05]  /*0ea0*/  IADD3 R33, PT, PT, R11, R33, RZ ;  /* 0x000000210b217210 */ /* 0x000fca0007ffe0ff */
[----:B------:R-:W2:Y:S08]  /*0eb0*/  LDC.64 R34, c[0x0][0x388] ;  /* 0x0000e200ff227b82 */ /* 0x000eb00000000a00 */
[----:B------:R-:W3:Y:S08]  /*0ec0*/  LDC.64 R22, c[0x0][0x380] ;  /* 0x0000e000ff167b82 */ /* 0x000ef00000000a00 */
[----:B------:R-:W4:Y:S01]  /*0ed0*/  LDC.64 R38, c[0x0][0x388] ;  /* 0x0000e200ff267b82 */ /* 0x000f220000000a00 */
[----:B------:R-:W-:Y:S01]  /*0ee0*/  ISETP.GE.OR P4, PT, R33, R20, P0 ;  /* 0x000000142100720c */ /* 0x000fe20000786670 */
[----:B-1----:R-:W-:-:S04]  /*0ef0*/  @P1 IMAD.WIDE R36, R10, 0x2, R36 ;  /* 0x000000020a241825 */ /* 0x002fc800078e0224 */
[C---:B0-----:R-:W-:Y:S02]  /*0f00*/  @!P3 IMAD.WIDE R24, R19.reuse, 0x2, R24 ;  /* 0x000000021318b825 */ /* 0x041fe400078e0218 */
[----:B------:R-:W0:Y:S01]  /*0f10*/  LDC.64 R40, c[0x0][0x388] ;  /* 0x0000e200ff287b82 */ /* 0x000e220000000a00 */
[----:B------:R-:W5:Y:S01]  /*0f20*/  @P1 LDG.E.U16.CONSTANT R37, desc[UR8][R36.64] ;  /* 0x0000000824251981 */ /* 0x000f62000c1e9500 */
[----:B--2---:R-:W-:-:S04]  /*0f30*/  @!P3 IMAD.WIDE R34, R19, 0x2, R34 ;  /* 0x000000021322b825 */ /* 0x004fc800078e0222 */
[----:B---3--:R-:W-:Y:S02]  /*0f40*/  @!P4 IMAD.WIDE R22, R13, 0x2, R22 ;  /* 0x000000020d16c825 */ /* 0x008fe400078e0216 */
[----:B------:R-:W2:Y:S04]  /*0f50*/  @!P3 LDG.E.U16.CONSTANT R34, desc[UR8][R34.64] ;  /* 0x000000082222b981 */ /* 0x000ea8000c1e9500 */
[----:B------:R1:W3:Y:S01]  /*0f60*/  @!P3 LDG.E.U16.CONSTANT R36, desc[UR8][R24.64] ;  /* 0x000000081824b981 */ /* 0x0002e2000c1e9500 */
[----:B----4-:R-:W-:-:S03]  /*0f70*/  @P1 IMAD.WIDE R38, R10, 0x2, R38 ;  /* 0x000000020a261825 */ /* 0x010fc600078e0226 */
[----:B------:R4:W2:Y:S01]  /*0f80*/  @!P4 LDG.E.U16.CONSTANT R35, desc[UR8][R22.64] ;  /* 0x000000081623c981 */ /* 0x0008a2000c1e9500 */
[----:B-1----:R-:W1:Y:S03]  /*0f90*/  LDC.64 R24, c[0x0][0x380] ;  /* 0x0000e000ff187b82 */ /* 0x002e660000000a00 */
[----:B------:R1:W2:Y:S01]  /*0fa0*/  @P1 LDG.E.U16.CONSTANT R38, desc[UR8][R38.64] ;  /* 0x0000000826261981 */ /* 0x0002a2000c1e9500 */
[----:B------:R-:W-:-:S04]  /*0fb0*/  IADD3 R33, PT, PT, R11, R33, RZ ;  /* 0x000000210b217210 */ /* 0x000fc80007ffe0ff */
[----:B----4-:R-:W4:Y:S01]  /*0fc0*/  LDC.64 R22, c[0x0][0x388] ;  /* 0x0000e200ff167b82 */ /* 0x010f220000000a00 */
[----:B------:R-:W-:Y:S01]  /*0fd0*/  ISETP.GE.OR P2, PT, R33, R20, P0 ;  /* 0x000000142100720c */ /* 0x000fe20000746670 */
[----:B0-----:R-:W-:-:S05]  /*0fe0*/  @!P4 IMAD.WIDE R40, R13, 0x2, R40 ;  /* 0x000000020d28c825 */ /* 0x001fca00078e0228 */
[----:B------:R-:W2:Y:S07]  /*0ff0*/  @!P4 LDG.E.U16.CONSTANT R33, desc[UR8][R40.64] ;  /* 0x000000082821c981 */ /* 0x000eae000c1e9500 */
[----:B-1----:R-:W-:-:S06]  /*1000*/  @!P2 IMAD.WIDE R24, R14, 0x2, R24 ;  /* 0x000000020e18a825 */ /* 0x002fcc00078e0218 */
[----:B------:R-:W2:Y:S01]  /*1010*/  @!P2 LDG.E.U16.CONSTANT R24, desc[UR8][R24.64] ;  /* 0x000000081818a981 */ /* 0x000ea2000c1e9500 */
[----:B----4-:R-:W-:-:S05]  /*1020*/  @!P2 IMAD.WIDE R22, R14, 0x2, R22 ;  /* 0x000000020e16a825 */ /* 0x010fca00078e0216 */
[----:B------:R0:W4:Y:S01]  /*1030*/  @!P2 LDG.E.U16.CONSTANT R25, desc[UR8][R22.64] ;  /* 0x000000081619a981 */ /* 0x000122000c1e9500 */
[----:B------:R-:W-:Y:S02]  /*1040*/  IMAD R45, R6, UR7, RZ ;  /* 0x00000007062d7c24 */ /* 0x000fe4000f8e02ff */
[----:B------:R-:W-:-:S03]  /*1050*/  IMAD.MOV.U32 R39, RZ, RZ, RZ ;  /* 0x000000ffff277224 */ /* 0x000fc600078e00ff */
[----:B------:R-:W-:Y:S01]  /*1060*/  IADD3 R42, PT, PT, R45, R12, RZ ;  /* 0x0000000c2d2a7210 */ /* 0x000fe20007ffe0ff */
[----:B------:R-:W-:-:S03]  /*1070*/  HFMA2 R43, -RZ, RZ, 0, 0 ;  /* 0x00000000ff2b7431 */ /* 0x000fc600000001ff */
[C---:B------:R-:W-:Y:S01]  /*1080*/  IADD3 R42, PT, PT, R45.reuse, R42, RZ ;  /* 0x0000002a2d2a7210 */ /* 0x040fe20007ffe0ff */
[----:B0-----:R-:W0:Y:S04]  /*1090*/  LDC.64 R22, c[0x0][0x380] ;  /* 0x0000e000ff167b82 */ /* 0x001e280000000a00 */
[----:B------:R-:W-:Y:S02]  /*10a0*/  IMAD.IADD R40, R45, 0x1, R42 ;  /* 0x000000012d287824 */ /* 0x000fe400078e022a */
[----:B-----5:R-:W-:Y:S01]  /*10b0*/  @P1 HADD2.F32 R39, -RZ, R37.H0_H0 ;  /* 0x20000025ff271230 */ /* 0x020fe20000004100 */
[----:B------:R-:W-:Y:S01]  /*10c0*/  MOV R37, RZ ;  /* 0x000000ff00257202 */ /* 0x000fe20000000f00 */
[----:B---3--:R-:W-:Y:S02]  /*10d0*/  @!P3 HADD2.F32 R37, -RZ, R36.H0_H0 ;  /* 0x20000024ff25b230 */ /* 0x008fe40000004100 */
[----:B------:R-:W-:-:S02]  /*10e0*/  HFMA2 R36, -RZ, RZ, 0, 0 ;  /* 0x00000000ff247431 */ /* 0x000fc400000001ff */
[----:B--2---:R-:W-:Y:S02]  /*10f0*/  @P1 HADD2.F32 R43, -RZ, R38.H0_H0 ;  /* 0x20000026ff2b1230 */ /* 0x004fe40000004100 */
[----:B------:R-:W-:-:S04]  /*1100*/  FADD.FTZ R38, -R8, R39 ;  /* 0x0000002708267221 */ /* 0x000fc80000010100 */
[----:B------:R-:W-:Y:S01]  /*1110*/  FFMA.FTZ R27, R38, R43, R27 ;  /* 0x0000002b261b7223 */ /* 0x000fe2000001001b */
[----:B------:R-:W-:Y:S02]  /*1120*/  IMAD.IADD R38, R11, 0x1, R40 ;  /* 0x000000010b267824 */ /* 0x000fe400078e0228 */
[----:B------:R-:W-:-:S03]  /*1130*/  @!P3 HADD2.F32 R36, -RZ, R34.H0_H0 ;  /* 0x20000022ff24b230 */ /* 0x000fc60000004100 */
[----:B------:R-:W-:Y:S02]  /*1140*/  ISETP.GE.OR P3, PT, R38, R20, P0 ;  /* 0x000000142600720c */ /* 0x000fe40000766670 */
[----:B------:R-:W-:Y:S01]  /*1150*/  MOV R39, RZ ;  /* 0x000000ff00277202 */ /* 0x000fe20000000f00 */
[----:B------:R-:W-:Y:S02]  /*1160*/  @!P4 HADD2.F32 R39, -RZ, R35.H0_H0 ;  /* 0x20000023ff27c230 */ /* 0x000fe40000004100 */
[----:B------:R-:W-:Y:S02]  /*1170*/  HFMA2 R34, -RZ, RZ, 0, 0 ;  /* 0x00000000ff227431 */ /* 0x000fe400000001ff */
[----:B------:R-:W-:Y:S02]  /*1180*/  @!P4 HADD2.F32 R34, -RZ, R33.H0_H0 ;  /* 0x20000021ff22c230 */ /* 0x000fe40000004100 */
[C---:B------:R-:W-:Y:S01]  /*1190*/  FADD.FTZ R37, -R8.reuse, R37 ;  /* 0x0000002508257221 */ /* 0x040fe20000010100 */
[----:B------:R-:W-:Y:S01]  /*11a0*/  FADD.FTZ R33, -R8, R39 ;  /* 0x0000002708217221 */ /* 0x000fe20000010100 */
[----:B------:R-:W-:-:S02]  /*11b0*/  FADD.FTZ R29, R36, R29 ;  /* 0x0000001d241d7221 */ /* 0x000fc40000010000 */
[----:B------:R-:W-:Y:S01]  /*11c0*/  FFMA.FTZ R30, R37, R36, R30 ;  /* 0x00000024251e7223 */ /* 0x000fe2000001001e */
[----:B------:R-:W-:Y:S01]  /*11d0*/  FADD.FTZ R31, R34, R31 ;  /* 0x0000001f221f7221 */ /* 0x000fe20000010000 */
[----:B------:R-:W-:Y:S01]  /*11e0*/  FFMA.FTZ R32, R33, R34, R32 ;  /* 0x0000002221207223 */ /* 0x000fe20000010020 */
[----:B0-----:R-:W-:Y:S01]  /*11f0*/  @!P3 IMAD.WIDE R22, R15, 0x2, R22 ;  /* 0x000000020f16b825 */ /* 0x001fe200078e0216 */
[----:B------:R-:W-:-:S03]  /*1200*/  MOV R33, RZ ;  /* 0x000000ff00217202 */ /* 0x000fc60000000f00 */
[----:B------:R-:W-:Y:S01]  /*1210*/  HFMA2 R34, -RZ, RZ, 0, 0 ;  /* 0x00000000ff227431 */ /* 0x000fe200000001ff */
[----:B------:R-:W0:Y:S01]  /*1220*/  LDC.64 R36, c[0x0][0x388] ;  /* 0x0000e200ff247b82 */ /* 0x000e220000000a00 */
[----:B------:R-:W-:Y:S01]  /*1230*/  IMAD.IADD R40, R11, 0x1, R38 ;  /* 0x000000010b287824 */ /* 0x000fe200078e0226 */
[----:B------:R1:W2:Y:S01]  /*1240*/  @!P3 LDG.E.U16.CONSTANT R35, desc[UR8][R22.64] ;  /* 0x000000081623b981 */ /* 0x0002a2000c1e9500 */
[----:B------:R-:W-:-:S05]  /*1250*/  @!P2 HADD2.F32 R33, -RZ, R24.H0_H0 ;  /* 0x20000018ff21a230 */ /* 0x000fca0000004100 */
[----:B------:R-:W3:Y:S01]  /*1260*/  LDC.64 R38, c[0x0][0x388] ;  /* 0x0000e200ff267b82 */ /* 0x000ee20000000a00 */
[----:B----4-:R-:W-:-:S07]  /*1270*/  @!P2 HADD2.F32 R34, -RZ, R25.H0_H0 ;  /* 0x20000019ff22a230 */ /* 0x010fce0000004100 */
[----:B------:R-:W4:Y:S01]  /*1280*/  LDC.64 R24, c[0x0][0x380] ;  /* 0x0000e000ff187b82 */ /* 0x000f220000000a00 */
[----:B------:R-:W-:-:S07]  /*1290*/  ISETP.GE.OR P2, PT, R40, R20, P0 ;  /* 0x000000142800720c */ /* 0x000fce0000746670 */
[----:B-1----:R-:W1:Y:S01]  /*12a0*/  LDC.64 R22, c[0x0][0x380] ;  /* 0x0000e000ff167b82 */ /* 0x002e620000000a00 */
[----:B------:R-:W-:-:S04]  /*12b0*/  IADD3 R40, PT, PT, R11, R40, RZ ;  /* 0x000000280b287210 */ /* 0x000fc80007ffe0ff */
[----:B------:R-:W-:Y:S01]  /*12c0*/  ISETP.GE.OR P1, PT, R40, R20, P0 ;  /* 0x000000142800720c */ /* 0x000fe20000726670 */
[----:B0-----:R-:W-:-:S04]  /*12d0*/  @!P3 IMAD.WIDE R36, R15, 0x2, R36 ;  /* 0x000000020f24b825 */ /* 0x001fc800078e0224 */
[C---:B---3--:R-:W-:Y:S02]  /*12e0*/  @!P2 IMAD.WIDE R38, R16.reuse, 0x2, R38 ;  /* 0x000000021026a825 */ /* 0x048fe400078e0226 */
[----:B------:R-:W3:Y:S02]  /*12f0*/  @!P3 LDG.E.U16.CONSTANT R36, desc[UR8][R36.64] ;  /* 0x000000082424b981 */ /* 0x000ee4000c1e9500 */
[----:B----4-:R-:W-:Y:S02]  /*1300*/  @!P2 IMAD.WIDE R24, R16, 0x2, R24 ;  /* 0x000000021018a825 */ /* 0x010fe400078e0218 */
[----:B------:R-:W4:Y:S04]  /*1310*/  @!P2 LDG.E.U16.CONSTANT R38, desc[UR8][R38.64] ;  /* 0x000000082626a981 */ /* 0x000f28000c1e9500 */
[----:B------:R0:W5:Y:S01]  /*1320*/  @!P2 LDG.E.U16.CONSTANT R37, desc[UR8][R24.64] ;  /* 0x000000081825a981 */ /* 0x000162000c1e9500 */
[----:B-1----:R-:W-:-:S05]  /*1330*/  @!P1 IMAD.WIDE R22, R17, 0x2, R22 ;  /* 0x0000000211169825 */ /* 0x002fca00078e0216 */
[----:B------:R1:W5:Y:S01]  /*1340*/  @!P1 LDG.E.U16.CONSTANT R39, desc[UR8][R22.64] ;  /* 0x0000000816279981 */ /* 0x000362000c1e9500 */
[----:B0-----:R-:W0:Y:S01]  /*1350*/  LDC.64 R24, c[0x0][0x388] ;  /* 0x0000e200ff187b82 */ /* 0x001e220000000a00 */
[----:B------:R-:W-:-:S07]  /*1360*/  IADD3 R40, PT, PT, R11, R40, RZ ;  /* 0x000000280b287210 */ /* 0x000fce0007ffe0ff */
[----:B-1----:R-:W1:Y:S01]  /*1370*/  LDC.64 R22, c[0x0][0x380] ;  /* 0x0000e000ff167b82 */ /* 0x002e620000000a00 */
[----:B------:R-:W-:Y:S01]  /*1380*/  ISETP.GE.OR P0, PT, R40, R20, P0 ;  /* 0x000000142800720c */ /* 0x000fe20000706670 */
[----:B0-----:R-:W-:-:S06]  /*1390*/  @!P1 IMAD.WIDE R24, R17, 0x2, R24 ;  /* 0x0000000211189825 */ /* 0x001fcc00078e0218 */
[----:B------:R-:W5:Y:S06]  /*13a0*/  @!P1 LDG.E.U16.CONSTANT R24, desc[UR8][R24.64] ;  /* 0x0000000818189981 */ /* 0x000f6c000c1e9500 */
[----:B-1----:R-:W-:-:S05]  /*13b0*/  @!P0 IMAD.WIDE R22, R18, 0x2, R22 ;  /* 0x0000000212168825 */ /* 0x002fca00078e0216 */
[----:B------:R0:W5:Y:S02]  /*13c0*/  @!P0 LDG.E.U16.CONSTANT R25, desc[UR8][R22.64] ;  /* 0x0000000816198981 */ /* 0x000164000c1e9500 */
[----:B0-----:R-:W0:Y:S02]  /*13d0*/  LDC.64 R22, c[0x0][0x388] ;  /* 0x0000e200ff167b82 */ /* 0x001e240000000a00 */
[----:B0-----:R-:W-:-:S06]  /*13e0*/  @!P0 IMAD.WIDE R22, R18, 0x2, R22 ;  /* 0x0000000212168825 */ /* 0x001fcc00078e0216 */
[----:B------:R0:W5:Y:S01]  /*13f0*/  @!P0 LDG.E.U16.CONSTANT R22, desc[UR8][R22.64] ;  /* 0x0000000816168981 */ /* 0x000162000c1e9500 */
[----:B------:R-:W-:Y:S01]  /*1400*/  MOV R41, RZ ;  /* 0x000000ff00297202 */ /* 0x000fe20000000f00 */
[----:B------:R-:W-:Y:S01]  /*1410*/  FADD.FTZ R33, -R8, R33 ;  /* 0x0000002108217221 */ /* 0x000fe20000010100 */
[----:B------:R-:W-:Y:S01]  /*1420*/  FADD.FTZ R28, R43, R28 ;  /* 0x0000001c2b1c7221 */ /* 0x000fe20000010000 */
[----:B------:R-:W-:Y:S01]  /*1430*/  FADD.FTZ R2, R34, R2 ;  /* 0x0000000222027221 */ /* 0x000fe20000010000 */
[----:B------:R-:W-:Y:S02]  /*1440*/  HFMA2 R43, -RZ, RZ, 0, 0 ;  /* 0x00000000ff2b7431 */ /* 0x000fe400000001ff */
[----:B------:R-:W-:Y:S01]  /*1450*/  FFMA.FTZ R0, R33, R34, R0 ;  /* 0x0000002221007223 */ /* 0x000fe20000010000 */
[----:B------:R-:W-:Y:S02]  /*1460*/  MOV R33, RZ ;  /* 0x000000ff00217202 */ /* 0x000fe40000000f00 */
[----:B------:R-:W-:Y:S01]  /*1470*/  IADD3 R26, PT, PT, R26, 0x2, RZ ;  /* 0x000000021a1a7810 */ /* 0x000fe20007ffe0ff */
[----:B0-----:R-:W-:Y:S01]  /*1480*/  IMAD.MOV.U32 R23, RZ, RZ, RZ ;  /* 0x000000ffff177224 */ /* 0x001fe200078e00ff */
[----:B------:R-:W-:-:S04]  /*1490*/  IADD3 R10, PT, PT, R9, R10, R9 ;  /* 0x0000000a090a7210 */ /* 0x000fc80007ffe009 */
[----:B------:R-:W-:-:S04]  /*14a0*/  IADD3 R10, PT, PT, R9, R10, R9 ;  /* 0x0000000a090a7210 */ /* 0x000fc80007ffe009 */
[C---:B------:R-:W-:Y:S01]  /*14b0*/  IADD3 R10, PT, PT, R9.reuse, R10, R9 ;  /* 0x0000000a090a7210 */ /* 0x040fe20007ffe009 */
[C---:B------:R-:W-:Y:S01]  /*14c0*/  IMAD R15, R9.reuse, 0x8, R15 ;  /* 0x00000008090f7824 */ /* 0x040fe200078e020f */
[C---:B------:R-:W-:Y:S01]  /*14d0*/  LEA R19, R9.reuse, R19, 0x3 ;  /* 0x0000001309137211 */ /* 0x040fe200078e18ff */
[C---:B------:R-:W-:Y:S01]  /*14e0*/  IMAD R18, R9.reuse, 0x8, R18 ;  /* 0x0000000809127824 */ /* 0x040fe200078e0212 */
[C---:B------:R-:W-:Y:S02]  /*14f0*/  IADD3 R10, PT, PT, R9.reuse, R10, R9 ;  /* 0x0000000a090a7210 */ /* 0x040fe40007ffe009 */
[C---:B------:R-:W-:Y:S02]  /*1500*/  LEA R13, R9.reuse, R13, 0x3 ;  /* 0x0000000d090d7211 */ /* 0x040fe400078e18ff */
[C---:B------:R-:W-:Y:S02]  /*1510*/  LEA R14, R9.reuse, R14, 0x3 ;  /* 0x0000000e090e7211 */ /* 0x040fe400078e18ff */
[----:B------:R-:W-:-:S02]  /*1520*/  LEA R16, R9, R16, 0x3 ;  /* 0x0000001009107211 */ /* 0x000fc400078e18ff */
[----:B------:R-:W-:Y:S01]  /*1530*/  LEA R17, R9, R17, 0x3 ;  /* 0x0000001109117211 */ /* 0x000fe200078e18ff */
[----:B--2---:R-:W-:Y:S02]  /*1540*/  @!P3 HADD2.F32 R41, -RZ, R35.H0_H0 ;  /* 0x20000023ff29b230 */ /* 0x004fe40000004100 */
[----:B------:R-:W-:-:S03]  /*1550*/  IMAD.MOV.U32 R35, RZ, RZ, RZ ;  /* 0x000000ffff237224 */ /* 0x000fc600078e00ff */
[----:B------:R-:W-:Y:S01]  /*1560*/  FADD.FTZ R34, -R8, R41 ;  /* 0x0000002908227221 */ /* 0x000fe20000010100 */
[----:B---3--:R-:W-:Y:S02]  /*1570*/  @!P3 HADD2.F32 R35, -RZ, R36.H0_H0 ;  /* 0x20000024ff23b230 */ /* 0x008fe40000004100 */
[----:B----4-:R-:W-:-:S03]  /*1580*/  @!P2 HADD2.F32 R33, -RZ, R38.H0_H0 ;  /* 0x20000026ff21a230 */ /* 0x010fc60000004100 */
[----:B------:R-:W-:Y:S01]  /*1590*/  FADD.FTZ R28, R28, R35 ;  /* 0x000000231c1c7221 */ /* 0x000fe20000010000 */
[----:B-----5:R-:W-:Y:S02]  /*15a0*/  @!P2 HADD2.F32 R43, -RZ, R37.H0_H0 ;  /* 0x20000025ff2ba230 */ /* 0x020fe40000004100 */
[----:B------:R-:W-:-:S03]  /*15b0*/  FFMA.FTZ R27, R34, R35, R27 ;  /* 0x00000023221b7223 */ /* 0x000fc6000001001b */
[----:B------:R-:W-:Y:S01]  /*15c0*/  FADD.FTZ R35, -R8, R43 ;  /* 0x0000002b08237221 */ /* 0x000fe20000010100 */
[----:B------:R-:W-:-:S03]  /*15d0*/  FADD.FTZ R29, R29, R33 ;  /* 0x000000211d1d7221 */ /* 0x000fc60000010000 */
[----:B------:R-:W-:Y:S01]  /*15e0*/  FFMA.FTZ R30, R35, R33, R30 ;  /* 0x00000021231e7223 */ /* 0x000fe2000001001e */
[----:B------:R-:W-:Y:S01]  /*15f0*/  MOV R35, RZ ;  /* 0x000000ff00237202 */ /* 0x000fe20000000f00 */
[----:B------:R-:W-:Y:S02]  /*1600*/  HFMA2 R33, -RZ, RZ, 0, 0 ;  /* 0x00000000ff217431 */ /* 0x000fe400000001ff */
[----:B------:R-:W-:Y:S02]  /*1610*/  HFMA2 R37, -RZ, RZ, 0, 0 ;  /* 0x00000000ff257431 */ /* 0x000fe400000001ff */
[----:B------:R-:W-:Y:S02]  /*1620*/  @!P1 HADD2.F32 R37, -RZ, R39.H0_H0 ;  /* 0x20000027ff259230 */ /* 0x000fe40000004100 */
[----:B------:R-:W-:Y:S02]  /*1630*/  @!P1 HADD2.F32 R23, -RZ, R24.H0_H0 ;  /* 0x20000018ff179230 */ /* 0x000fe40000004100 */
[----:B------:R-:W-:-:S02]  /*1640*/  @!P0 HADD2.F32 R35, -RZ, R25.H0_H0 ;  /* 0x20000019ff238230 */ /* 0x000fc40000004100 */
[----:B------:R-:W-:Y:S01]  /*1650*/  FADD.FTZ R25, -R8, R37 ;  /* 0x0000002508197221 */ /* 0x000fe20000010100 */
[----:B------:R-:W-:-:S03]  /*1660*/  FADD.FTZ R31, R31, R23 ;  /* 0x000000171f1f7221 */ /* 0x000fc60000010000 */
[----:B------:R-:W-:Y:S01]  /*1670*/  FFMA.FTZ R32, R25, R23, R32 ;  /* 0x0000001719207223 */ /* 0x000fe20000010020 */
[----:B------:R-:W-:Y:S01]  /*1680*/  FADD.FTZ R23, -R8, R35 ;  /* 0x0000002308177221 */ /* 0x000fe20000010100 */
[----:B------:R-:W-:Y:S01]  /*1690*/  @!P0 HADD2.F32 R33, -RZ, R22.H0_H0 ;  /* 0x20000016ff218230 */ /* 0x000fe20000004100 */
[----:B------:R-:W-:Y:S01]  /*16a0*/  ISETP.NE.AND P0, PT, R26, RZ, PT ;  /* 0x000000ff1a00720c */ /* 0x000fe20003f05270 */
[C---:B------:R-:W-:Y:S01]  /*16b0*/  IMAD R22, R11.reuse, 0x8, R12 ;  /* 0x000000080b167824 */ /* 0x040fe200078e020c */
[----:B------:R-:W-:Y:S02]  /*16c0*/  IADD3 R12, PT, PT, R11, R40, RZ ;  /* 0x000000280b0c7210 */ /* 0x000fe40007ffe0ff */
[----:B------:R-:W-:Y:S01]  /*16d0*/  FADD.FTZ R2, R2, R33 ;  /* 0x0000002102027221 */ /* 0x000fe20000010000 */
[----:B------:R-:W-:-:S08]  /*16e0*/  FFMA.FTZ R0, R23, R33, R0 ;  /* 0x0000002117007223 */ /* 0x000fd00000010000 */
[----:B------:R-:W-:Y:S05]  /*16f0*/  @P0 BRA `(.L_x_265) ;  /* 0xfffffff400cc0947 */ /* 0x000fea000383ffff */
[----:B------:R-:W-:-:S07]  /*1700*/  MOV R13, R22 ;  /* 0x00000016000d7202 */ /* 0x000fce0000000f00 */
.L_x_264:
[----:B------:R-:W-:-:S04]  /*1710*/  LOP3.LUT R3, R3, 0x1, RZ, 0xc0, !PT ;  /* 0x0000000103037812 */ /* 0x000fc800078ec0ff */
[----:B------:R-:W-:-:S13]  /*1720*/  ISETP.NE.U32.AND P0, PT, R3, 0x1, PT ;  /* 0x000000010300780c */ /* 0x000fda0003f05070 */
[----:B------:R-:W-:Y:S05]  /*1730*/  @!P0 BRA `(.L_x_263) ;  /* 0x0000000000fc8947 */ /* 0x000fea0003800000 */
[----:B------:R-:W0:Y:S01]  /*1740*/  LDC.64 R22, c[0x0][0x380] ;  /* 0x0000e000ff167b82 */ /* 0x000e220000000a00 */
[----:B------:R-:W-:Y:S01]  /*1750*/  IMAD R26, R6, UR7, RZ ;  /* 0x00000007061a7c24 */ /* 0x000fe2000f8e02ff */
[----:B------:R-:W-:-:S04]  /*1760*/  ISETP.GE.AND P0, PT, R5, R21, PT ;  /* 0x000000150500720c */ /* 0x000fc80003f06270 */
[C---:B------:R-:W-:Y:S02]  /*1770*/  IADD3 R3, PT, PT, R26.reuse, R13, RZ ;  /* 0x0000000d1a037210 */ /* 0x040fe40007ffe0ff */
[----:B------:R-:W1:Y:S01]  /*1780*/  LDC.64 R18, c[0x0][0x388] ;  /* 0x0000e200ff127b82 */ /* 0x000e620000000a00 */
[-C--:B------:R-:W-:Y:S02]  /*1790*/  ISETP.GE.OR P1, PT, R13, R20.reuse, P0 ;  /* 0x000000140d00720c */ /* 0x080fe40000726670 */
[C---:B------:R-:W-:Y:S02]  /*17a0*/  IADD3 R11, PT, PT, R26.reuse, R3, RZ ;  /* 0x000000031a0b7210 */ /* 0x040fe40007ffe0ff */
[-C--:B------:R-:W-:Y:S02]  /*17b0*/  ISETP.GE.OR P2, PT, R3, R20.reuse, P0 ;  /* 0x000000140300720c */ /* 0x080fe40000746670 */
[----:B------:R-:W-:Y:S01]  /*17c0*/  ISETP.GE.OR P3, PT, R11, R20, P0 ;  /* 0x000000140b00720c */ /* 0x000fe20000766670 */
[----:B------:R-:W2:Y:S01]  /*17d0*/  LDC.64 R16, c[0x0][0x380] ;  /* 0x0000e000ff107b82 */ /* 0x000ea20000000a00 */
[----:B------:R-:W-:-:S05]  /*17e0*/  IMAD.IADD R3, R26, 0x1, R11 ;  /* 0x000000011a037824 */ /* 0x000fca00078e020b */
[----:B------:R-:W-:Y:S02]  /*17f0*/  ISETP.GE.OR P0, PT, R3, R20, P0 ;  /* 0x000000140300720c */ /* 0x000fe40000706670 */
[----:B------:R-:W3:Y:S08]  /*1800*/  LDC.64 R36, c[0x0][0x380] ;  /* 0x0000e000ff247b82 */ /* 0x000ef00000000a00 */
[----:B------:R-:W4:Y:S01]  /*1810*/  LDC.64 R24, c[0x0][0x380] ;  /* 0x0000e000ff187b82 */ /* 0x000f220000000a00 */
[C---:B------:R-:W-:Y:S01]  /*1820*/  IADD3 R3, PT, PT, R10.reuse, R9, RZ ;  /* 0x000000090a037210 */ /* 0x040fe20007ffe0ff */
[----:B0-----:R-:W-:-:S06]  /*1830*/  @!P1 IMAD.WIDE R22, R10, 0x2, R22 ;  /* 0x000000020a169825 */ /* 0x001fcc00078e0216 */
[----:B------:R-:W0:Y:S08]  /*1840*/  LDC.64 R14, c[0x0][0x388] ;  /* 0x0000e200ff0e7b82 */ /* 0x000e300000000a00 */
[----:B------:R-:W0:Y:S08]  /*1850*/  LDC.64 R34, c[0x0][0x388] ;  /* 0x0000e200ff227b82 */ /* 0x000e300000000a00 */
[----:B------:R-:W0:Y:S01]  /*1860*/  LDC.64 R12, c[0x0][0x388] ;  /* 0x0000e200ff0c7b82 */ /* 0x000e220000000a00 */
[-C--:B------:R-:W-:Y:S01]  /*1870*/  IADD3 R11, PT, PT, R3, R9.reuse, RZ ;  /* 0x00000009030b7210 */ /* 0x080fe20007ffe0ff */
[----:B-1----:R-:W-:Y:S01]  /*1880*/  @!P1 IMAD.WIDE R18, R10, 0x2, R18 ;  /* 0x000000020a129825 */ /* 0x002fe200078e0212 */
[----:B------:R-:W4:Y:S02]  /*1890*/  @!P1 LDG.E.U16.CONSTANT R22, desc[UR8][R22.64] ;  /* 0x0000000816169981 */ /* 0x000f24000c1e9500 */
[----:B------:R-:W-:Y:S01]  /*18a0*/  IADD3 R9, PT, PT, R11, R9, RZ ;  /* 0x000000090b097210 */ /* 0x000fe20007ffe0ff */
[----:B--2---:R-:W-:-:S02]  /*18b0*/  @!P2 IMAD.WIDE R16, R3, 0x2, R16 ;  /* 0x000000020310a825 */ /* 0x004fc400078e0210 */
[----:B------:R-:W2:Y:S02]  /*18c0*/  @!P1 LDG.E.U16.CONSTANT R18, desc[UR8][R18.64] ;  /* 0x0000000812129981 */ /* 0x000ea4000c1e9500 */
[----:B---3--:R-:W-:Y:S02]  /*18d0*/  @!P3 IMAD.WIDE R36, R11, 0x2, R36 ;  /* 0x000000020b24b825 */ /* 0x008fe400078e0224 */
[----:B------:R-:W3:Y:S02]  /*18e0*/  @!P2 LDG.E.U16.CONSTANT R16, desc[UR8][R16.64] ;  /* 0x000000081010a981 */ /* 0x000ee4000c1e9500 */
[----:B----4-:R-:W-:Y:S02]  /*18f0*/  @!P0 IMAD.WIDE R24, R9, 0x2, R24 ;  /* 0x0000000209188825 */ /* 0x010fe400078e0218 */
[----:B------:R-:W4:Y:S02]  /*1900*/  @!P3 LDG.E.U16.CONSTANT R36, desc[UR8][R36.64] ;  /* 0x000000082424b981 */ /* 0x000f24000c1e9500 */
[----:B0-----:R-:W-:-:S02]  /*1910*/  @!P2 IMAD.WIDE R14, R3, 0x2, R14 ;  /* 0x00000002030ea825 */ /* 0x001fc400078e020e */
[----:B------:R-:W4:Y:S02]  /*1920*/  @!P0 LDG.E.U16.CONSTANT R24, desc[UR8][R24.64] ;  /* 0x0000000818188981 */ /* 0x000f24000c1e9500 */
[----:B------:R-:W-:Y:S02]  /*1930*/  @!P3 IMAD.WIDE R34, R11, 0x2, R34 ;  /* 0x000000020b22b825 */ /* 0x000fe400078e0222 */
[----:B------:R0:W4:Y:S02]  /*1940*/  @!P2 LDG.E.U16.CONSTANT R14, desc[UR8][R14.64] ;  /* 0x000000080e0ea981 */ /* 0x000124000c1e9500 */
[----:B------:R-:W-:Y:S02]  /*1950*/  @!P0 IMAD.WIDE R12, R9, 0x2, R12 ;  /* 0x00000002090c8825 */ /* 0x000fe400078e020c */
[----:B------:R-:W4:Y:S04]  /*1960*/  @!P3 LDG.E.U16.CONSTANT R34, desc[UR8][R34.64] ;  /* 0x000000082222b981 */ /* 0x000f28000c1e9500 */
[----:B------:R1:W4:Y:S01]  /*1970*/  @!P0 LDG.E.U16.CONSTANT R12, desc[UR8][R12.64] ;  /* 0x000000080c0c8981 */ /* 0x000322000c1e9500 */
[----:B------:R-:W-:Y:S01]  /*1980*/  IMAD.MOV.U32 R3, RZ, RZ, RZ ;  /* 0x000000ffff037224 */ /* 0x000fe200078e00ff */
[----:B------:R-:W-:Y:S01]  /*1990*/  MOV R9, RZ ;  /* 0x000000ff00097202 */ /* 0x000fe20000000f00 */
[----:B0-----:R-:W-:-:S02]  /*19a0*/  HFMA2 R15, -RZ, RZ, 0, 0 ;  /* 0x00000000ff0f7431 */ /* 0x001fc400000001ff */
[----:B-1----:R-:W-:Y:S02]  /*19b0*/  IMAD.MOV.U32 R13, RZ, RZ, RZ ;  /* 0x000000ffff0d7224 */ /* 0x002fe400078e00ff */
[----:B------:R-:W-:Y:S02]  /*19c0*/  @!P1 HADD2.F32 R3, -RZ, R22.H0_H0 ;  /* 0x20000016ff039230 */ /* 0x000fe40000004100 */
[----:B--2---:R-:W-:-:S03]  /*19d0*/  @!P1 HADD2.F32 R9, -RZ, R18.H0_H0 ;  /* 0x20000012ff099230 */ /* 0x004fc60000004100 */
[----:B-----5:R-:W-:Y:S01]  /*19e0*/  FADD.FTZ R10, -R8, R3 ;  /* 0x00000003080a7221 */ /* 0x020fe20000010100 */
[----:B------:R-:W-:-:S03]  /*19f0*/  HFMA2 R3, -RZ, RZ, 0, 0 ;  /* 0x00000000ff037431 */ /* 0x000fc600000001ff */
[----:B------:R-:W-:Y:S01]  /*1a00*/  FFMA.FTZ R27, R10, R9, R27 ;  /* 0x000000090a1b7223 */ /* 0x000fe2000001001b */
[----:B------:R-:W-:Y:S01]  /*1a10*/  CS2R R10, SRZ ;  /* 0x00000000000a7805 */ /* 0x000fe2000001ff00 */
[----:B---3--:R-:W-:Y:S02]  /*1a20*/  @!P2 HADD2.F32 R3, -RZ, R16.H0_H0 ;  /* 0x20000010ff03a230 */ /* 0x008fe40000004100 */
[----:B----4-:R-:W-:Y:S02]  /*1a30*/  @!P3 HADD2.F32 R11, -RZ, R36.H0_H0 ;  /* 0x20000024ff0bb230 */ /* 0x010fe40000004100 */
[----:B------:R-:W-:Y:S01]  /*1a40*/  FADD.FTZ R28, R28, R9 ;  /* 0x000000091c1c7221 */ /* 0x000fe20000010000 */
[----:B------:R-:W-:Y:S01]  /*1a50*/  @!P0 HADD2.F32 R13, -RZ, R24.H0_H0 ;  /* 0x20000018ff0d8230 */ /* 0x000fe20000004100 */
[----:B------:R-:W-:Y:S01]  /*1a60*/  MOV R9, RZ ;  /* 0x000000ff00097202 */ /* 0x000fe20000000f00 */
[C---:B------:R-:W-:Y:S01]  /*1a70*/  FADD.FTZ R3, -R8.reuse, R3 ;  /* 0x0000000308037221 */ /* 0x040fe20000010100 */
[----:B------:R-:W-:Y:S01]  /*1a80*/  FADD.FTZ R11, -R8, R11 ;  /* 0x0000000b080b7221 */ /* 0x000fe20000010100 */
[----:B------:R-:W-:-:S02]  /*1a90*/  @!P2 HADD2.F32 R9, -RZ, R14.H0_H0 ;  /* 0x2000000eff09a230 */ /* 0x000fc40000004100 */
[----:B------:R-:W-:Y:S01]  /*1aa0*/  FADD.FTZ R13, -R8, R13 ;  /* 0x0000000d080d7221 */ /* 0x000fe20000010100 */
[----:B------:R-:W-:Y:S02]  /*1ab0*/  @!P3 HADD2.F32 R10, -RZ, R34.H0_H0 ;  /* 0x20000022ff0ab230 */ /* 0x000fe40000004100 */
[----:B------:R-:W-:Y:S02]  /*1ac0*/  @!P0 HADD2.F32 R15, -RZ, R12.H0_H0 ;  /* 0x2000000cff0f8230 */ /* 0x000fe40000004100 */
[----:B------:R-:W-:Y:S01]  /*1ad0*/  FADD.FTZ R29, R29, R9 ;  /* 0x000000091d1d7221 */ /* 0x000fe20000010000 */
[----:B------:R-:W-:Y:S01]  /*1ae0*/  FFMA.FTZ R30, R3, R9, R30 ;  /* 0x00000009031e7223 */ /* 0x000fe2000001001e */
[----:B------:R-:W-:Y:S01]  /*1af0*/  FADD.FTZ R31, R31, R10 ;  /* 0x0000000a1f1f7221 */ /* 0x000fe20000010000 */
[----:B------:R-:W-:Y:S01]  /*1b00*/  FFMA.FTZ R32, R11, R10, R32 ;  /* 0x0000000a0b207223 */ /* 0x000fe20000010020 */
[----:B------:R-:W-:Y:S01]  /*1b10*/  FADD.FTZ R2, R2, R15 ;  /* 0x0000000f02027221 */ /* 0x000fe20000010000 */
[----:B------:R-:W-:-:S07]  /*1b20*/  FFMA.FTZ R0, R13, R15, R0 ;  /* 0x0000000f0d007223 */ /* 0x000fce0000010000 */
.L_x_263:
[----:B------:R-:W0:Y:S01]  /*1b30*/  S2R R13, SR_TID.X ;  /* 0x00000000000d7919 */ /* 0x000e220000002100 */
[----:B------:R-:W1:Y:S01]  /*1b40*/  S2UR UR6, SR_CgaCtaId ;  /* 0x00000000000679c3 */ /* 0x000e620000008800 */
[----:B------:R-:W-:Y:S01]  /*1b50*/  UMOV UR4, 0x400 ;  /* 0x0000040000047882 */ /* 0x000fe20000000000 */
[----:B------:R-:W-:Y:S01]  /*1b60*/  FADD.FTZ R27, R30, R27 ;  /* 0x0000001b1e1b7221 */ /* 0x000fe20000010000 */
[----:B-----5:R-:W0:Y:S01]  /*1b70*/  S2R R8, SR_TID.Y ;  /* 0x0000000000087919 */ /* 0x020e220000002200 */
[----:B------:R-:W-:Y:S01]  /*1b80*/  UIADD3 UR5, UPT, UPT, UR4, 0x800, URZ ;  /* 0x0000080004057890 */ /* 0x000fe2000fffe0ff */
[----:B------:R-:W-:Y:S01]  /*1b90*/  FADD.FTZ R28, R29, R28 ;  /* 0x0000001c1d1c7221 */ /* 0x000fe20000010000 */
[----:B------:R-:W-:Y:S01]  /*1ba0*/  FADD.FTZ R27, R27, R32 ;  /* 0x000000201b1b7221 */ /* 0x000fe20000010000 */
[----:B------:R-:W-:Y:S02]  /*1bb0*/  ISETP.GE.U32.AND P0, PT, R6, 0x2, PT ;  /* 0x000000020600780c */ /* 0x000fe40003f06070 */
[----:B------:R-:W-:Y:S01]  /*1bc0*/  FADD.FTZ R11, R28, R31 ;  /* 0x0000001f1c0b7221 */ /* 0x000fe20000010000 */
[----:B------:R-:W-:-:S03]  /*1bd0*/  FADD.FTZ R10, R27, R0 ;  /* 0x000000001b0a7221 */ /* 0x000fc60000010000 */
[----:B------:R-:W-:Y:S01]  /*1be0*/  FADD.FTZ R11, R11, R2 ;  /* 0x000000020b0b7221 */ /* 0x000fe20000010000 */
[----:B-1----:R-:W-:Y:S02]  /*1bf0*/  ULEA UR4, UR6, UR4, 0x18 ;  /* 0x0000000406047291 */ /* 0x002fe4000f8ec0ff */
[----:B------:R-:W-:Y:S01]  /*1c00*/  ULEA UR5, UR6, UR5, 0x18 ;  /* 0x0000000506057291 */ /* 0x000fe2000f8ec0ff */
[----:B0-----:R-:W-:-:S05]  /*1c10*/  IMAD R9, R8, UR11, R13 ;  /* 0x0000000b08097c24 */ /* 0x001fca000f8e020d */
[C---:B------:R-:W-:Y:S02]  /*1c20*/  LEA R0, R9.reuse, UR4, 0x2 ;  /* 0x0000000409007c11 */ /* 0x040fe4000f8e10ff */
[----:B------:R-:W-:-:S03]  /*1c30*/  LEA R9, R9, UR5, 0x2 ;  /* 0x0000000509097c11 */ /* 0x000fc6000f8e10ff */
[----:B------:R0:W-:Y:S04]  /*1c40*/  STS [R0], R11 ;  /* 0x0000000b00007388 */ /* 0x0001e80000000800 */
[----:B------:R0:W-:Y:S01]  /*1c50*/  STS [R9], R10 ;  /* 0x0000000a09007388 */ /* 0x0001e20000000800 */
[----:B------:R-:W-:Y:S05]  /*1c60*/  @!P0 BRA `(.L_x_266) ;  /* 0x0000000800f08947 */ /* 0x000fea0003800000 */
[----:B------:R-:W-:Y:S01]  /*1c70*/  SHF.R.U32.HI R3, RZ, 0x1, R6 ;  /* 0x00000001ff037819 */ /* 0x000fe20000011606 */
[----:B------:R-:W-:Y:S01]  /*1c80*/  BAR.SYNC.DEFER_BLOCKING 0x0 ;  /* 0x0000000000007b1d */ /* 0x000fe20000010000 */
[----:B------:R-:W-:Y:S02]  /*1c90*/  ISETP.GE.U32.AND P1, PT, R6, 0x4, PT ;  /* 0x000000040600780c */ /* 0x000fe40003f26070 */
[----:B------:R-:W-:-:S03]  /*1ca0*/  IADD3 R15, PT, PT, R3, R8, RZ ;  /* 0x00000008030f7210 */ /* 0x000fc60007ffe0ff */
[----:B------:R-:W-:Y:S01]  /*1cb0*/  BSSY.RECONVERGENT B0, `(.L_x_267) ;  /* 0x000000d000007945 */ /* 0x000fe20003800200 */
[----:B------:R-:W-:-:S04]  /*1cc0*/  ISETP.GE.U32.AND P0, PT, R15, R6, PT ;  /* 0x000000060f00720c */ /* 0x000fc80003f06070 */
[----:B------:R-:W-:-:S13]  /*1cd0*/  ISETP.GE.U32.OR P0, PT, R8, R3, P0 ;  /* 0x000000030800720c */ /* 0x000fda0000706470 */
[----:B------:R-:W-:Y:S05]  /*1ce0*/  @P0 BRA `(.L_x_268) ;  /* 0x0000000000240947 */ /* 0x000fea0003800000 */
[----:B------:R-:W-:-:S05]  /*1cf0*/  IMAD R3, R3, UR11, RZ ;  /* 0x0000000b03037c24 */ /* 0x000fca000f8e02ff */
[C---:B------:R-:W-:Y:S01]  /*1d00*/  LEA R2, R3.reuse, R0, 0x2 ;  /* 0x0000000003027211 */ /* 0x040fe200078e10ff */
[----:B------:R-:W-:-:S05]  /*1d10*/  IMAD R3, R3, 0x4, R9 ;  /* 0x0000000403037824 */ /* 0x000fca00078e0209 */
[----:B------:R-:W0:Y:S04]  /*1d20*/  LDS R2, [R2] ;  /* 0x0000000002027984 */ /* 0x000e280000000800 */
[----:B------:R-:W1:Y:S01]  /*1d30*/  LDS R3, [R3] ;  /* 0x0000000003037984 */ /* 0x000e620000000800 */
[----:B0-----:R-:W-:Y:S01]  /*1d40*/  FADD.FTZ R11, R11, R2 ;  /* 0x000000020b0b7221 */ /* 0x001fe20000010000 */
[----:B-1----:R-:W-:-:S04]  /*1d50*/  FADD.FTZ R10, R10, R3 ;  /* 0x000000030a0a7221 */ /* 0x002fc80000010000 */
[----:B------:R1:W-:Y:S04]  /*1d60*/  STS [R0], R11 ;  /* 0x0000000b00007388 */ /* 0x0003e80000000800 */
[----:B------:R1:W-:Y:S02]  /*1d70*/  STS [R9], R10 ;  /* 0x0000000a09007388 */ /* 0x0003e40000000800 */
.L_x_268:
[----:B------:R-:W-:Y:S05]  /*1d80*/  BSYNC.RECONVERGENT B0 ;  /* 0x0000000000007941 */ /* 0x000fea0003800200 */
.L_x_267:
        /* <DEDUP_REMOVED lines=10> */
[C---:B------:R-:W-:Y:S02]  /*1e30*/  LEA R2, R3.reuse, R0, 0x2 ;  /* 0x0000000003027211 */ /* 0x040fe400078e10ff */
[----:B------:R-:W-:-:S04]  /*1e40*/  LEA R3, R3, R9, 0x2 ;  /* 0x0000000903037211 */ /* 0x000fc800078e10ff */
[----:B------:R-:W0:Y:S04]  /*1e50*/  LDS R2, [R2] ;  /* 0x0000000002027984 */ /* 0x000e280000000800 */
[----:B------:R-:W2:Y:S01]  /*1e60*/  LDS R3, [R3] ;  /* 0x0000000003037984 */ /* 0x000ea20000000800 */
[----:B01----:R-:W-:Y:S01]  /*1e70*/  FADD.FTZ R11, R11, R2 ;  /* 0x000000020b0b7221 */ /* 0x003fe20000010000 */
[----:B--2---:R-:W-:-:S04]  /*1e80*/  FADD.FTZ R10, R10, R3 ;  /* 0x000000030a0a7221 */ /* 0x004fc80000010000 */
[----:B------:R2:W-:Y:S04]  /*1e90*/  STS [R0], R11 ;  /* 0x0000000b00007388 */ /* 0x0005e80000000800 */
[----:B------:R2:W-:Y:S02]  /*1ea0*/  STS [R9], R10 ;  /* 0x0000000a09007388 */ /* 0x0005e40000000800 */
.L_x_270:
[----:B------:R-:W-:Y:S05]  /*1eb0*/  BSYNC.RECONVERGENT B0 ;  /* 0x0000000000007941 */ /* 0x000fea0003800200 */
.L_x_269:
[----:B------:R-:W-:Y:S05]  /*1ec0*/  @!P1 BRA `(.L_x_266) ;  /* 0x0000000800589947 */ /* 0x000fea0003800000 */
[----:B------:R-:W-:Y:S01]  /*1ed0*/  SHF.R.U32.HI R3, RZ, 0x3, R6 ;  /* 0x00000003ff037819 */ /* 0x000fe20000011606 */
[----:B------:R-:W-:Y:S01]  /*1ee0*/  BAR.SYNC.DEFER_BLOCKING 0x0 ;  /* 0x0000000000007b1d */ /* 0x000fe20000010000 */
[----:B------:R-:W-:-:S03]  /*1ef0*/  ISETP.GE.U32.AND P1, PT, R6, 0x10, PT ;  /* 0x000000100600780c */ /* 0x000fc60003f26070 */
[----:B------:R-:W-:Y:S02]  /*1f00*/  IMAD.IADD R15, R3, 0x1, R8 ;  /* 0x00000001030f7824 */ /* 0x000fe400078e0208 */
[----:B------:R-:W-:Y:S03]  /*1f10*/  BSSY.RECONVERGENT B0, `(.L_x_271) ;  /* 0x000000d000007945 */ /* 0x000fe60003800200 */
[----:B------:R-:W-:-:S04]  /*1f20*/  ISETP.GE.U32.AND P0, PT, R15, R6, PT ;  /* 0x000000060f00720c */ /* 0x000fc80003f06070 */
[----:B------:R-:W-:-:S13]  /*1f30*/  ISETP.GE.U32.OR P0, PT, R8, R3, P0 ;  /* 0x000000030800720c */ /* 0x000fda0000706470 */
[----:B------:R-:W-:Y:S05]  /*1f40*/  @P0 BRA `(.L_x_272) ;  /* 0x0000000000240947 */ /* 0x000fea0003800000 */
[----:B------:R-:W-:-:S05]  /*1f50*/  IMAD R3, R3, UR11, RZ ;  /* 0x0000000b03037c24 */ /* 0x000fca000f8e02ff */
[C---:B------:R-:W-:Y:S02]  /*1f60*/  LEA R2, R3.reuse, R0, 0x2 ;  /* 0x0000000003027211 */ /* 0x040fe400078e10ff */
[----:B------:R-:W-:-:S04]  /*1f70*/  LEA R3, R3, R9, 0x2 ;  /* 0x0000000903037211 */ /* 0x000fc800078e10ff */
[----:B------:R-:W0:Y:S04]  /*1f80*/  LDS R2, [R2] ;  /* 0x0000000002027984 */ /* 0x000e280000000800 */
[----:B------:R-:W3:Y:S01]  /*1f90*/  LDS R3, [R3] ;  /* 0x0000000003037984 */ /* 0x000ee20000000800 */
[----:B012---:R-:W-:Y:S01]  /*1fa0*/  FADD.FTZ R11, R11, R2 ;  /* 0x000000020b0b7221 */ /* 0x007fe20000010000 */
[----:B---3--:R-:W-:-:S04]  /*1fb0*/  FADD.FTZ R10, R10, R3 ;  /* 0x000000030a0a7221 */ /* 0x008fc80000010000 */
[----:B------:R3:W-:Y:S04]  /*1fc0*/  STS [R0], R11 ;  /* 0x0000000b00007388 */ /* 0x0007e80000000800 */
[----:B------:R3:W-:Y:S02]  /*1fd0*/  STS [R9], R10 ;  /* 0x0000000a09007388 */ /* 0x0007e40000000800 */
.L_x_272:
[----:B------:R-:W-:Y:S05]  /*1fe0*/  BSYNC.RECONVERGENT B0 ;  /* 0x0000000000007941 */ /* 0x000fea0003800200 */
.L_x_271:
        /* <DEDUP_REMOVED lines=9> */
[----:B------:R-:W-:-:S04]  /*2080*/  IMAD R3, R3, UR11, RZ ;  /* 0x0000000b03037c24 */ /* 0x000fc8000f8e02ff */
[C---:B------:R-:W-:Y:S01]  /*2090*/  IMAD R2, R3.reuse, 0x4, R0 ;  /* 0x0000000403027824 */ /* 0x040fe200078e0200 */
[----:B------:R-:W-:-:S05]  /*20a0*/  LEA R3, R3, R9, 0x2 ;  /* 0x0000000903037211 */ /* 0x000fca00078e10ff */
[----:B------:R-:W0:Y:S04]  /*20b0*/  LDS R2, [R2] ;  /* 0x0000000002027984 */ /* 0x000e280000000800 */
[----:B------:R-:W4:Y:S01]  /*20c0*/  LDS R3, [R3] ;  /* 0x0000000003037984 */ /* 0x000f220000000800 */
[----:B0123--:R-:W-:Y:S01]  /*20d0*/  FADD.FTZ R11, R11, R2 ;  /* 0x000000020b0b7221 */ /* 0x00ffe20000010000 */
[----:B----4-:R-:W-:-:S04]  /*20e0*/  FADD.FTZ R10, R10, R3 ;  /* 0x000000030a0a7221 */ /* 0x010fc80000010000 */
[----:B------:R4:W-:Y:S04]  /*20f0*/  STS [R0], R11 ;  /* 0x0000000b00007388 */ /* 0x0009e80000000800 */
[----:B------:R4:W-:Y:S02]  /*2100*/  STS [R9], R10 ;  /* 0x0000000a09007388 */ /* 0x0009e40000000800 */
.L_x_274:
[----:B------:R-:W-:Y:S05]  /*2110*/  BSYNC.RECONVERGENT B0 ;  /* 0x0000000000007941 */ /* 0x000fea0003800200 */
.L_x_273:
        /* <DEDUP_REMOVED lines=13> */
[----:B------:R-:W5:Y:S01]  /*21f0*/  LDS R3, [R3] ;  /* 0x0000000003037984 */ /* 0x000f620000000800 */
[----:B01234-:R-:W-:Y:S01]  /*2200*/  FADD.FTZ R11, R11, R2 ;  /* 0x000000020b0b7221 */ /* 0x01ffe20000010000 */
[----:B-----5:R-:W-:-:S04]  /*2210*/  FADD.FTZ R10, R10, R3 ;  /* 0x000000030a0a7221 */ /* 0x020fc80000010000 */
[----:B------:R0:W-:Y:S04]  /*2220*/  STS [R0], R11 ;  /* 0x0000000b00007388 */ /* 0x0001e80000000800 */
[----:B------:R0:W-:Y:S02]  /*2230*/  STS [R9], R10 ;  /* 0x0000000a09007388 */ /* 0x0001e40000000800 */
.L_x_276:
[----:B------:R-:W-:Y:S05]  /*2240*/  BSYNC.RECONVERGENT B0 ;  /* 0x0000000000007941 */ /* 0x000fea0003800200 */
.L_x_275:
        /* <DEDUP_REMOVED lines=13> */
[----:B------:R-:W5:Y:S01]  /*2320*/  LDS R3, [R3] ;  /* 0x0000000003037984 */ /* 0x000f620000000800 */
[----:B01234-:R-:W-:Y:S01]  /*2330*/  FADD.FTZ R11, R11, R2 ;  /* 0x000000020b0b7221 */ /* 0x01ffe20000010000 */
[----:B-----5:R-:W-:-:S04]  /*2340*/  FADD.FTZ R10, R10, R3 ;  /* 0x000000030a0a7221 */ /* 0x020fc80000010000 */
[----:B------:R0:W-:Y:S04]  /*2350*/  STS [R0], R11 ;  /* 0x0000000b00007388 */ /* 0x0001e80000000800 */
[----:B------:R0:W-:Y:S02]  /*2360*/  STS [R9], R10 ;  /* 0x0000000a09007388 */ /* 0x0001e40000000800 */
.L_x_278:
[----:B------:R-:W-:Y:S05]  /*2370*/  BSYNC.RECONVERGENT B0 ;  /* 0x0000000000007941 */ /* 0x000fea0003800200 */
.L_x_277:
        /* <DEDUP_REMOVED lines=18> */
.L_x_280:
[----:B------:R-:W-:Y:S05]  /*24a0*/  BSYNC.RECONVERGENT B0 ;  /* 0x0000000000007941 */ /* 0x000fea0003800200 */
.L_x_279:
        /* <DEDUP_REMOVED lines=13> */
[----:B------:R-:W5:Y:S01]  /*2580*/  LDS R3, [R3] ;  /* 0x0000000003037984 */ /* 0x000f620000000800 */
[----:B01234-:R-:W-:Y:S01]  /*2590*/  FADD.FTZ R11, R11, R2 ;  /* 0x000000020b0b7221 */ /* 0x01ffe20000010000 */
[----:B-----5:R-:W-:-:S04]  /*25a0*/  FADD.FTZ R10, R10, R3 ;  /* 0x000000030a0a7221 */ /* 0x020fc80000010000 */
[----:B------:R0:W-:Y:S04]  /*25b0*/  STS [R0], R11 ;  /* 0x0000000b00007388 */ /* 0x0001e80000000800 */
[----:B------:R0:W-:Y:S02]  /*25c0*/  STS [R9], R10 ;  /* 0x0000000a09007388 */ /* 0x0001e40000000800 */
.L_x_282:
[----:B------:R-:W-:Y:S05]  /*25d0*/  BSYNC.RECONVERGENT B0 ;  /* 0x0000000000007941 */ /* 0x000fea0003800200 */
.L_x_281:
        /* <DEDUP_REMOVED lines=18> */
.L_x_284:
[----:B------:R-:W-:Y:S05]  /*2700*/  BSYNC.RECONVERGENT B0 ;  /* 0x0000000000007941 */ /* 0x000fea0003800200 */
.L_x_283:
[----:B------:R-:W-:Y:S05]  /*2710*/  @!P1 BRA `(.L_x_266) ;  /* 0x0000000000449947 */ /* 0x000fea0003800000 */
[----:B------:R-:W-:Y:S01]  /*2720*/  SHF.R.U32.HI R3, RZ, 0xa, R6 ;  /* 0x0000000aff037819 */ /* 0x000fe20000011606 */
[----:B------:R-:W-:Y:S03]  /*2730*/  BAR.SYNC.DEFER_BLOCKING 0x0 ;  /* 0x0000000000007b1d */ /* 0x000fe60000010000 */
        /* <DEDUP_REMOVED lines=14> */
.L_x_285:
[----:B------:R-:W-:Y:S05]  /*2820*/  BSYNC.RECONVERGENT B0 ;  /* 0x0000000000007941 */ /* 0x000fea0003800200 */
.L_x_266:
[----:B------:R-:W-:-:S09]  /*2830*/  UISETP.GE.U32.AND UP0, UPT, UR7, 0x2, UPT ;  /* 0x000000020700788c */ /* 0x000fd2000bf06070 */
[----:B------:R-:W-:Y:S05]  /*2840*/  BRA.U !UP0, `(.L_x_286) ;  /* 0x0000001508d07547 */ /* 0x000fea000b800000 */
[----:B------:R-:W5:Y:S01]  /*2850*/  LDC.64 R14, c[0x0][0x3c0] ;  /* 0x0000f000ff0e7b82 */ /* 0x000f620000000a00 */
[----:B------:R-:W-:Y:S01]  /*2860*/  ISETP.GE.AND P0, PT, R5, R21, PT ;  /* 0x000000150500720c */ /* 0x000fe20003f06270 */
[----:B------:R-:W-:Y:S01]  /*2870*/  IMAD R3, R21, UR7, RZ ;  /* 0x0000000715037c24 */ /* 0x000fe2000f8e02ff */
[----:B------:R-:W-:Y:S02]  /*2880*/  LOP3.LUT P1, RZ, R13, R8, RZ, 0xfc, !PT ;  /* 0x000000080dff7212 */ /* 0x000fe4000782fcff */
[----:B------:R-:W-:-:S13]  /*2890*/  ISETP.EQ.AND P0, PT, R8, RZ, !P0 ;  /* 0x000000ff0800720c */ /* 0x000fda0004702270 */
[----:B------:R-:W-:Y:S02]  /*28a0*/  @P0 IMAD R17, R21, UR10, R5 ;  /* 0x0000000a15110c24 */ /* 0x000fe4000f8e0205 */
[----:B-----5:R-:W-:-:S04]  /*28b0*/  IMAD.WIDE.U32 R2, R3, 0x4, R14 ;  /* 0x0000000403027825 */ /* 0x020fc800078e000e */
[----:B------:R-:W-:-:S04]  /*28c0*/  @P0 IMAD.WIDE R14, R17, 0x4, R14 ;  /* 0x00000004110e0825 */ /* 0x000fc800078e020e */
[----:B------:R-:W-:Y:S01]  /*28d0*/  @P0 IMAD.WIDE R16, R17, 0x4, R2 ;  /* 0x0000000411100825 */ /* 0x000fe200078e0202 */
[----:B------:R0:W-:Y:S04]  /*28e0*/  @P0 STG.E.STRONG.SYS desc[UR8][R14.64], R11 ;  /* 0x0000000b0e000986 */ /* 0x0001e8000c115908 */
[----:B------:R0:W-:Y:S01]  /*28f0*/  @P0 STG.E.STRONG.SYS desc[UR8][R16.64], R10 ;  /* 0x0000000a10000986 */ /* 0x0001e2000c115908 */
[----:B------:R-:W-:Y:S06]  /*2900*/  MEMBAR.SC.GPU ;  /* 0x0000000000007992 */ /* 0x000fec0000002000 */
[----:B------:R-:W-:-:S00]  /*2910*/  ERRBAR ;  /* 0x00000000000079ab */ /* 0x000fc00000000000 */
[----:B------:R-:W-:Y:S06]  /*2920*/  CGAERRBAR ;  /* 0x00000000000075ab */ /* 0x000fec0000000000 */
[----:B------:R-:W-:Y:S02]  /*2930*/  CCTL.IVALL ;  /* 0x00000000ff00798f */ /* 0x000fe40002000000 */
[----:B------:R-:W-:Y:S06]  /*2940*/  BAR.SYNC.DEFER_BLOCKING 0x0 ;  /* 0x0000000000007b1d */ /* 0x000fec0000010000 */
[----:B------:R-:W-:Y:S04]  /*2950*/  BSSY.RECONVERGENT B0, `(.L_x_287) ;  /* 0x0000013000007945 */ /* 0x000fe80003800200 */
[----:B------:R-:W-:Y:S05]  /*2960*/  @P1 BRA `(.L_x_288) ;  /* 0x0000000000441947 */ /* 0x000fea0003800000 */
[----:B0-----:R-:W0:Y:S01]  /*2970*/  S2R R15, SR_LANEID ;  /* 0x00000000000f7919 */ /* 0x001e220000000000 */
[----:B------:R-:W-:Y:S01]  /*2980*/  VOTEU.ANY UR5, UPT, PT ;  /* 0x0000000000057886 */ /* 0x000fe200038e0100 */
[----:B-1234-:R-:W1:Y:S01]  /*2990*/  LDC.64 R10, c[0x0][0x3c8] ;  /* 0x0000f200ff0a7b82 */ /* 0x01ee620000000a00 */
[----:B------:R-:W0:Y:S01]  /*29a0*/  FLO.U32 R12, UR5 ;  /* 0x00000005000c7d00 */ /* 0x000e2200080e0000 */
[----:B------:R-:W2:Y:S01]  /*29b0*/  POPC R13, UR5 ;  /* 0x00000005000d7d09 */ /* 0x000ea20008000000 */
[----:B-1----:R-:W-:Y:S01]  /*29c0*/  IMAD.WIDE.U32 R10, R7, 0x4, R10 ;  /* 0x00000004070a7825 */ /* 0x002fe200078e000a */
[----:B0-----:R-:W-:-:S13]  /*29d0*/  ISETP.EQ.U32.AND P1, PT, R12, R15, PT ;  /* 0x0000000f0c00720c */ /* 0x001fda0003f22070 */
[----:B--2---:R-:W2:Y:S01]  /*29e0*/  @P1 ATOMG.E.ADD.STRONG.GPU PT, R11, desc[UR8][R10.64], R13 ;  /* 0x8000000d0a0b19a8 */ /* 0x004ea200081ef108 */
[----:B------:R-:W0:Y:S02]  /*29f0*/  S2R R14, SR_LTMASK ;  /* 0x00000000000e7919 */ /* 0x000e240000003900 */
[----:B0-----:R-:W-:Y:S01]  /*2a00*/  LOP3.LUT R14, R14, UR5, RZ, 0xc0, !PT ;  /* 0x000000050e0e7c12 */ /* 0x001fe2000f8ec0ff */
[----:B------:R-:W-:-:S05]  /*2a10*/  UIADD3 UR5, UPT, UPT, UR7, -0x1, URZ ;  /* 0xffffffff07057890 */ /* 0x000fca000fffe0ff */
[----:B------:R-:W0:Y:S01]  /*2a20*/  POPC R14, R14 ;  /* 0x0000000e000e7309 */ /* 0x000e220000000000 */
[----:B--2---:R-:W0:Y:S02]  /*2a30*/  SHFL.IDX PT, R7, R11, R12, 0x1f ;  /* 0x00001f0c0b077589 */ /* 0x004e2400000e0000 */
[----:B0-----:R-:W-:-:S05]  /*2a40*/  IMAD.IADD R7, R7, 0x1, R14 ;  /* 0x0000000107077824 */ /* 0x001fca00078e020e */
[----:B------:R-:W-:-:S04]  /*2a50*/  ISETP.NE.AND P1, PT, R7, UR5, PT ;  /* 0x0000000507007c0c */ /* 0x000fc8000bf25270 */
[----:B------:R-:W-:-:S05]  /*2a60*/  SEL R7, RZ, 0x1, P1 ;  /* 0x00000001ff077807 */ /* 0x000fca0000800000 */
[----:B------:R0:W-:Y:S04]  /*2a70*/  STS.U8 [UR4+0x1000], R7 ;  /* 0x00100007ff007988 */ /* 0x0001e80008000004 */
.L_x_288:
[----:B------:R-:W-:Y:S05]  /*2a80*/  BSYNC.RECONVERGENT B0 ;  /* 0x0000000000007941 */ /* 0x000fea0003800200 */
.L_x_287:
[----:B------:R-:W-:Y:S06]  /*2a90*/  BAR.SYNC.DEFER_BLOCKING 0x0 ;  /* 0x0000000000007b1d */ /* 0x000fec0000010000 */
[----:B0-----:R-:W0:Y:S02]  /*2aa0*/  LDS.U8 R7, [UR4+0x1000] ;  /* 0x00100004ff077984 */ /* 0x001e240008000000 */
[----:B0-----:R-:W-:-:S13]  /*2ab0*/  ISETP.NE.AND P1, PT, R7, RZ, PT ;  /* 0x000000ff0700720c */ /* 0x001fda0003f25270 */
[----:B------:R-:W-:Y:S05]  /*2ac0*/  @!P1 EXIT ;  /* 0x000000000000994d */ /* 0x000fea0003800000 */
[----:B------:R-:W-:Y:S01]  /*2ad0*/  ISETP.GE.U32.AND P1, PT, R8, UR7, PT ;  /* 0x0000000708007c0c */ /* 0x000fe2000bf26070 */
[----:B------:R-:W0:Y:S01]  /*2ae0*/  LDCU UR5, c[0x0][0x3d4] ;  /* 0x00007a80ff0577ac */ /* 0x000e220008000800 */
[----:B------:R-:W-:Y:S01]  /*2af0*/  BSSY.RECONVERGENT B0, `(.L_x_289) ;  /* 0x0000071000007945 */ /* 0x000fe20003800200 */
[----:B------:R-:W-:Y:S01]  /*2b00*/  HFMA2 R7, -RZ, RZ, 0, 0 ;  /* 0x00000000ff077431 */ /* 0x000fe200000001ff */
[----:B------:R-:W-:-:S09]  /*2b10*/  MOV R16, RZ ;  /* 0x000000ff00107202 */ /* 0x000fd20000000f00 */
[----:B------:R-:W-:Y:S05]  /*2b20*/  @P1 BRA `(.L_x_290) ;  /* 0x0000000400b41947 */ /* 0x000fea0003800000 */
[----:B------:R-:W5:Y:S01]  /*2b30*/  I2F.U32.RP R14, R6 ;  /* 0x00000006000e7306 */ /* 0x000f620000209000 */
[CC--:B------:R-:W-:Y:S01]  /*2b40*/  IADD3 R7, PT, PT, R6.reuse, R8.reuse, RZ ;  /* 0x0000000806077210 */ /* 0x0c0fe20007ffe0ff */
[----:B------:R-:W-:Y:S01]  /*2b50*/  BSSY.RECONVERGENT B1, `(.L_x_291) ;  /* 0x0000033000017945 */ /* 0x000fe20003800200 */
[----:B------:R-:W-:Y:S02]  /*2b60*/  ISETP.NE.U32.AND P3, PT, R6, RZ, PT ;  /* 0x000000ff0600720c */ /* 0x000fe40003f65070 */
[C---:B------:R-:W-:Y:S02]  /*2b70*/  ISETP.GE.U32.AND P1, PT, R7.reuse, UR7, PT ;  /* 0x0000000707007c0c */ /* 0x040fe4000bf26070 */
[----:B------:R-:W-:Y:S02]  /*2b80*/  VIMNMX.U32 R12, PT, PT, R7, UR7, !PT ;  /* 0x00000007070c7c48 */ /* 0x000fe4000ffe0000 */
[----:B------:R-:W-:Y:S02]  /*2b90*/  SEL R13, RZ, 0x1, P1 ;  /* 0x00000001ff0d7807 */ /* 0x000fe40000800000 */
[----:B------:R-:W-:-:S02]  /*2ba0*/  MOV R17, R8 ;  /* 0x0000000800117202 */ /* 0x000fc40000000f00 */
[----:B------:R-:W-:Y:S01]  /*2bb0*/  IADD3 R7, PT, PT, R12, -R7, -R13 ;  /* 0x800000070c077210 */ /* 0x000fe20007ffe80d */
[----:B-----5:R-:W1:Y:S01]  /*2bc0*/  MUFU.RCP R14, R14 ;  /* 0x0000000e000e7308 */ /* 0x020e620000001000 */
[----:B------:R-:W-:Y:S02]  /*2bd0*/  MOV R16, RZ ;  /* 0x000000ff00107202 */ /* 0x000fe40000000f00 */
[----:B-1234-:R-:W-:-:S05]  /*2be0*/  IADD3 R10, PT, PT, R14, 0xffffffe, RZ ;  /* 0x0ffffffe0e0a7810 */ /* 0x01efca0007ffe0ff */
[----:B------:R1:W2:Y:S02]  /*2bf0*/  F2I.FTZ.U32.TRUNC.NTZ R11, R10 ;  /* 0x0000000a000b7305 */ /* 0x0002a4000021f000 */
[----:B-1----:R-:W-:Y:S01]  /*2c00*/  MOV R10, RZ ;  /* 0x000000ff000a7202 */ /* 0x002fe20000000f00 */
[----:B--2---:R-:W-:-:S04]  /*2c10*/  IMAD.MOV R15, RZ, RZ, -R11 ;  /* 0x000000ffff0f7224 */ /* 0x004fc800078e0a0b */
[----:B------:R-:W-:-:S04]  /*2c20*/  IMAD R15, R15, R6, RZ ;  /* 0x000000060f0f7224 */ /* 0x000fc800078e02ff */
[----:B------:R-:W-:-:S06]  /*2c30*/  IMAD.HI.U32 R14, R11, R15, R10 ;  /* 0x0000000f0b0e7227 */ /* 0x000fcc00078e000a */
[----:B------:R-:W-:-:S05]  /*2c40*/  IMAD.HI.U32 R14, R14, R7, RZ ;  /* 0x000000070e0e7227 */ /* 0x000fca00078e00ff */
[----:B------:R-:W-:-:S05]  /*2c50*/  IADD3 R10, PT, PT, -R14, RZ, RZ ;  /* 0x000000ff0e0a7210 */ /* 0x000fca0007ffe1ff */
[----:B------:R-:W-:-:S05]  /*2c60*/  IMAD R7, R6, R10, R7 ;  /* 0x0000000a06077224 */ /* 0x000fca00078e0207 */
[----:B------:R-:W-:-:S13]  /*2c70*/  ISETP.GE.U32.AND P1, PT, R7, R6, PT ;  /* 0x000000060700720c */ /* 0x000fda0003f26070 */
[----:B------:R-:W-:Y:S01]  /*2c80*/  @P1 IMAD.IADD R7, R7, 0x1, -R6 ;  /* 0x0000000107071824 */ /* 0x000fe200078e0a06 */
[----:B------:R-:W-:-:S04]  /*2c90*/  @P1 IADD3 R14, PT, PT, R14, 0x1, RZ ;  /* 0x000000010e0e1810 */ /* 0x000fc80007ffe0ff */
[----:B------:R-:W-:-:S13]  /*2ca0*/  ISETP.GE.U32.AND P2, PT, R7, R6, PT ;  /* 0x000000060700720c */ /* 0x000fda0003f46070 */
[----:B------:R-:W-:Y:S02]  /*2cb0*/  @P2 IADD3 R14, PT, PT, R14, 0x1, RZ ;  /* 0x000000010e0e2810 */ /* 0x000fe40007ffe0ff */
[----:B------:R-:W-:-:S04]  /*2cc0*/  @!P3 LOP3.LUT R14, RZ, R6, RZ, 0x33, !PT ;  /* 0x00000006ff0eb212 */ /* 0x000fc800078e33ff */
[----:B------:R-:W-:-:S04]  /*2cd0*/  IADD3 R13, PT, PT, R13, R14, RZ ;  /* 0x0000000e0d0d7210 */ /* 0x000fc80007ffe0ff */
[C---:B------:R-:W-:Y:S02]  /*2ce0*/  LOP3.LUT R7, R13.reuse, 0x3, RZ, 0xc0, !PT ;  /* 0x000000030d077812 */ /* 0x040fe400078ec0ff */
[----:B------:R-:W-:Y:S02]  /*2cf0*/  ISETP.GE.U32.AND P2, PT, R13, 0x3, PT ;  /* 0x000000030d00780c */ /* 0x000fe40003f46070 */
[----:B------:R-:W-:Y:S01]  /*2d00*/  ISETP.NE.AND P1, PT, R7, 0x3, PT ;  /* 0x000000030700780c */ /* 0x000fe20003f25270 */
[----:B------:R-:W-:-:S12]  /*2d10*/  IMAD.MOV.U32 R7, RZ, RZ, RZ ;  /* 0x000000ffff077224 */ /* 0x000fd800078e00ff */
[----:B------:R-:W-:Y:S05]  /*2d20*/  @!P1 BRA `(.L_x_292) ;  /* 0x0000000000549947 */ /* 0x000fea0003800000 */
[----:B------:R-:W-:Y:S01]  /*2d30*/  IADD3 R13, PT, PT, R13, 0x1, RZ ;  /* 0x000000010d0d7810 */ /* 0x000fe20007ffe0ff */
[-C--:B------:R-:W-:Y:S01]  /*2d40*/  IMAD R15, R8, R21.reuse, R5 ;  /* 0x00000015080f7224 */ /* 0x080fe200078e0205 */
[----:B------:R-:W-:Y:S01]  /*2d50*/  ISETP.GE.AND P3, PT, R5, R21, PT ;  /* 0x000000150500720c */ /* 0x000fe20003f66270 */
[----:B------:R-:W-:Y:S01]  /*2d60*/  IMAD.MOV.U32 R7, RZ, RZ, RZ ;  /* 0x000000ffff077224 */ /* 0x000fe200078e00ff */
[----:B------:R-:W-:Y:S02]  /*2d70*/  LOP3.LUT R13, R13, 0x3, RZ, 0xc0, !PT ;  /* 0x000000030d0d7812 */ /* 0x000fe400078ec0ff */
[----:B------:R-:W-:Y:S02]  /*2d80*/  MOV R17, R8 ;  /* 0x0000000800117202 */ /* 0x000fe40000000f00 */
[----:B------:R-:W-:-:S07]  /*2d90*/  IADD3 R14, PT, PT, -R13, RZ, RZ ;  /* 0x000000ff0d0e7210 */ /* 0x000fce0007ffe1ff */
.L_x_293:
[----:B------:R-:W1:Y:S01]  /*2da0*/  @!P3 LDC.64 R10, c[0x0][0x3c0] ;  /* 0x0000f000ff0abb82 */ /* 0x000e620000000a00 */
[----:B------:R-:W-:Y:S01]  /*2db0*/  CS2R R18, SRZ ;  /* 0x0000000000127805 */ /* 0x000fe2000001ff00 */
[----:B------:R-:W-:-:S04]  /*2dc0*/  @!P3 IMAD.WIDE R12, R15, 0x4, R2 ;  /* 0x000000040f0cb825 */ /* 0x000fc800078e0202 */
[----:B-1----:R-:W-:-:S05]  /*2dd0*/  @!P3 IMAD.WIDE R10, R15, 0x4, R10 ;  /* 0x000000040f0ab825 */ /* 0x002fca00078e020a */
[----:B------:R-:W2:Y:S04]  /*2de0*/  @!P3 LDG.E.STRONG.SYS R18, desc[UR8][R10.64] ;  /* 0x000000080a12b981 */ /* 0x000ea8000c1f5900 */
[----:B------:R-:W3:Y:S01]  /*2df0*/  @!P3 LDG.E.STRONG.SYS R19, desc[UR8][R12.64] ;  /* 0x000000080c13b981 */ /* 0x000ee2000c1f5900 */
[----:B------:R-:W-:Y:S01]  /*2e00*/  IADD3 R14, PT, PT, R14, 0x1, RZ ;  /* 0x000000010e0e7810 */ /* 0x000fe20007ffe0ff */
[----:B0-----:R-:W-:Y:S01]  /*2e10*/  IMAD.U32 R21, RZ, RZ, UR5 ;  /* 0x00000005ff157e24 */ /* 0x001fe2000f8e00ff */
[----:B------:R-:W-:Y:S02]  /*2e20*/  IADD3 R17, PT, PT, R6, R17, RZ ;  /* 0x0000001106117210 */ /* 0x000fe40007ffe0ff */
[----:B------:R-:W-:Y:S01]  /*2e30*/  ISETP.NE.AND P1, PT, R14, RZ, PT ;  /* 0x000000ff0e00720c */ /* 0x000fe20003f25270 */
[----:B------:R-:W-:-:S02]  /*2e40*/  IMAD R15, R6, R21, R15 ;  /* 0x00000015060f7224 */ /* 0x000fc400078e020f */
[----:B--2---:R-:W-:Y:S01]  /*2e50*/  FADD.FTZ R7, R18, R7 ;  /* 0x0000000712077221 */ /* 0x004fe20000010000 */
[----:B---3--:R-:W-:-:S09]  /*2e60*/  FADD.FTZ R16, R19, R16 ;  /* 0x0000001013107221 */ /* 0x008fd20000010000 */
[----:B------:R-:W-:Y:S05]  /*2e70*/  @P1 BRA `(.L_x_293) ;  /* 0xfffffffc00c81947 */ /* 0x000fea000383ffff */
.L_x_292:
[----:B0-----:R-:W-:Y:S05]  /*2e80*/  BSYNC.RECONVERGENT B1 ;  /* 0x0000000000017941 */ /* 0x001fea0003800200 */
.L_x_291:
[----:B------:R-:W-:Y:S05]  /*2e90*/  @!P2 BRA `(.L_x_290) ;  /* 0x0000000000d8a947 */ /* 0x000fea0003800000 */
[----:B------:R-:W0:Y:S01]  /*2ea0*/  LDCU UR4, c[0x0][0x3d4] ;  /* 0x00007a80ff0477ac */ /* 0x000e220008000800 */
[C---:B------:R-:W-:Y:S01]  /*2eb0*/  LEA R10, R6.reuse, R17, 0x1 ;  /* 0x00000011060a7211 */ /* 0x040fe200078e08ff */
[C---:B------:R-:W-:Y:S01]  /*2ec0*/  IMAD R12, R6.reuse, 0x3, R17 ;  /* 0x00000003060c7824 */ /* 0x040fe200078e0211 */
[----:B------:R-:W-:Y:S01]  /*2ed0*/  IADD3 R14, PT, PT, R17, R6, RZ ;  /* 0x00000006110e7210 */ /* 0x000fe20007ffe0ff */
[-C--:B------:R-:W-:Y:S01]  /*2ee0*/  IMAD R20, R6, R21.reuse, RZ ;  /* 0x0000001506147224 */ /* 0x080fe200078e02ff */
[-C--:B------:R-:W-:Y:S01]  /*2ef0*/  ISETP.GE.AND P1, PT, R5, R21.reuse, PT ;  /* 0x000000150500720c */ /* 0x080fe20003f26270 */
[-CC-:B------:R-:W-:Y:S02]  /*2f00*/  IMAD R23, R10, R21.reuse, R5.reuse ;  /* 0x000000150a177224 */ /* 0x180fe400078e0205 */
[-CC-:B------:R-:W-:Y:S02]  /*2f10*/  IMAD R25, R12, R21.reuse, R5.reuse ;  /* 0x000000150c197224 */ /* 0x180fe400078e0205 */
[----:B------:R-:W-:-:S02]  /*2f20*/  IMAD R29, R14, R21, R5 ;  /* 0x000000150e1d7224 */ /* 0x000fc400078e0205 */
[----:B------:R-:W-:Y:S01]  /*2f30*/  IMAD R21, R17, R21, R5 ;  /* 0x0000001511157224 */ /* 0x000fe200078e0205 */
[----:B0-----:R-:W-:-:S13]  /*2f40*/  ISETP.GE.AND P2, PT, R5, UR4, PT ;  /* 0x0000000405007c0c */ /* 0x001fda000bf46270 */
.L_x_294:
[----:B------:R-:W0:Y:S01]  /*2f50*/  @!P1 LDC.64 R26, c[0x0][0x3c0] ;  /* 0x0000f000ff1a9b82 */ /* 0x000e220000000a00 */
[----:B------:R-:W-:Y:S01]  /*2f60*/  IMAD.MOV.U32 R22, RZ, RZ, RZ ;  /* 0x000000ffff167224 */ /* 0x000fe200078e00ff */
[----:B------:R-:W-:Y:S01]  /*2f70*/  CS2R R32, SRZ ;  /* 0x0000000000207805 */ /* 0x000fe2000001ff00 */
[----:B------:R-:W-:-:S04]  /*2f80*/  @!P1 IMAD.WIDE R30, R21, 0x4, R2 ;  /* 0x00000004151e9825 */ /* 0x000fc800078e0202 */
[----:B0-----:R-:W-:-:S05]  /*2f90*/  @!P1 IMAD.WIDE R26, R21, 0x4, R26 ;  /* 0x00000004151a9825 */ /* 0x001fca00078e021a */
[----:B------:R0:W2:Y:S04]  /*2fa0*/  @!P1 LDG.E.STRONG.SYS R22, desc[UR8][R26.64] ;  /* 0x000000081a169981 */ /* 0x0000a8000c1f5900 */
[----:B------:R1:W3:Y:S01]  /*2fb0*/  @!P1 LDG.E.STRONG.SYS R33, desc[UR8][R30.64] ;  /* 0x000000081e219981 */ /* 0x0002e2000c1f5900 */
[----:B------:R-:W-:Y:S01]  /*2fc0*/  PLOP3.LUT P1, PT, P2, PT, PT, 0x80, 0x8 ;  /* 0x000000000008781c */ /* 0x000fe2000172f070 */
[----:B------:R-:W-:Y:S01]  /*2fd0*/  HFMA2 R28, -RZ, RZ, 0, 0 ;  /* 0x00000000ff1c7431 */ /* 0x000fe200000001ff */
[----:B------:R-:W-:-:S11]  /*2fe0*/  MOV R24, RZ ;  /* 0x000000ff00187202 */ /* 0x000fd60000000f00 */
[----:B------:R-:W4:Y:S01]  /*2ff0*/  @!P1 LDC.64 R12, c[0x0][0x3c0] ;  /* 0x0000f000ff0c9b82 */ /* 0x000f220000000a00 */
[----:B------:R-:W-:-:S07]  /*3000*/  @!P1 IMAD.WIDE R14, R29, 0x4, R2 ;  /* 0x000000041d0e9825 */ /* 0x000fce00078e0202 */
[----:B------:R-:W5:Y:S08]  /*3010*/  @!P1 LDC.64 R18, c[0x0][0x3c0] ;  /* 0x0000f000ff129b82 */ /* 0x000f700000000a00 */
[----:B------:R-:W1:Y:S01]  /*3020*/  @!P1 LDC.64 R10, c[0x0][0x3c0] ;  /* 0x0000f000ff0a9b82 */ /* 0x000e620000000a00 */
[----:B------:R-:W-:Y:S01]  /*3030*/  CS2R R34, SRZ ;  /* 0x0000000000227805 */ /* 0x000fe2000001ff00 */
[----:B0-----:R-:W-:-:S04]  /*3040*/  @!P1 IMAD.WIDE R26, R23, 0x4, R2 ;  /* 0x00000004171a9825 */ /* 0x001fc800078e0202 */
[----:B----4-:R-:W-:-:S04]  /*3050*/  @!P1 IMAD.WIDE R12, R29, 0x4, R12 ;  /* 0x000000041d0c9825 */ /* 0x010fc800078e020c */
[----:B------:R-:W-:Y:S01]  /*3060*/  HFMA2 R36, -RZ, RZ, 0, 0 ;  /* 0x00000000ff247431 */ /* 0x000fe200000001ff */
[----:B------:R-:W4:Y:S01]  /*3070*/  @!P1 LDG.E.STRONG.SYS R28, desc[UR8][R12.64] ;  /* 0x000000080c1c9981 */ /* 0x000f22000c1f5900 */
[----:B-----5:R-:W-:-:S03]  /*3080*/  @!P1 IMAD.WIDE R18, R23, 0x4, R18 ;  /* 0x0000000417129825 */ /* 0x020fc600078e0212 */
[----:B------:R-:W5:Y:S01]  /*3090*/  @!P1 LDG.E.STRONG.SYS R24, desc[UR8][R14.64] ;  /* 0x000000080e189981 */ /* 0x000f62000c1f5900 */
[----:B-1----:R-:W-:-:S03]  /*30a0*/  @!P1 IMAD.WIDE R30, R25, 0x4, R2 ;  /* 0x00000004191e9825 */ /* 0x002fc600078e0202 */
[----:B------:R-:W5:Y:S01]  /*30b0*/  @!P1 LDG.E.STRONG.SYS R32, desc[UR8][R18.64] ;  /* 0x0000000812209981 */ /* 0x000f62000c1f5900 */
[----:B------:R-:W-:-:S03]  /*30c0*/  @!P1 IMAD.WIDE R10, R25, 0x4, R10 ;  /* 0x00000004190a9825 */ /* 0x000fc600078e020a */
[----:B------:R-:W5:Y:S04]  /*30d0*/  @!P1 LDG.E.STRONG.SYS R34, desc[UR8][R26.64] ;  /* 0x000000081a229981 */ /* 0x000f68000c1f5900 */
[----:B------:R-:W5:Y:S04]  /*30e0*/  @!P1 LDG.E.STRONG.SYS R35, desc[UR8][R10.64] ;  /* 0x000000080a239981 */ /* 0x000f68000c1f5900 */
[----:B------:R-:W5:Y:S01]  /*30f0*/  @!P1 LDG.E.STRONG.SYS R36, desc[UR8][R30.64] ;  /* 0x000000081e249981 */ /* 0x000f62000c1f5900 */
[----:B------:R-:W-:-:S04]  /*3100*/  IADD3 R17, PT, PT, R6, R17, R6 ;  /* 0x0000001106117210 */ /* 0x000fc80007ffe006 */
[----:B------:R-:W-:-:S04]  /*3110*/  IADD3 R17, PT, PT, R6, R17, R6 ;  /* 0x0000001106117210 */ /* 0x000fc80007ffe006 */
[----:B------:R-:W-:Y:S01]  /*3120*/  ISETP.GE.U32.AND P3, PT, R17, UR7, PT ;  /* 0x0000000711007c0c */ /* 0x000fe2000bf66070 */
[C---:B------:R-:W-:Y:S01]  /*3130*/  IMAD R21, R20.reuse, 0x4, R21 ;  /* 0x0000000414157824 */ /* 0x040fe200078e0215 */
[C---:B------:R-:W-:Y:S02]  /*3140*/  LEA R29, R20.reuse, R29, 0x2 ;  /* 0x0000001d141d7211 */ /* 0x040fe400078e10ff */
[C---:B------:R-:W-:Y:S02]  /*3150*/  LEA R23, R20.reuse, R23, 0x2 ;  /* 0x0000001714177211 */ /* 0x040fe400078e10ff */
[----:B------:R-:W-:Y:S01]  /*3160*/  LEA R25, R20, R25, 0x2 ;  /* 0x0000001914197211 */ /* 0x000fe200078e10ff */
[----:B--2---:R-:W-:Y:S01]  /*3170*/  FADD.FTZ R7, R22, R7 ;  /* 0x0000000716077221 */ /* 0x004fe20000010000 */
[----:B---3--:R-:W-:-:S03]  /*3180*/  FADD.FTZ R33, R33, R16 ;  /* 0x0000001021217221 */ /* 0x008fc60000010000 */
[----:B----4-:R-:W-:Y:S01]  /*3190*/  FADD.FTZ R7, R7, R28 ;  /* 0x0000001c07077221 */ /* 0x010fe20000010000 */
[----:B-----5:R-:W-:-:S03]  /*31a0*/  FADD.FTZ R33, R33, R24 ;  /* 0x0000001821217221 */ /* 0x020fc60000010000 */
[----:B------:R-:W-:Y:S01]  /*31b0*/  FADD.FTZ R32, R7, R32 ;  /* 0x0000002007207221 */ /* 0x000fe20000010000 */
[----:B------:R-:W-:-:S03]  /*31c0*/  FADD.FTZ R33, R33, R34 ;  /* 0x0000002221217221 */ /* 0x000fc60000010000 */
[----:B------:R-:W-:Y:S01]  /*31d0*/  FADD.FTZ R7, R32, R35 ;  /* 0x0000002320077221 */ /* 0x000fe20000010000 */
[----:B------:R-:W-:Y:S01]  /*31e0*/  FADD.FTZ R16, R33, R36 ;  /* 0x0000002421107221 */ /* 0x000fe20000010000 */
[----:B------:R-:W-:Y:S06]  /*31f0*/  @!P3 BRA `(.L_x_294) ;  /* 0xfffffffc0054b947 */ /* 0x000fec000383ffff */
.L_x_290:
[----:B0-----:R-:W-:Y:S05]  /*3200*/  BSYNC.RECONVERGENT B0 ;  /* 0x0000000000007941 */ /* 0x001fea0003800200 */
.L_x_289:
[----:B------:R0:W-:Y:S01]  /*3210*/  STS [R0], R7 ;  /* 0x0000000700007388 */ /* 0x0001e20000000800 */
[----:B------:R-:W-:-:S03]  /*3220*/  ISETP.GE.U32.AND P1, PT, R6, 0x2, PT ;  /* 0x000000020600780c */ /* 0x000fc60003f26070 */
[----:B------:R0:W-:Y:S10]  /*3230*/  STS [R9], R16 ;  /* 0x0000001009007388 */ /* 0x0001f40000000800 */
[----:B0-----:R-:W-:Y:S05]  /*3240*/  @!P1 BRA `(.L_x_295) ;  /* 0x0000000800f09947 */ /* 0x001fea0003800000 */
[----:B------:R-:W-:Y:S01]  /*3250*/  SHF.R.U32.HI R3, RZ, 0x1, R6 ;  /* 0x00000001ff037819 */ /* 0x000fe20000011606 */
[----:B------:R-:W-:Y:S01]  /*3260*/  BAR.SYNC.DEFER_BLOCKING 0x0 ;  /* 0x0000000000007b1d */ /* 0x000fe20000010000 */
[----:B------:R-:W-:-:S03]  /*3270*/  ISETP.GE.U32.AND P2, PT, R6, 0x4, PT ;  /* 0x000000040600780c */ /* 0x000fc60003f46070 */
[----:B-1234-:R-:W-:Y:S02]  /*3280*/  IMAD.IADD R11, R3, 0x1, R8 ;  /* 0x00000001030b7824 */ /* 0x01efe400078e0208 */
        /* <DEDUP_REMOVED lines=8> */
[----:B------:R-:W1:Y:S01]  /*3310*/  LDS R3, [R3] ;  /* 0x0000000003037984 */ /* 0x000e620000000800 */
[----:B0-----:R-:W-:Y:S01]  /*3320*/  FADD.FTZ R7, R7, R2 ;  /* 0x0000000207077221 */ /* 0x001fe20000010000 */
[----:B-1----:R-:W-:-:S04]  /*3330*/  FADD.FTZ R16, R16, R3 ;  /* 0x0000000310107221 */ /* 0x002fc80000010000 */
[----:B------:R0:W-:Y:S04]  /*3340*/  STS [R0], R7 ;  /* 0x0000000700007388 */ /* 0x0001e80000000800 */
[----:B------:R0:W-:Y:S02]  /*3350*/  STS [R9], R16 ;  /* 0x0000001009007388 */ /* 0x0001e40000000800 */
.L_x_297:
[----:B------:R-:W-:Y:S05]  /*3360*/  BSYNC.RECONVERGENT B0 ;  /* 0x0000000000007941 */ /* 0x000fea0003800200 */
.L_x_296:
        /* <DEDUP_REMOVED lines=13> */
[----:B------:R-:W1:Y:S01]  /*3440*/  LDS R3, [R3] ;  /* 0x0000000003037984 */ /* 0x000e620000000800 */
[----:B0-----:R-:W-:Y:S01]  /*3450*/  FADD.FTZ R7, R7, R2 ;  /* 0x0000000207077221 */ /* 0x001fe20000010000 */
[----:B-1----:R-:W-:-:S04]  /*3460*/  FADD.FTZ R16, R16, R3 ;  /* 0x0000000310107221 */ /* 0x002fc80000010000 */
[----:B------:R1:W-:Y:S04]  /*3470*/  STS [R0], R7 ;  /* 0x0000000700007388 */ /* 0x0003e80000000800 */
[----:B------:R1:W-:Y:S02]  /*3480*/  STS [R9], R16 ;  /* 0x0000001009007388 */ /* 0x0003e40000000800 */
.L_x_299:
[----:B------:R-:W-:Y:S05]  /*3490*/  BSYNC.RECONVERGENT B0 ;  /* 0x0000000000007941 */ /* 0x000fea0003800200 */
.L_x_298:
        /* <DEDUP_REMOVED lines=13> */
[----:B------:R-:W2:Y:S01]  /*3570*/  LDS R3, [R3] ;  /* 0x0000000003037984 */ /* 0x000ea20000000800 */
[----:B01----:R-:W-:Y:S01]  /*3580*/  FADD.FTZ R7, R7, R2 ;  /* 0x0000000207077221 */ /* 0x003fe20000010000 */
[----:B--2---:R-:W-:-:S04]  /*3590*/  FADD.FTZ R16, R16, R3 ;  /* 0x0000000310107221 */ /* 0x004fc80000010000 */
[----:B------:R2:W-:Y:S04]  /*35a0*/  STS [R0], R7 ;  /* 0x0000000700007388 */ /* 0x0005e80000000800 */
[----:B------:R2:W-:Y:S02]  /*35b0*/  STS [R9], R16 ;  /* 0x0000001009007388 */ /* 0x0005e40000000800 */
.L_x_301:
[----:B------:R-:W-:Y:S05]  /*35c0*/  BSYNC.RECONVERGENT B0 ;  /* 0x0000000000007941 */ /* 0x000fea0003800200 */
.L_x_300:
        /* <DEDUP_REMOVED lines=18> */
.L_x_303:
[----:B------:R-:W-:Y:S05]  /*36f0*/  BSYNC.RECONVERGENT B0 ;  /* 0x0000000000007941 */ /* 0x000fea0003800200 */
.L_x_302:
        /* <DEDUP_REMOVED lines=13> */
[----:B------:R-:W4:Y:S01]  /*37d0*/  LDS R3, [R3] ;  /* 0x0000000003037984 */ /* 0x000f220000000800 */
[----:B0123--:R-:W-:Y:S01]  /*37e0*/  FADD.FTZ R7, R7, R2 ;  /* 0x0000000207077221 */ /* 0x00ffe20000010000 */
[----:B----4-:R-:W-:-:S04]  /*37f0*/  FADD.FTZ R16, R16, R3 ;  /* 0x0000000310107221 */ /* 0x010fc80000010000 */
[----:B------:R4:W-:Y:S04]  /*3800*/  STS [R0], R7 ;  /* 0x0000000700007388 */ /* 0x0009e80000000800 */
[----:B------:R4:W-:Y:S02]  /*3810*/  STS [R9], R16 ;  /* 0x0000001009007388 */ /* 0x0009e40000000800 */
.L_x_305:
[----:B------:R-:W-:Y:S05]  /*3820*/  BSYNC.RECONVERGENT B0 ;  /* 0x0000000000007941 */ /* 0x000fea0003800200 */
.L_x_304:
        /* <DEDUP_REMOVED lines=18> */
.L_x_307:
[----:B------:R-:W-:Y:S05]  /*3950*/  BSYNC.RECONVERGENT B0 ;  /* 0x0000000000007941 */ /* 0x000fea0003800200 */
.L_x_306:
        /* <DEDUP_REMOVED lines=18> */
.L_x_309:
[----:B------:R-:W-:Y:S05]  /*3a80*/  BSYNC.RECONVERGENT B0 ;  /* 0x0000000000007941 */ /* 0x000fea0003800200 */
.L_x_308:
        /* <DEDUP_REMOVED lines=18> */
.L_x_311:
[----:B------:R-:W-:Y:S05]  /*3bb0*/  BSYNC.RECONVERGENT B0 ;  /* 0x0000000000007941 */ /* 0x000fea0003800200 */
.L_x_310:
        /* <DEDUP_REMOVED lines=18> */
.L_x_313:
[----:B------:R-:W-:Y:S05]  /*3ce0*/  BSYNC.RECONVERGENT B0 ;  /* 0x0000000000007941 */ /* 0x000fea0003800200 */
.L_x_312:
        /* <DEDUP_REMOVED lines=17> */
.L_x_314:
[----:B------:R-:W-:Y:S05]  /*3e00*/  BSYNC.RECONVERGENT B0 ;  /* 0x0000000000007941 */ /* 0x000fea0003800200 */
.L_x_295:
[----:B------:R-:W-:Y:S05]  /*3e10*/  @!P0 EXIT ;  /* 0x000000000000894d */ /* 0x000fea0003800000 */
[----:B------:R-:W5:Y:S01]  /*3e20*/  LDCU.64 UR4, c[0x0][0x3b8] ;  /* 0x00007700ff0477ac */ /* 0x000f620008000a00 */
[----:B-1234-:R-:W1:Y:S01]  /*3e30*/  LDC.64 R10, c[0x0][0x3a0] ;  /* 0x0000e800ff0a7b82 */ /* 0x01ee620000000a00 */
[----:B------:R-:W2:Y:S07]  /*3e40*/  LDCU.64 UR6, c[0x0][0x3b0] ;  /* 0x00007600ff0677ac */ /* 0x000eae0008000a00 */
[----:B------:R-:W3:Y:S01]  /*3e50*/  LDC.64 R12, c[0x0][0x3a8] ;  /* 0x0000ea00ff0c7b82 */ /* 0x000ee20000000a00 */
[----:B-----5:R-:W-:-:S02]  /*3e60*/  ISETP.NE.U32.AND P0, PT, RZ, UR4, PT ;  /* 0x00000004ff007c0c */ /* 0x020fc4000bf05070 */
[----:B--2---:R-:W-:Y:S02]  /*3e70*/  ISETP.NE.U32.AND P1, PT, RZ, UR6, PT ;  /* 0x00000006ff007c0c */ /* 0x004fe4000bf25070 */
[----:B------:R-:W-:Y:S01]  /*3e80*/  ISETP.NE.AND.EX P0, PT, RZ, UR5, PT, P0 ;  /* 0x00000005ff007c0c */ /* 0x000fe2000bf05300 */
[----:B-1----:R-:W-:Y:S01]  /*3e90*/  IMAD.WIDE R10, R5, 0x4, R10 ;  /* 0x00000004050a7825 */ /* 0x002fe200078e020a */
[----:B------:R-:W-:-:S11]  /*3ea0*/  ISETP.NE.AND.EX P1, PT, RZ, UR7, PT, P1 ;  /* 0x00000007ff007c0c */ /* 0x000fd6000bf25310 */
[----:B------:R-:W1:Y:S01]  /*3eb0*/  @P0 LDC.64 R2, c[0x0][0x3b8] ;  /* 0x0000ee00ff020b82 */ /* 0x000e620000000a00 */
[----:B0-----:R-:W-:Y:S01]  /*3ec0*/  @P0 F2FP.F16.F32.PACK_AB R0, RZ, R7 ;  /* 0x00000007ff00023e */ /* 0x001fe200000000ff */
[----:B------:R-:W-:-:S05]  /*3ed0*/  @P1 FMUL.FTZ R4, R4, R16 ;  /* 0x0000001004041220 */ /* 0x000fca0000410000 */
[----:B------:R-:W-:Y:S01]  /*3ee0*/  @P1 F2FP.F16.F32.PACK_AB R4, RZ, R4 ;  /* 0x00000004ff04123e */ /* 0x000fe200000000ff */
[----:B------:R-:W0:Y:S03]  /*3ef0*/  @P1 LDC.64 R8, c[0x0][0x3b0] ;  /* 0x0000ec00ff081b82 */ /* 0x000e260000000a00 */
[----:B------:R-:W-:Y:S01]  /*3f00*/  PRMT R6, R4, 0x7610, R6 ;  /* 0x0000761004067816 */ /* 0x000fe20000000006 */
[----:B-1----:R-:W-:-:S05]  /*3f10*/  @P0 IMAD.WIDE R2, R5, 0x2, R2 ;  /* 0x0000000205020825 */ /* 0x002fca00078e0202 */
[----:B------:R-:W-:Y:S01]  /*3f20*/  @P0 STG.E.U16 desc[UR8][R2.64], R0 ;  /* 0x0000000002000986 */ /* 0x000fe2000c101508 */
[----:B0-----:R-:W-:-:S04]  /*3f30*/  @P1 IMAD.WIDE R8, R5, 0x2, R8 ;  /* 0x0000000205081825 */ /* 0x001fc800078e0208 */
[----:B---3--:R-:W-:Y:S01]  /*3f40*/  IMAD.WIDE R4, R5, 0x4, R12 ;  /* 0x0000000405047825 */ /* 0x008fe200078e020c */
[----:B------:R-:W-:Y:S04]  /*3f50*/  @P1 STG.E.U16 desc[UR8][R8.64], R6 ;  /* 0x0000000608001986 */ /* 0x000fe8000c101508 */
[----:B------:R-:W-:Y:S04]  /*3f60*/  STG.E desc[UR8][R10.64], R7 ;  /* 0x000000070a007986 */ /* 0x000fe8000c101908 */
[----:B------:R-:W-:Y:S01]  /*3f70*/  STG.E desc[UR8][R4.64], R16 ;  /* 0x0000001004007986 */ /* 0x000fe2000c101908 */
[----:B------:R-:W-:Y:S05]  /*3f80*/  EXIT ;  /* 0x000000000000794d */ /* 0x000fea0003800000 */
.L_x_286:
[----:B------:R-:W-:-:S04]  /*3f90*/  LOP3.LUT P0, RZ, R8, UR10, RZ, 0xfc, !PT ;  /* 0x0000000a08ff7c12 */ /* 0x000fc8000f80fcff */
[----:B------:R-:W-:-:S13]  /*3fa0*/  ISETP.GE.OR P0, PT, R5, R21, P0 ;  /* 0x000000150500720c */ /* 0x000fda0000706670 */
[----:B------:R-:W-:Y:S05]  /*3fb0*/  @P0 EXIT ;  /* 0x000000000000094d */ /* 0x000fea0003800000 */
[----:B------:R-:W5:Y:S01]  /*3fc0*/  LDCU.64 UR4, c[0x0][0x3b8] ;  /* 0x00007700ff0477ac */ /* 0x000f620008000a00 */
[----:B01234-:R-:W0:Y:S01]  /*3fd0*/  LDC.64 R8, c[0x0][0x3a0] ;  /* 0x0000e800ff087b82 */ /* 0x01fe220000000a00 */
[----:B------:R-:W1:Y:S07]  /*3fe0*/  LDCU.64 UR6, c[0x0][0x3b0] ;  /* 0x00007600ff0677ac */ /* 0x000e6e0008000a00 */
[----:B------:R-:W2:Y:S01]  /*3ff0*/  LDC.64 R12, c[0x0][0x3a8] ;  /* 0x0000ea00ff0c7b82 */ /* 0x000ea20000000a00 */
[----:B-----5:R-:W-:-:S02]  /*4000*/  ISETP.NE.U32.AND P0, PT, RZ, UR4, PT ;  /* 0x00000004ff007c0c */ /* 0x020fc4000bf05070 */
[----:B-1----:R-:W-:Y:S02]  /*4010*/  ISETP.NE.U32.AND P1, PT, RZ, UR6, PT ;  /* 0x00000006ff007c0c */ /* 0x002fe4000bf25070 */
[----:B------:R-:W-:Y:S01]  /*4020*/  ISETP.NE.AND.EX P0, PT, RZ, UR5, PT, P0 ;  /* 0x00000005ff007c0c */ /* 0x000fe2000bf05300 */
[----:B0-----:R-:W-:Y:S01]  /*4030*/  IMAD.WIDE R8, R5, 0x4, R8 ;  /* 0x0000000405087825 */ /* 0x001fe200078e0208 */
[----:B------:R-:W-:-:S03]  /*4040*/  ISETP.NE.AND.EX P1, PT, RZ, UR7, PT, P1 ;  /* 0x00000007ff007c0c */ /* 0x000fc6000bf25310 */
[----:B--2---:R-:W-:-:S08]  /*4050*/  IMAD.WIDE R12, R5, 0x4, R12 ;  /* 0x00000004050c7825 */ /* 0x004fd000078e020c */
[----:B------:R-:W0:Y:S01]  /*4060*/  @P0 LDC.64 R2, c[0x0][0x3b8] ;  /* 0x0000ee00ff020b82 */ /* 0x000e220000000a00 */
[----:B------:R-:W-:Y:S01]  /*4070*/  @P0 F2FP.F16.F32.PACK_AB R0, RZ, R11 ;  /* 0x0000000bff00023e */ /* 0x000fe200000000ff */
[----:B------:R-:W-:-:S05]  /*4080*/  @P1 FMUL.FTZ R4, R4, R10 ;  /* 0x0000000a04041220 */ /* 0x000fca0000410000 */
[----:B------:R-:W-:Y:S01]  /*4090*/  @P1 F2FP.F16.F32.PACK_AB R4, RZ, R4 ;  /* 0x00000004ff04123e */ /* 0x000fe200000000ff */
[----:B------:R-:W1:Y:S01]  /*40a0*/  @P1 LDC.64 R6, c[0x0][0x3b0] ;  /* 0x0000ec00ff061b82 */ /* 0x000e620000000a00 */
[----:B0-----:R-:W-:-:S05]  /*40b0*/  @P0 IMAD.WIDE R2, R5, 0x2, R2 ;  /* 0x0000000205020825 */ /* 0x001fca00078e0202 */
[----:B------:R-:W-:Y:S01]  /*40c0*/  @P0 STG.E.U16 desc[UR8][R2.64], R0 ;  /* 0x0000000002000986 */ /* 0x000fe2000c101508 */
[----:B-1----:R-:W-:-:S05]  /*40d0*/  @P1 IMAD.WIDE R6, R5, 0x2, R6 ;  /* 0x0000000205061825 */ /* 0x002fca00078e0206 */
[----:B------:R-:W-:Y:S04]  /*40e0*/  @P1 STG.E.U16 desc[UR8][R6.64], R4 ;  /* 0x0000000406001986 */ /* 0x000fe8000c101508 */
[----:B------:R-:W-:Y:S04]  /*40f0*/  STG.E desc[UR8][R8.64], R11 ;  /* 0x0000000b08007986 */ /* 0x000fe8000c101908 */
[----:B------:R-:W-:Y:S01]  /*4100*/  STG.E desc[UR8][R12.64], R10 ;  /* 0x0000000a0c007986 */ /* 0x000fe2000c101908 */
[----:B------:R-:W-:Y:S05]  /*4110*/  EXIT ;  /* 0x000000000000794d */ /* 0x000fea0003800000 */
.L_x_315:
        /* <DEDUP_REMOVED lines=14> */
.L_x_773:


//--------------------- .text._Z23reduce_bn_c_last_kernelIN3c104HalfEffLi4EEvPKT_S4_PKT0_S7_PS5_S8_PT1_SA_PVS5_Piii --------------------------
	.section	.text._Z23reduce_bn_c_last_kernelIN3c104HalfEffLi4EEvPKT_S4_PKT0_S7_PS5_S8_PT1_SA_PVS5_Piii,"ax",@progbits
	.align	128
        .global         _Z23reduce_bn_c_last_kernelIN3c104HalfEffLi4EEvPKT_S4_PKT0_S7_PS5_S8_PT1_SA_PVS5_Piii
        .type           _Z23reduce_bn_c_last_kernelIN3c104HalfEffLi4EEvPKT_S4_PKT0_S7_PS5_S8_PT1_SA_PVS5_Piii,@function
        .size           _Z23reduce_bn_c_last_kernelIN3c104HalfEffLi4EEvPKT_S4_PKT0_S7_PS5_S8_PT1_SA_PVS5_Piii,(.L_x_774 - _Z23reduce_bn_c_last_kernelIN3c104HalfEffLi4EEvPKT_S4_PKT0_S7_PS5_S8_PT1_SA_PVS5_Piii)
        .other          _Z23reduce_bn_c_last_kernelIN3c104HalfEffLi4EEvPKT_S4_PKT0_S7_PS5_S8_PT1_SA_PVS5_Piii,@"STO_CUDA_ENTRY STV_DEFAULT"
_Z23reduce_bn_c_last_kernelIN3c104HalfEffLi4EEvPKT_S4_PKT0_S7_PS5_S8_PT1_SA_PVS5_Piii:
.text._Z23reduce_bn_c_last_kernelIN3c104HalfEffLi4EEvPKT_S4_PKT0_S7_PS5_S8_PT1_SA_PVS5_Piii:
        /* <DEDUP_REMOVED lines=227> */
.L_x_318:
        /* <DEDUP_REMOVED lines=142> */
.L_x_317:
        /* <DEDUP_REMOVED lines=66> */
.L_x_316:
        /* <DEDUP_REMOVED lines=37> */
.L_x_321:
[----:B------:R-:W-:Y:S05]  /*1d80*/  BSYNC.RECONVERGENT B0 ;  /* 0x0000000000007941 */ /* 0x000fea0003800200 */
.L_x_320:
        /* <DEDUP_REMOVED lines=18> */
.L_x_323:
[----:B------:R-:W-:Y:S05]  /*1eb0*/  BSYNC.RECONVERGENT B0 ;  /* 0x0000000000007941 */ /* 0x000fea0003800200 */
.L_x_322:
        /* <DEDUP_REMOVED lines=18> */
.L_x_325:
[----:B------:R-:W-:Y:S05]  /*1fe0*/  BSYNC.RECONVERGENT B0 ;  /* 0x0000000000007941 */ /* 0x000fea0003800200 */
.L_x_324:
        /* <DEDUP_REMOVED lines=18> */
.L_x_327:
[----:B------:R-:W-:Y:S05]  /*2110*/  BSYNC.RECONVERGENT B0 ;  /* 0x0000000000007941 */ /* 0x000fea0003800200 */
.L_x_326:
        /* <DEDUP_REMOVED lines=18> */
.L_x_329:
[----:B------:R-:W-:Y:S05]  /*2240*/  BSYNC.RECONVERGENT B0 ;  /* 0x0000000000007941 */ /* 0x000fea0003800200 */
.L_x_328:
        /* <DEDUP_REMOVED lines=18> */
.L_x_331:
[----:B------:R-:W-:Y:S05]  /*2370*/  BSYNC.RECONVERGENT B0 ;  /* 0x0000000000007941 */ /* 0x000fea0003800200 */
.L_x_330:
        /* <DEDUP_REMOVED lines=18> */
.L_x_333:
[----:B------:R-:W-:Y:S05]  /*24a0*/  BSYNC.RECONVERGENT B0 ;  /* 0x0000000000007941 */ /* 0x000fea0003800200 */
.L_x_332:
        /* <DEDUP_REMOVED lines=18> */
.L_x_335:
[----:B------:R-:W-:Y:S05]  /*25d0*/  BSYNC.RECONVERGENT B0 ;  /* 0x0000000000007941 */ /* 0x000fea0003800200 */
.L_x_334:
        /* <DEDUP_REMOVED lines=18> */
.L_x_337:
[----:B------:R-:W-:Y:S05]  /*2700*/  BSYNC.RECONVERGENT B0 ;  /* 0x0000000000007941 */ /* 0x000fea0003800200 */
.L_x_336:
[----:B------:R-:W-:Y:S05]  /*2710*/  @!P1 BRA `(.L_x_319) ;  /* 0x0000000000449947 */ /* 0x000fea0003800000 */
[----:B------:R-:W-:Y:S01]  /*2720*/  SHF.R.U32.HI R3, RZ, 0xa, R6 ;  /* 0x0000000aff037819 */ /* 0x000fe20000011606 */
[----:B------:R-:W-:Y:S04]  /*2730*/  BAR.SYNC.DEFER_BLOCKING 0x0 ;  /* 0x0000000000007b1d */ /* 0x000fe80000010000 */
        /* <DEDUP_REMOVED lines=14> */
.L_x_338:
[----:B------:R-:W-:Y:S05]  /*2820*/  BSYNC.RECONVERGENT B0 ;  /* 0x0000000000007941 */ /* 0x000fea0003800200 */
.L_x_319:
        /* <DEDUP_REMOVED lines=33> */
[----:B0-----:R-:W-:-:S04]  /*2a40*/  IADD3 R7, PT, PT, R7, R14, RZ ;  /* 0x0000000e07077210 */ /* 0x001fc80007ffe0ff */
[----:B------:R-:W-:-:S04]  /*2a50*/  ISETP.NE.AND P1, PT, R7, UR5, PT ;  /* 0x0000000507007c0c */ /* 0x000fc8000bf25270 */
[----:B------:R-:W-:-:S05]  /*2a60*/  SEL R7, RZ, 0x1, P1 ;  /* 0x00000001ff077807 */ /* 0x000fca0000800000 */
[----:B------:R0:W-:Y:S04]  /*2a70*/  STS.U8 [UR4+0x1000], R7 ;  /* 0x00100007ff007988 */ /* 0x0001e80008000004 */
.L_x_341:
[----:B------:R-:W-:Y:S05]  /*2a80*/  BSYNC.RECONVERGENT B0 ;  /* 0x0000000000007941 */ /* 0x000fea0003800200 */
.L_x_340:
[----:B------:R-:W-:Y:S06]  /*2a90*/  BAR.SYNC.DEFER_BLOCKING 0x0 ;  /* 0x0000000000007b1d */ /* 0x000fec0000010000 */
[----:B0-----:R-:W0:Y:S02]  /*2aa0*/  LDS.U8 R7, [UR4+0x1000] ;  /* 0x00100004ff077984 */ /* 0x001e240008000000 */
[----:B0-----:R-:W-:-:S13]  /*2ab0*/  ISETP.NE.AND P1, PT, R7, RZ, PT ;  /* 0x000000ff0700720c */ /* 0x001fda0003f25270 */
[----:B------:R-:W-:Y:S05]  /*2ac0*/  @!P1 EXIT ;  /* 0x000000000000994d */ /* 0x000fea0003800000 */
[----:B------:R-:W-:Y:S01]  /*2ad0*/  ISETP.GE.U32.AND P1, PT, R8, UR7, PT ;  /* 0x0000000708007c0c */ /* 0x000fe2000bf26070 */
[----:B------:R-:W0:Y:S01]  /*2ae0*/  LDCU UR5, c[0x0][0x3d4] ;  /* 0x00007a80ff0577ac */ /* 0x000e220008000800 */
[----:B------:R-:W-:Y:S01]  /*2af0*/  BSSY.RECONVERGENT B0, `(.L_x_342) ;  /* 0x0000071000007945 */ /* 0x000fe20003800200 */
[----:B------:R-:W-:Y:S01]  /*2b00*/  MOV R7, RZ ;  /* 0x000000ff00077202 */ /* 0x000fe20000000f00 */
[----:B------:R-:W-:-:S09]  /*2b10*/  IMAD.MOV.U32 R16, RZ, RZ, RZ ;  /* 0x000000ffff107224 */ /* 0x000fd200078e00ff */
[----:B------:R-:W-:Y:S05]  /*2b20*/  @P1 BRA `(.L_x_343) ;  /* 0x0000000400b41947 */ /* 0x000fea0003800000 */
[----:B------:R-:W5:Y:S01]  /*2b30*/  I2F.U32.RP R14, R6 ;  /* 0x00000006000e7306 */ /* 0x000f620000209000 */
[CC--:B------:R-:W-:Y:S01]  /*2b40*/  IADD3 R7, PT, PT, R6.reuse, R8.reuse, RZ ;  /* 0x0000000806077210 */ /* 0x0c0fe20007ffe0ff */
[----:B------:R-:W-:Y:S01]  /*2b50*/  BSSY.RECONVERGENT B1, `(.L_x_344) ;  /* 0x0000033000017945 */ /* 0x000fe20003800200 */
[----:B------:R-:W-:Y:S01]  /*2b60*/  ISETP.NE.U32.AND P3, PT, R6, RZ, PT ;  /* 0x000000ff0600720c */ /* 0x000fe20003f65070 */
[----:B------:R-:W-:Y:S01]  /*2b70*/  IMAD.MOV.U32 R16, RZ, RZ, RZ ;  /* 0x000000ffff107224 */ /* 0x000fe200078e00ff */
[C---:B------:R-:W-:Y:S02]  /*2b80*/  ISETP.GE.U32.AND P1, PT, R7.reuse, UR7, PT ;  /* 0x0000000707007c0c */ /* 0x040fe4000bf26070 */
[----:B------:R-:W-:Y:S02]  /*2b90*/  VIMNMX.U32 R12, PT, PT, R7, UR7, !PT ;  /* 0x00000007070c7c48 */ /* 0x000fe4000ffe0000 */
[----:B------:R-:W-:Y:S02]  /*2ba0*/  SEL R13, RZ, 0x1, P1 ;  /* 0x00000001ff0d7807 */ /* 0x000fe40000800000 */
[----:B------:R-:W-:-:S02]  /*2bb0*/  MOV R17, R8 ;  /* 0x0000000800117202 */ /* 0x000fc40000000f00 */
[----:B------:R-:W-:Y:S01]  /*2bc0*/  IADD3 R7, PT, PT, R12, -R7, -R13 ;  /* 0x800000070c077210 */ /* 0x000fe20007ffe80d */
[----:B-----5:R-:W1:Y:S02]  /*2bd0*/  MUFU.RCP R14, R14 ;  /* 0x0000000e000e7308 */ /* 0x020e640000001000 */
[----:B-1234-:R-:W-:-:S06]  /*2be0*/  IADD3 R10, PT, PT, R14, 0xffffffe, RZ ;  /* 0x0ffffffe0e0a7810 */ /* 0x01efcc0007ffe0ff */
[----:B------:R1:W2:Y:S02]  /*2bf0*/  F2I.FTZ.U32.TRUNC.NTZ R11, R10 ;  /* 0x0000000a000b7305 */ /* 0x0002a4000021f000 */
[----:B-1----:R-:W-:Y:S01]  /*2c00*/  HFMA2 R10, -RZ, RZ, 0, 0 ;  /* 0x00000000ff0a7431 */ /* 0x002fe200000001ff */
[----:B--2---:R-:W-:-:S05]  /*2c10*/  IADD3 R15, PT, PT, RZ, -R11, RZ ;  /* 0x8000000bff0f7210 */ /* 0x004fca0007ffe0ff */
[----:B------:R-:W-:-:S04]  /*2c20*/  IMAD R15, R15, R6, RZ ;  /* 0x000000060f0f7224 */ /* 0x000fc800078e02ff */
[----:B------:R-:W-:-:S06]  /*2c30*/  IMAD.HI.U32 R14, R11, R15, R10 ;  /* 0x0000000f0b0e7227 */ /* 0x000fcc00078e000a */
[----:B------:R-:W-:-:S04]  /*2c40*/  IMAD.HI.U32 R14, R14, R7, RZ ;  /* 0x000000070e0e7227 */ /* 0x000fc800078e00ff */
[----:B------:R-:W-:-:S04]  /*2c50*/  IMAD.MOV R10, RZ, RZ, -R14 ;  /* 0x000000ffff0a7224 */ /* 0x000fc800078e0a0e */
[----:B------:R-:W-:-:S05]  /*2c60*/  IMAD R7, R6, R10, R7 ;  /* 0x0000000a06077224 */ /* 0x000fca00078e0207 */
[----:B------:R-:W-:-:S13]  /*2c70*/  ISETP.GE.U32.AND P1, PT, R7, R6, PT ;  /* 0x000000060700720c */ /* 0x000fda0003f26070 */
[-C--:B------:R-:W-:Y:S02]  /*2c80*/  @P1 IADD3 R7, PT, PT, R7, -R6.reuse, RZ ;  /* 0x8000000607071210 */ /* 0x080fe40007ffe0ff */
[----:B------:R-:W-:Y:S02]  /*2c90*/  @P1 IADD3 R14, PT, PT, R14, 0x1, RZ ;  /* 0x000000010e0e1810 */ /* 0x000fe40007ffe0ff */
[----:B------:R-:W-:-:S13]  /*2ca0*/  ISETP.GE.U32.AND P2, PT, R7, R6, PT ;  /* 0x000000060700720c */ /* 0x000fda0003f46070 */
[----:B------:R-:W-:Y:S02]  /*2cb0*/  @P2 IADD3 R14, PT, PT, R14, 0x1, RZ ;  /* 0x000000010e0e2810 */ /* 0x000fe40007ffe0ff */
[----:B------:R-:W-:-:S04]  /*2cc0*/  @!P3 LOP3.LUT R14, RZ, R6, RZ, 0x33, !PT ;  /* 0x00000006ff0eb212 */ /* 0x000fc800078e33ff */
[----:B------:R-:W-:-:S04]  /*2cd0*/  IADD3 R13, PT, PT, R13, R14, RZ ;  /* 0x0000000e0d0d7210 */ /* 0x000fc80007ffe0ff */
[C---:B------:R-:W-:Y:S02]  /*2ce0*/  LOP3.LUT R7, R13.reuse, 0x3, RZ, 0xc0, !PT ;  /* 0x000000030d077812 */ /* 0x040fe400078ec0ff */
[----:B------:R-:W-:Y:S02]  /*2cf0*/  ISETP.GE.U32.AND P2, PT, R13, 0x3, PT ;  /* 0x000000030d00780c */ /* 0x000fe40003f46070 */
[----:B------:R-:W-:Y:S01]  /*2d00*/  ISETP.NE.AND P1, PT, R7, 0x3, PT ;  /* 0x000000030700780c */ /* 0x000fe20003f25270 */
[----:B------:R-:W-:-:S12]  /*2d10*/  HFMA2 R7, -RZ, RZ, 0, 0 ;  /* 0x00000000ff077431 */ /* 0x000fd800000001ff */
[----:B------:R-:W-:Y:S05]  /*2d20*/  @!P1 BRA `(.L_x_345) ;  /* 0x0000000000549947 */ /* 0x000fea0003800000 */
[----:B------:R-:W-:Y:S01]  /*2d30*/  IADD3 R13, PT, PT, R13, 0x1, RZ ;  /* 0x000000010d0d7810 */ /* 0x000fe20007ffe0ff */
[-C--:B------:R-:W-:Y:S01]  /*2d40*/  IMAD R15, R8, R21.reuse, R5 ;  /* 0x00000015080f7224 */ /* 0x080fe200078e0205 */
[----:B------:R-:W-:Y:S01]  /*2d50*/  ISETP.GE.AND P3, PT, R5, R21, PT ;  /* 0x000000150500720c */ /* 0x000fe20003f66270 */
[----:B------:R-:W-:Y:S01]  /*2d60*/  IMAD.MOV.U32 R17, RZ, RZ, R8 ;  /* 0x000000ffff117224 */ /* 0x000fe200078e0008 */
[----:B------:R-:W-:Y:S02]  /*2d70*/  LOP3.LUT R13, R13, 0x3, RZ, 0xc0, !PT ;  /* 0x000000030d0d7812 */ /* 0x000fe400078ec0ff */
[----:B------:R-:W-:Y:S02]  /*2d80*/  MOV R16, RZ ;  /* 0x000000ff00107202 */ /* 0x000fe40000000f00 */
[----:B------:R-:W-:-:S07]  /*2d90*/  IADD3 R14, PT, PT, -R13, RZ, RZ ;  /* 0x000000ff0d0e7210 */ /* 0x000fce0007ffe1ff */
.L_x_346:
[----:B------:R-:W1:Y:S01]  /*2da0*/  @!P3 LDC.64 R10, c[0x0][0x3c0] ;  /* 0x0000f000ff0abb82 */ /* 0x000e620000000a00 */
[----:B------:R-:W-:Y:S01]  /*2db0*/  CS2R R18, SRZ ;  /* 0x0000000000127805 */ /* 0x000fe2000001ff00 */
[----:B------:R-:W-:-:S04]  /*2dc0*/  @!P3 IMAD.WIDE R12, R15, 0x4, R2 ;  /* 0x000000040f0cb825 */ /* 0x000fc800078e0202 */
[----:B-1----:R-:W-:-:S05]  /*2dd0*/  @!P3 IMAD.WIDE R10, R15, 0x4, R10 ;  /* 0x000000040f0ab825 */ /* 0x002fca00078e020a */
[----:B------:R-:W2:Y:S04]  /*2de0*/  @!P3 LDG.E.STRONG.SYS R18, desc[UR8][R10.64] ;  /* 0x000000080a12b981 */ /* 0x000ea8000c1f5900 */
[----:B------:R-:W3:Y:S01]  /*2df0*/  @!P3 LDG.E.STRONG.SYS R19, desc[UR8][R12.64] ;  /* 0x000000080c13b981 */ /* 0x000ee2000c1f5900 */
[----:B------:R-:W-:Y:S02]  /*2e00*/  IADD3 R14, PT, PT, R14, 0x1, RZ ;  /* 0x000000010e0e7810 */ /* 0x000fe40007ffe0ff */
[----:B0-----:R-:W-:Y:S02]  /*2e10*/  MOV R21, UR5 ;  /* 0x0000000500157c02 */ /* 0x001fe40008000f00 */
[----:B------:R-:W-:Y:S02]  /*2e20*/  ISETP.NE.AND P1, PT, R14, RZ, PT ;  /* 0x000000ff0e00720c */ /* 0x000fe40003f25270 */
[C---:B------:R-:W-:Y:S01]  /*2e30*/  IADD3 R17, PT, PT, R6.reuse, R17, RZ ;  /* 0x0000001106117210 */ /* 0x040fe20007ffe0ff */
[----:B------:R-:W-:-:S02]  /*2e40*/  IMAD R15, R6, R21, R15 ;  /* 0x00000015060f7224 */ /* 0x000fc400078e020f */
[----:B--2---:R-:W-:Y:S01]  /*2e50*/  FADD.FTZ R7, R18, R7 ;  /* 0x0000000712077221 */ /* 0x004fe20000010000 */
[----:B---3--:R-:W-:-:S07]  /*2e60*/  FADD.FTZ R16, R19, R16 ;  /* 0x0000001013107221 */ /* 0x008fce0000010000 */
[----:B------:R-:W-:Y:S05]  /*2e70*/  @P1 BRA `(.L_x_346) ;  /* 0xfffffffc00c81947 */ /* 0x000fea000383ffff */
.L_x_345:
[----:B0-----:R-:W-:Y:S05]  /*2e80*/  BSYNC.RECONVERGENT B1 ;  /* 0x0000000000017941 */ /* 0x001fea0003800200 */
.L_x_344:
[----:B------:R-:W-:Y:S05]  /*2e90*/  @!P2 BRA `(.L_x_343) ;  /* 0x0000000000d8a947 */ /* 0x000fea0003800000 */
[----:B------:R-:W0:Y:S01]  /*2ea0*/  LDCU UR4, c[0x0][0x3d4] ;  /* 0x00007a80ff0477ac */ /* 0x000e220008000800 */
[----:B------:R-:W-:Y:S01]  /*2eb0*/  IADD3 R14, PT, PT, R17, R6, RZ ;  /* 0x00000006110e7210 */ /* 0x000fe20007ffe0ff */
[C-C-:B------:R-:W-:Y:S01]  /*2ec0*/  IMAD R10, R6.reuse, 0x2, R17.reuse ;  /* 0x00000002060a7824 */ /* 0x140fe200078e0211 */
[-C--:B------:R-:W-:Y:S01]  /*2ed0*/  ISETP.GE.AND P1, PT, R5, R21.reuse, PT ;  /* 0x000000150500720c */ /* 0x080fe20003f26270 */
[C---:B------:R-:W-:Y:S02]  /*2ee0*/  IMAD R12, R6.reuse, 0x3, R17 ;  /* 0x00000003060c7824 */ /* 0x040fe400078e0211 */
[-C--:B------:R-:W-:Y:S02]  /*2ef0*/  IMAD R20, R6, R21.reuse, RZ ;  /* 0x0000001506147224 */ /* 0x080fe400078e02ff */
[-CC-:B------:R-:W-:Y:S02]  /*2f00*/  IMAD R23, R10, R21.reuse, R5.reuse ;  /* 0x000000150a177224 */ /* 0x180fe400078e0205 */
[----:B------:R-:W-:-:S02]  /*2f10*/  IMAD R25, R12, R21, R5 ;  /* 0x000000150c197224 */ /* 0x000fc400078e0205 */
[-CC-:B------:R-:W-:Y:S02]  /*2f20*/  IMAD R29, R14, R21.reuse, R5.reuse ;  /* 0x000000150e1d7224 */ /* 0x180fe400078e0205 */
[----:B------:R-:W-:Y:S01]  /*2f30*/  IMAD R21, R17, R21, R5 ;  /* 0x0000001511157224 */ /* 0x000fe200078e0205 */
[----:B0-----:R-:W-:-:S13]  /*2f40*/  ISETP.GE.AND P2, PT, R5, UR4, PT ;  /* 0x0000000405007c0c */ /* 0x001fda000bf46270 */
.L_x_347:
[----:B------:R-:W0:Y:S01]  /*2f50*/  @!P1 LDC.64 R26, c[0x0][0x3c0] ;  /* 0x0000f000ff1a9b82 */ /* 0x000e220000000a00 */
[----:B------:R-:W-:Y:S02]  /*2f60*/  MOV R22, RZ ;  /* 0x000000ff00167202 */ /* 0x000fe40000000f00 */
        /* <DEDUP_REMOVED lines=14> */
[----:B----4-:R-:W-:-:S05]  /*3050*/  @!P1 IMAD.WIDE R12, R29, 0x4, R12 ;  /* 0x000000041d0c9825 */ /* 0x010fca00078e020c */
[----:B------:R-:W4:Y:S01]  /*3060*/  @!P1 LDG.E.STRONG.SYS R28, desc[UR8][R12.64] ;  /* 0x000000080c1c9981 */ /* 0x000f22000c1f5900 */
[----:B-----5:R-:W-:-:S03]  /*3070*/  @!P1 IMAD.WIDE R18, R23, 0x4, R18 ;  /* 0x0000000417129825 */ /* 0x020fc600078e0212 */
[----:B------:R-:W5:Y:S01]  /*3080*/  @!P1 LDG.E.STRONG.SYS R24, desc[UR8][R14.64] ;  /* 0x000000080e189981 */ /* 0x000f62000c1f5900 */
[----:B------:R-:W-:-:S03]  /*3090*/  IMAD.MOV.U32 R36, RZ, RZ, RZ ;  /* 0x000000ffff247224 */ /* 0x000fc600078e00ff */
[----:B------:R-:W5:Y:S01]  /*30a0*/  @!P1 LDG.E.STRONG.SYS R32, desc[UR8][R18.64] ;  /* 0x0000000812209981 */ /* 0x000f62000c1f5900 */
[----:B-1----:R-:W-:-:S03]  /*30b0*/  @!P1 IMAD.WIDE R30, R25, 0x4, R2 ;  /* 0x00000004191e9825 */ /* 0x002fc600078e0202 */
[----:B------:R-:W5:Y:S01]  /*30c0*/  @!P1 LDG.E.STRONG.SYS R34, desc[UR8][R26.64] ;  /* 0x000000081a229981 */ /* 0x000f62000c1f5900 */
[----:B------:R-:W-:-:S05]  /*30d0*/  @!P1 IMAD.WIDE R10, R25, 0x4, R10 ;  /* 0x00000004190a9825 */ /* 0x000fca00078e020a */
[----:B------:R-:W5:Y:S04]  /*30e0*/  @!P1 LDG.E.STRONG.SYS R35, desc[UR8][R10.64] ;  /* 0x000000080a239981 */ /* 0x000f68000c1f5900 */
[----:B------:R-:W5:Y:S01]  /*30f0*/  @!P1 LDG.E.STRONG.SYS R36, desc[UR8][R30.64] ;  /* 0x000000081e249981 */ /* 0x000f62000c1f5900 */
[----:B------:R-:W-:-:S04]  /*3100*/  IADD3 R17, PT, PT, R6, R17, R6 ;  /* 0x0000001106117210 */ /* 0x000fc80007ffe006 */
[----:B------:R-:W-:-:S04]  /*3110*/  IADD3 R17, PT, PT, R6, R17, R6 ;  /* 0x0000001106117210 */ /* 0x000fc80007ffe006 */
[----:B------:R-:W-:Y:S02]  /*3120*/  ISETP.GE.U32.AND P3, PT, R17, UR7, PT ;  /* 0x0000000711007c0c */ /* 0x000fe4000bf66070 */
[C---:B------:R-:W-:Y:S02]  /*3130*/  LEA R21, R20.reuse, R21, 0x2 ;  /* 0x0000001514157211 */ /* 0x040fe400078e10ff */
        /* <DEDUP_REMOVED lines=12> */
.L_x_343:
[----:B0-----:R-:W-:Y:S05]  /*3200*/  BSYNC.RECONVERGENT B0 ;  /* 0x0000000000007941 */ /* 0x001fea0003800200 */
.L_x_342:
        /* <DEDUP_REMOVED lines=21> */
.L_x_350:
[----:B------:R-:W-:Y:S05]  /*3360*/  BSYNC.RECONVERGENT B0 ;  /* 0x0000000000007941 */ /* 0x000fea0003800200 */
.L_x_349:
        /* <DEDUP_REMOVED lines=18> */
.L_x_352:
[----:B------:R-:W-:Y:S05]  /*3490*/  BSYNC.RECONVERGENT B0 ;  /* 0x0000000000007941 */ /* 0x000fea0003800200 */
.L_x_351:
        /* <DEDUP_REMOVED lines=18> */
.L_x_354:
[----:B------:R-:W-:Y:S05]  /*35c0*/  BSYNC.RECONVERGENT B0 ;  /* 0x0000000000007941 */ /* 0x000fea0003800200 */
.L_x_353:
        /* <DEDUP_REMOVED lines=13> */
[----:B------:R-:W3:Y:S01]  /*36a0*/  LDS R3, [R3] ;  /* 0x0000000003037984 */ /* 0x000ee20000000800 */
[----:B012---:R-:W-:Y:S01]  /*36b0*/  FADD.FTZ R7, R7, R2 ;  /* 0x0000000207077221 */ /* 0x007fe20000010000 */
[----:B---3--:R-:W-:-:S04]  /*36c0*/  FADD.FTZ R16, R16, R3 ;  /* 0x0000000310107221 */ /* 0x008fc80000010000 */
[----:B------:R3:W-:Y:S04]  /*36d0*/  STS [R0], R7 ;  /* 0x0000000700007388 */ /* 0x0007e80000000800 */
[----:B------:R3:W-:Y:S02]  /*36e0*/  STS [R9], R16 ;  /* 0x0000001009007388 */ /* 0x0007e40000000800 */
.L_x_356:
[----:B------:R-:W-:Y:S05]  /*36f0*/  BSYNC.RECONVERGENT B0 ;  /* 0x0000000000007941 */ /* 0x000fea0003800200 */
.L_x_355:
        /* <DEDUP_REMOVED lines=18> */
.L_x_358:
[----:B------:R-:W-:Y:S05]  /*3820*/  BSYNC.RECONVERGENT B0 ;  /* 0x0000000000007941 */ /* 0x000fea0003800200 */
.L_x_357:
        /* <DEDUP_REMOVED lines=18> */
.L_x_360:
[----:B------:R-:W-:Y:S05]  /*3950*/  BSYNC.RECONVERGENT B0 ;  /* 0x0000000000007941 */ /* 0x000fea0003800200 */
.L_x_359:
        /* <DEDUP_REMOVED lines=18> */
.L_x_362:
[----:B------:R-:W-:Y:S05]  /*3a80*/  BSYNC.RECONVERGENT B0 ;  /* 0x0000000000007941 */ /* 0x000fea0003800200 */
.L_x_361:
        /* <DEDUP_REMOVED lines=18> */
.L_x_364:
[----:B------:R-:W-:Y:S05]  /*3bb0*/  BSYNC.RECONVERGENT B0 ;  /* 0x0000000000007941 */ /* 0x000fea0003800200 */
.L_x_363:
        /* <DEDUP_REMOVED lines=18> */
.L_x_366:
[----:B------:R-:W-:Y:S05]  /*3ce0*/  BSYNC.RECONVERGENT B0 ;  /* 0x0000000000007941 */ /* 0x000fea0003800200 */
.L_x_365:
        /* <DEDUP_REMOVED lines=17> */
.L_x_367:
[----:B------:R-:W-:Y:S05]  /*3e00*/  BSYNC.RECONVERGENT B0 ;  /* 0x0000000000007941 */ /* 0x000fea0003800200 */
.L_x_348:
        /* <DEDUP_REMOVED lines=10> */
[----:B------:R-:W1:Y:S02]  /*3eb0*/  @P0 LDC.64 R2, c[0x0][0x3b8] ;  /* 0x0000ee00ff020b82 */ /* 0x000e640000000a00 */
[----:B------:R-:W-:-:S06]  /*3ec0*/  @P1 FMUL.FTZ R15, R4, R16 ;  /* 0x00000010040f1220 */ /* 0x000fcc0000410000 */
[----:B0-----:R-:W0:Y:S01]  /*3ed0*/  @P1 LDC.64 R8, c[0x0][0x3b0] ;  /* 0x0000ec00ff081b82 */ /* 0x001e220000000a00 */
[----:B-1----:R-:W-:-:S05]  /*3ee0*/  @P0 IMAD.WIDE R2, R5, 0x4, R2 ;  /* 0x0000000405020825 */ /* 0x002fca00078e0202 */
[----:B------:R-:W-:Y:S01]  /*3ef0*/  @P0 STG.E desc[UR8][R2.64], R7 ;  /* 0x0000000702000986 */ /* 0x000fe2000c101908 */
[----:B0-----:R-:W-:-:S04]  /*3f00*/  @P1 IMAD.WIDE R8, R5, 0x4, R8 ;  /* 0x0000000405081825 */ /* 0x001fc800078e0208 */
[----:B---3--:R-:W-:Y:S01]  /*3f10*/  IMAD.WIDE R4, R5, 0x4, R12 ;  /* 0x0000000405047825 */ /* 0x008fe200078e020c */
[----:B------:R-:W-:Y:S04]  /*3f20*/  @P1 STG.E desc[UR8][R8.64], R15 ;  /* 0x0000000f08001986 */ /* 0x000fe8000c101908 */
[----:B------:R-:W-:Y:S04]  /*3f30*/  STG.E desc[UR8][R10.64], R7 ;  /* 0x000000070a007986 */ /* 0x000fe8000c101908 */
[----:B------:R-:W-:Y:S01]  /*3f40*/  STG.E desc[UR8][R4.64], R16 ;  /* 0x0000001004007986 */ /* 0x000fe2000c101908 */
[----:B------:R-:W-:Y:S05]  /*3f50*/  EXIT ;  /* 0x000000000000794d */ /* 0x000fea0003800000 */
.L_x_339:
        /* <DEDUP_REMOVED lines=13> */
[----:B------:R-:W0:Y:S02]  /*4030*/  @P0 LDC.64 R2, c[0x0][0x3b8] ;  /* 0x0000ee00ff020b82 */ /* 0x000e240000000a00 */
[----:B------:R-:W-:-:S06]  /*4040*/  @P1 FMUL.FTZ R15, R4, R10 ;  /* 0x0000000a040f1220 */ /* 0x000fcc0000410000 */
[----:B------:R-:W1:Y:S01]  /*4050*/  @P1 LDC.64 R6, c[0x0][0x3b0] ;  /* 0x0000ec00ff061b82 */ /* 0x000e620000000a00 */
[----:B0-----:R-:W-:-:S05]  /*4060*/  @P0 IMAD.WIDE R2, R5, 0x4, R2 ;  /* 0x0000000405020825 */ /* 0x001fca00078e0202 */
[----:B------:R-:W-:Y:S01]  /*4070*/  @P0 STG.E desc[UR8][R2.64], R11 ;  /* 0x0000000b02000986 */ /* 0x000fe2000c101908 */
[----:B-1----:R-:W-:-:S05]  /*4080*/  @P1 IMAD.WIDE R6, R5, 0x4, R6 ;  /* 0x0000000405061825 */ /* 0x002fca00078e0206 */
[----:B------:R-:W-:Y:S04]  /*4090*/  @P1 STG.E desc[UR8][R6.64], R15 ;  /* 0x0000000f06001986 */ /* 0x000fe8000c101908 */
[----:B------:R-:W-:Y:S04]  /*40a0*/  STG.E desc[UR8][R8.64], R11 ;  /* 0x0000000b08007986 */ /* 0x000fe8000c101908 */
[----:B------:R-:W-:Y:S01]  /*40b0*/  STG.E desc[UR8][R12.64], R10 ;  /* 0x0000000a0c007986 */ /* 0x000fe2000c101908 */
[----:B------:R-:W-:Y:S05]  /*40c0*/  EXIT ;  /* 0x000000000000794d */ /* 0x000fea0003800000 */
.L_x_368:
        /* <DEDUP_REMOVED lines=11> */
.L_x_774:


//--------------------- .text._Z23reduce_bn_c_last_kernelIfffLi4EEvPKT_S2_PKT0_S5_PS3_S6_PT1_S8_PVS3_Piii --------------------------
	.section	.text._Z23reduce_bn_c_last_kernelIfffLi4EEvPKT_S2_PKT0_S5_PS3_S6_PT1_S8_PVS3_Piii,"ax",@progbits
	.align	128
        .global         _Z23reduce_bn_c_last_kernelIfffLi4EEvPKT_S2_PKT0_S5_PS3_S6_PT1_S8_PVS3_Piii
        .type           _Z23reduce_bn_c_last_kernelIfffLi4EEvPKT_S2_PKT0_S5_PS3_S6_PT1_S8_PVS3_Piii,@function
        .size           _Z23reduce_bn_c_last_kernelIfffLi4EEvPKT_S2_PKT0_S5_PS3_S6_PT1_S8_PVS3_Piii,(.L_x_775 - _Z23reduce_bn_c_last_kernelIfffLi4EEvPKT_S2_PKT0_S5_PS3_S6_PT1_S8_PVS3_Piii)
        .other          _Z23reduce_bn_c_last_kernelIfffLi4EEvPKT_S2_PKT0_S5_PS3_S6_PT1_S8_PVS3_Piii,@"STO_CUDA_ENTRY STV_DEFAULT"
_Z23reduce_bn_c_last_kernelIfffLi4EEvPKT_S2_PKT0_S5_PS3_S6_PT1_S8_PVS3_Piii:
.text._Z23reduce_bn_c_last_kernelIfffLi4EEvPKT_S2_PKT0_S5_PS3_S6_PT1_S8_PVS3_Piii:
[----:B------:R-:W-:Y:S08]  /*0000*/  LDC R1, c[0x0][0x37c] ;  /* 0x0000df00ff017b82 */ /* 0x000ff00000000800 */
[----:B------:R-:W0:Y:S01]  /*0010*/  LDC R2, c[0x0][0x364] ;  /* 0x0000d900ff027b82 */ /* 0x000e220000000800 */
[----:B------:R-:W0:Y:S01]  /*0020*/  LDCU UR7, c[0x0][0x374] ;  /* 0x00006e80ff0777ac */ /* 0x000e220008000800 */
[----:B------:R-:W1:Y:S01]  /*0030*/  S2R R0, SR_CTAID.X ;  /* 0x0000000000007919 */ /* 0x000e620000002500 */
[----:B------:R-:W1:Y:S01]  /*0040*/  LDCU UR11, c[0x0][0x360] ;  /* 0x00006c00ff0b77ac */ /* 0x000e620008000800 */
[----:B------:R-:W1:Y:S04]  /*0050*/  S2R R3, SR_TID.X ;  /* 0x0000000000037919 */ /* 0x000e680000002100 */
[----:B------:R-:W2:Y:S01]  /*0060*/  LDC.64 R4, c[0x0][0x398] ;  /* 0x0000e600ff047b82 */ /* 0x000ea20000000a00 */
[----:B------:R-:W3:Y:S01]  /*0070*/  LDCU UR4, c[0x0][0x3d0] ;  /* 0x00007a00ff0477ac */ /* 0x000ee20008000800 */
[----:B------:R-:W4:Y:S01]  /*0080*/  LDCU.64 UR8, c[0x0][0x358] ;  /* 0x00006b00ff0877ac */ /* 0x000f220008000a00 */
[----:B0-----:R-:W-:-:S05]  /*0090*/  IMAD R14, R2, UR7, RZ ;  /* 0x00000007020e7c24 */ /* 0x001fca000f8e02ff */
[----:B------:R-:W-:-:S04]  /*00a0*/  SHF.L.U32 R8, R14, 0x2, RZ ;  /* 0x000000020e087819 */ /* 0x000fc800000006ff */
[----:B------:R-:W-:-:S04]  /*00b0*/  IABS R11, R8 ;  /* 0x00000008000b7213 */ /* 0x000fc80000000000 */
[----:B------:R-:W0:Y:S01]  /*00c0*/  I2F.RP R9, R11 ;  /* 0x0000000b00097306 */ /* 0x000e220000209400 */
[----:B-1----:R-:W-:Y:S01]  /*00d0*/  IMAD R3, R0, UR11, R3 ;  /* 0x0000000b00037c24 */ /* 0x002fe2000f8e0203 */
[----:B---3--:R-:W-:Y:S01]  /*00e0*/  MOV R22, UR4 ;  /* 0x0000000400167c02 */ /* 0x008fe20008000f00 */
[----:B------:R-:W1:Y:S02]  /*00f0*/  LDCU UR4, c[0x0][0x3d4] ;  /* 0x00007a80ff0477ac */ /* 0x000e640008000800 */
[----:B--2---:R-:W-:-:S06]  /*0100*/  IMAD.WIDE R4, R3, 0x4, R4 ;  /* 0x0000000403047825 */ /* 0x004fcc00078e0204 */
[----:B----4-:R2:W5:Y:S01]  /*0110*/  LDG.E.CONSTANT R4, desc[UR8][R4.64] ;  /* 0x0000000804047981 */ /* 0x010562000c1e9900 */
[----:B------:R-:W-:Y:S01]  /*0120*/  IABS R12, R8 ;  /* 0x00000008000c7213 */ /* 0x000fe20000000000 */
[----:B------:R-:W3:Y:S01]  /*0130*/  S2UR UR10, SR_CTAID.Y ;  /* 0x00000000000a79c3 */ /* 0x000ee20000002600 */
[----:B------:R-:W-:Y:S01]  /*0140*/  HFMA2 R34, -RZ, RZ, 0, 0 ;  /* 0x00000000ff227431 */ /* 0x000fe200000001ff */
[----:B0-----:R-:W0:Y:S01]  /*0150*/  MUFU.RCP R9, R9 ;  /* 0x0000000900097308 */ /* 0x001e220000001000 */
[----:B------:R-:W4:Y:S01]  /*0160*/  S2R R18, SR_TID.Y ;  /* 0x0000000000127919 */ /* 0x000f220000002200 */
[----:B------:R-:W-:Y:S01]  /*0170*/  HFMA2 R36, -RZ, RZ, 0, 0 ;  /* 0x00000000ff247431 */ /* 0x000fe200000001ff */
[----:B------:R-:W-:Y:S01]  /*0180*/  MOV R20, RZ ;  /* 0x000000ff00147202 */ /* 0x000fe20000000f00 */
[----:B------:R-:W-:Y:S01]  /*0190*/  IMAD.MOV.U32 R39, RZ, RZ, RZ ;  /* 0x000000ffff277224 */ /* 0x000fe200078e00ff */
[----:B------:R-:W-:Y:S01]  /*01a0*/  MOV R30, RZ ;  /* 0x000000ff001e7202 */ /* 0x000fe20000000f00 */
[----:B--2---:R-:W-:Y:S01]  /*01b0*/  VIADD R5, R22, 0xffffffff ;  /* 0xffffffff16057836 */ /* 0x004fe20000000000 */
[----:B-1----:R-:W-:Y:S01]  /*01c0*/  MOV R23, UR4 ;  /* 0x0000000400177c02 */ /* 0x002fe20008000f00 */
[----:B------:R-:W-:Y:S01]  /*01d0*/  IMAD.MOV.U32 R28, RZ, RZ, RZ ;  /* 0x000000ffff1c7224 */ /* 0x000fe200078e00ff */
[----:B------:R-:W-:-:S02]  /*01e0*/  MOV R32, RZ ;  /* 0x000000ff00207202 */ /* 0x000fc40000000f00 */
[----:B0-----:R-:W-:-:S04]  /*01f0*/  IADD3 R6, PT, PT, R9, 0xffffffe, RZ ;  /* 0x0ffffffe09067810 */ /* 0x001fc80007ffe0ff */
[----:B------:R0:W1:Y:S02]  /*0200*/  F2I.FTZ.U32.TRUNC.NTZ R7, R6 ;  /* 0x0000000600077305 */ /* 0x000064000021f000 */
[----:B0-----:R-:W-:Y:S02]  /*0210*/  HFMA2 R6, -RZ, RZ, 0, 0 ;  /* 0x00000000ff067431 */ /* 0x001fe400000001ff */
[----:B-1----:R-:W-:-:S04]  /*0220*/  IMAD.MOV R10, RZ, RZ, -R7 ;  /* 0x000000ffff0a7224 */ /* 0x002fc800078e0a07 */
[----:B------:R-:W-:Y:S01]  /*0230*/  IMAD R13, R10, R11, RZ ;  /* 0x0000000b0a0d7224 */ /* 0x000fe200078e02ff */
[----:B------:R-:W-:Y:S02]  /*0240*/  IABS R10, R5 ;  /* 0x00000005000a7213 */ /* 0x000fe40000000000 */
[----:B------:R-:W-:Y:S01]  /*0250*/  LOP3.LUT R5, R5, R8, RZ, 0x3c, !PT ;  /* 0x0000000805057212 */ /* 0x000fe200078e3cff */
[----:B------:R-:W-:Y:S01]  /*0260*/  IMAD.HI.U32 R7, R7, R13, R6 ;  /* 0x0000000d07077227 */ /* 0x000fe200078e0006 */
[----:B------:R-:W-:Y:S02]  /*0270*/  IADD3 R6, PT, PT, RZ, -R12, RZ ;  /* 0x8000000cff067210 */ /* 0x000fe40007ffe0ff */
[----:B------:R-:W-:Y:S01]  /*0280*/  ISETP.GE.AND P2, PT, R5, RZ, PT ;  /* 0x000000ff0500720c */ /* 0x000fe20003f46270 */
[----:B------:R-:W0:Y:S02]  /*0290*/  LDC.64 R12, c[0x0][0x390] ;  /* 0x0000e400ff0c7b82 */ /* 0x000e240000000a00 */
[----:B------:R-:W-:-:S04]  /*02a0*/  IMAD.HI.U32 R7, R7, R10, RZ ;  /* 0x0000000a07077227 */ /* 0x000fc800078e00ff */
[----:B------:R-:W-:-:S05]  /*02b0*/  IMAD R6, R7, R6, R10 ;  /* 0x0000000607067224 */ /* 0x000fca00078e020a */
[----:B------:R-:W-:-:S13]  /*02c0*/  ISETP.GT.U32.AND P1, PT, R11, R6, PT ;  /* 0x000000060b00720c */ /* 0x000fda0003f24070 */
[----:B------:R-:W-:Y:S01]  /*02d0*/  @!P1 IMAD.IADD R6, R6, 0x1, -R11 ;  /* 0x0000000106069824 */ /* 0x000fe200078e0a0b */
[----:B------:R-:W-:Y:S02]  /*02e0*/  @!P1 IADD3 R7, PT, PT, R7, 0x1, RZ ;  /* 0x0000000107079810 */ /* 0x000fe40007ffe0ff */
[----:B------:R-:W-:Y:S02]  /*02f0*/  ISETP.NE.AND P1, PT, R8, RZ, PT ;  /* 0x000000ff0800720c */ /* 0x000fe40003f25270 */
[----:B------:R-:W-:-:S13]  /*0300*/  ISETP.GE.U32.AND P0, PT, R6, R11, PT ;  /* 0x0000000b0600720c */ /* 0x000fda0003f06070 */
[----:B------:R-:W-:-:S05]  /*0310*/  @P0 IADD3 R7, PT, PT, R7, 0x1, RZ ;  /* 0x0000000107070810 */ /* 0x000fca0007ffe0ff */
[----:B------:R-:W-:Y:S02]  /*0320*/  IMAD.MOV.U32 R5, RZ, RZ, R7 ;  /* 0x000000ffff057224 */ /* 0x000fe400078e0007 */
[----:B------:R-:W-:-:S03]  /*0330*/  IMAD.MOV.U32 R7, RZ, RZ, RZ ;  /* 0x000000ffff077224 */ /* 0x000fc600078e00ff */
[----:B------:R-:W-:Y:S02]  /*0340*/  @!P2 IADD3 R5, PT, PT, -R5, RZ, RZ ;  /* 0x000000ff0505a210 */ /* 0x000fe40007ffe1ff */
[----:B------:R-:W-:-:S04]  /*0350*/  @!P1 LOP3.LUT R5, RZ, R8, RZ, 0x33, !PT ;  /* 0x00000008ff059212 */ /* 0x000fc800078e33ff */
[----:B------:R-:W-:-:S13]  /*0360*/  ISETP.GE.AND P0, PT, R5, RZ, PT ;  /* 0x000000ff0500720c */ /* 0x000fda0003f06270 */
[----:B0--34-:R-:W-:Y:S05]  /*0370*/  @!P0 BRA `(.L_x_369) ;  /* 0x0000001400488947 */ /* 0x019fea0003800000 */
        /* <DEDUP_REMOVED lines=9> */
[-C--:B------:R-:W-:Y:S01]  /*0410*/  ISETP.GE.AND P1, PT, R10, R22.reuse, PT ;  /* 0x000000160a00720c */ /* 0x080fe20003f26270 */
[C---:B------:R-:W-:Y:S01]  /*0420*/  IMAD.IADD R21, R14.reuse, 0x1, R10 ;  /* 0x000000010e157824 */ /* 0x040fe200078e020a */
[CC--:B------:R-:W-:Y:S02]  /*0430*/  ISETP.GE.AND P0, PT, R3.reuse, R23.reuse, PT ;  /* 0x000000170300720c */ /* 0x0c0fe40003f06270 */
[----:B------:R-:W-:Y:S02]  /*0440*/  CS2R R38, SRZ ;  /* 0x0000000000267805 */ /* 0x000fe4000001ff00 */
[----:B------:R-:W-:Y:S02]  /*0450*/  ISETP.LT.AND P1, PT, R3, R23, !P1 ;  /* 0x000000170300720c */ /* 0x000fe40004f21270 */
[----:B------:R-:W-:Y:S01]  /*0460*/  IADD3 R11, PT, PT, R14, R21, RZ ;  /* 0x000000150e0b7210 */ /* 0x000fe20007ffe0ff */
[----:B------:R-:W1:Y:S08]  /*0470*/  LDC.64 R28, c[0x0][0x388] ;  /* 0x0000e200ff1c7b82 */ /* 0x000e700000000a00 */
[----:B------:R-:W2:Y:S01]  /*0480*/  LDC.64 R16, c[0x0][0x380] ;  /* 0x0000e000ff107b82 */ /* 0x000ea20000000a00 */
[----:B------:R-:W-:-:S02]  /*0490*/  ISETP.GE.OR P3, PT, R11, R22, P0 ;  /* 0x000000160b00720c */ /* 0x000fc40000766670 */
[----:B------:R-:W-:-:S05]  /*04a0*/  IADD3 R11, PT, PT, R14, R11, RZ ;  /* 0x0000000b0e0b7210 */ /* 0x000fca0007ffe0ff */
[----:B------:R-:W3:Y:S01]  /*04b0*/  LDC.64 R24, c[0x0][0x388] ;  /* 0x0000e200ff187b82 */ /* 0x000ee20000000a00 */
[----:B------:R-:W-:Y:S01]  /*04c0*/  UIMAD UR5, UR7, 0x3, UR10 ;  /* 0x00000003070578a4 */ /* 0x000fe2000f8e020a */
[----:B------:R-:W-:Y:S01]  /*04d0*/  ISETP.GE.OR P2, PT, R11, R22, P0 ;  /* 0x000000160b00720c */ /* 0x000fe20000746670 */
[----:B0-----:R-:W-:-:S05]  /*04e0*/  @P1 IMAD.WIDE R12, R19, 0x4, R12 ;  /* 0x00000004130c1825 */ /* 0x001fca00078e020c */
[----:B------:R-:W0:Y:S01]  /*04f0*/  LDC.64 R6, c[0x0][0x388] ;  /* 0x0000e200ff067b82 */ /* 0x000e220000000a00 */
[----:B------:R-:W-:Y:S01]  /*0500*/  ULEA UR4, UR7, UR10, 0x1 ;  /* 0x0000000a07047291 */ /* 0x000fe2000f8e08ff */
[C-C-:B------:R-:W-:Y:S01]  /*0510*/  IMAD R32, R2.reuse, UR5, R18.reuse ;  /* 0x0000000502207c24 */ /* 0x140fe2000f8e0212 */
[----:B------:R4:W3:Y:S05]  /*0520*/  @P1 LDG.E.CONSTANT R38, desc[UR8][R12.64] ;  /* 0x000000080c261981 */ /* 0x0008ea000c1e9900 */
[----:B------:R-:W0:Y:S01]  /*0530*/  LDC.64 R26, c[0x0][0x380] ;  /* 0x0000e000ff1a7b82 */ /* 0x000e220000000a00 */
[----:B------:R-:W-:Y:S02]  /*0540*/  IMAD.MOV.U32 R35, RZ, RZ, RZ ;  /* 0x000000ffff237224 */ /* 0x000fe400078e00ff */
[----:B------:R-:W-:-:S02]  /*0550*/  IMAD R30, R2, UR4, R18 ;  /* 0x00000004021e7c24 */ /* 0x000fc4000f8e0212 */
[----:B----4-:R-:W-:Y:S02]  /*0560*/  IMAD R13, R32, R23, R3 ;  /* 0x00000017200d7224 */ /* 0x010fe400078e0203 */
[----:B-1----:R-:W-:Y:S01]  /*0570*/  @P1 IMAD.WIDE R28, R19, 0x4, R28 ;  /* 0x00000004131c1825 */ /* 0x002fe200078e021c */
[----:B------:R-:W-:Y:S01]  /*0580*/  CS2R R36, SRZ ;  /* 0x0000000000247805 */ /* 0x000fe2000001ff00 */
[----:B------:R-:W1:Y:S01]  /*0590*/  LDC.64 R32, c[0x0][0x388] ;  /* 0x0000e200ff207b82 */ /* 0x000e620000000a00 */
[----:B------:R-:W-:Y:S01]  /*05a0*/  IADD3 R11, PT, PT, R14, R11, RZ ;  /* 0x0000000b0e0b7210 */ /* 0x000fe20007ffe0ff */
[----:B------:R-:W-:Y:S01]  /*05b0*/  IMAD R12, R30, R23, R3 ;  /* 0x000000171e0c7224 */ /* 0x000fe200078e0203 */
[----:B------:R-:W4:Y:S01]  /*05c0*/  @P1 LDG.E.CONSTANT R35, desc[UR8][R28.64] ;  /* 0x000000081c231981 */ /* 0x000f22000c1e9900 */
[----:B--2---:R-:W-:-:S04]  /*05d0*/  @!P2 IMAD.WIDE R16, R13, 0x4, R16 ;  /* 0x000000040d10a825 */ /* 0x004fc800078e0210 */
[----:B------:R-:W-:Y:S01]  /*05e0*/  HFMA2 R20, -RZ, RZ, 0, 0 ;  /* 0x00000000ff147431 */ /* 0x000fe200000001ff */
[----:B------:R-:W-:Y:S01]  /*05f0*/  ISETP.GE.OR P1, PT, R11, R22, P0 ;  /* 0x000000160b00720c */ /* 0x000fe20000726670 */
[----:B------:R-:W-:Y:S01]  /*0600*/  ULEA UR4, UR7, UR10, 0x2 ;  /* 0x0000000a07047291 */ /* 0x000fe2000f8e10ff */
[----:B---3--:R-:W-:Y:S01]  /*0610*/  @!P3 IMAD.WIDE R24, R12, 0x4, R24 ;  /* 0x000000040c18b825 */ /* 0x008fe200078e0218 */
[----:B------:R2:W3:Y:S01]  /*0620*/  @!P2 LDG.E.CONSTANT R37, desc[UR8][R16.64] ;  /* 0x000000081025a981 */ /* 0x0004e2000c1e9900 */
[----:B------:R-:W-:Y:S01]  /*0630*/  CS2R R30, SRZ ;  /* 0x00000000001e7805 */ /* 0x000fe2000001ff00 */
[----:B------:R-:W1:Y:S01]  /*0640*/  LDC.64 R42, c[0x0][0x380] ;  /* 0x0000e000ff2a7b82 */ /* 0x000e620000000a00 */
[----:B------:R-:W-:Y:S01]  /*0650*/  IMAD.IADD R11, R14, 0x1, R11 ;  /* 0x000000010e0b7824 */ /* 0x000fe200078e020b */
[----:B------:R2:W3:Y:S01]  /*0660*/  @!P3 LDG.E.CONSTANT R20, desc[UR8][R24.64] ;  /* 0x000000081814b981 */ /* 0x0004e2000c1e9900 */
[----:B0-----:R-:W-:-:S05]  /*0670*/  @!P2 IMAD.WIDE R6, R13, 0x4, R6 ;  /* 0x000000040d06a825 */ /* 0x001fca00078e0206 */
[----:B--2---:R-:W0:Y:S01]  /*0680*/  LDC.64 R16, c[0x0][0x380] ;  /* 0x0000e000ff107b82 */ /* 0x004e220000000a00 */
[----:B------:R-:W-:Y:S01]  /*0690*/  IADD3 R15, PT, PT, R14, R11, RZ ;  /* 0x0000000b0e0f7210 */ /* 0x000fe20007ffe0ff */
[----:B------:R-:W-:Y:S01]  /*06a0*/  @!P3 IMAD.WIDE R26, R12, 0x4, R26 ;  /* 0x000000040c1ab825 */ /* 0x000fe200078e021a */
[----:B------:R2:W3:Y:S03]  /*06b0*/  @!P2 LDG.E.CONSTANT R31, desc[UR8][R6.64] ;  /* 0x00000008061fa981 */ /* 0x0004e6000c1e9900 */
[----:B------:R-:W-:Y:S01]  /*06c0*/  IMAD R24, R2, UR4, R18 ;  /* 0x0000000402187c24 */ /* 0x000fe2000f8e0212 */
[----:B------:R1:W3:Y:S01]  /*06d0*/  @!P3 LDG.E.CONSTANT R39, desc[UR8][R26.64] ;  /* 0x000000081a27b981 */ /* 0x0002e2000c1e9900 */
[----:B------:R-:W0:Y:S01]  /*06e0*/  LDC.64 R40, c[0x0][0x388] ;  /* 0x0000e200ff287b82 */ /* 0x000e220000000a00 */
[----:B------:R-:W-:Y:S01]  /*06f0*/  UIMAD UR4, UR7, 0x7, UR10 ;  /* 0x00000007070478a4 */ /* 0x000fe2000f8e020a */
[----:B--2---:R-:W-:Y:S01]  /*0700*/  IADD3 R6, PT, PT, R14, R15, RZ ;  /* 0x0000000f0e067210 */ /* 0x004fe20007ffe0ff */
[----:B------:R-:W-:-:S05]  /*0710*/  IMAD R14, R24, R23, R3 ;  /* 0x00000017180e7224 */ /* 0x000fca00078e0203 */
[----:B------:R-:W2:Y:S01]  /*0720*/  LDC.64 R24, c[0x0][0x388] ;  /* 0x0000e200ff187b82 */ /* 0x000ea20000000a00 */
[-C--:B------:R-:W-:Y:S02]  /*0730*/  ISETP.GE.OR P3, PT, R6, R22.reuse, P0 ;  /* 0x000000160600720c */ /* 0x080fe40000766670 */
[----:B------:R-:W-:Y:S01]  /*0740*/  CS2R R28, SRZ ;  /* 0x00000000001c7805 */ /* 0x000fe2000001ff00 */
[----:B------:R-:W-:Y:S02]  /*0750*/  IMAD R34, R2, UR4, R18 ;  /* 0x0000000402227c24 */ /* 0x000fe4000f8e0212 */
[----:B-1----:R-:W-:Y:S01]  /*0760*/  @!P1 IMAD.WIDE R32, R14, 0x4, R32 ;  /* 0x000000040e209825 */ /* 0x002fe200078e0220 */
[----:B------:R-:W-:Y:S01]  /*0770*/  ISETP.GE.OR P2, PT, R15, R22, P0 ;  /* 0x000000160f00720c */ /* 0x000fe20000746670 */
[----:B------:R-:W-:Y:S01]  /*0780*/  UIMAD UR4, UR7, 0x6, UR10 ;  /* 0x00000006070478a4 */ /* 0x000fe2000f8e020a */
[----:B------:R-:W1:Y:S01]  /*0790*/  LDC.64 R26, c[0x0][0x380] ;  /* 0x0000e000ff1a7b82 */ /* 0x000e620000000a00 */
[----:B------:R-:W-:Y:S01]  /*07a0*/  IMAD R15, R34, R23, R3 ;  /* 0x00000017220f7224 */ /* 0x000fe200078e0203 */
[----:B------:R0:W3:Y:S01]  /*07b0*/  @!P1 LDG.E.CONSTANT R28, desc[UR8][R32.64] ;  /* 0x00000008201c9981 */ /* 0x0000e2000c1e9900 */
[----:B------:R-:W-:-:S04]  /*07c0*/  @!P1 IMAD.WIDE R42, R14, 0x4, R42 ;  /* 0x000000040e2a9825 */ /* 0x000fc800078e022a */
[C---:B0-----:R-:W-:Y:S01]  /*07d0*/  @!P3 IMAD.WIDE R16, R15.reuse, 0x4, R16 ;  /* 0x000000040f10b825 */ /* 0x041fe200078e0210 */
[----:B------:R-:W-:Y:S01]  /*07e0*/  MOV R7, RZ ;  /* 0x000000ff00077202 */ /* 0x000fe20000000f00 */
[----:B------:R0:W3:Y:S02]  /*07f0*/  @!P1 LDG.E.CONSTANT R30, desc[UR8][R42.64] ;  /* 0x000000082a1e9981 */ /* 0x0000e4000c1e9900 */
[----:B------:R-:W-:Y:S02]  /*0800*/  IMAD.MOV.U32 R33, RZ, RZ, RZ ;  /* 0x000000ffff217224 */ /* 0x000fe400078e00ff */
[----:B------:R-:W-:Y:S02]  /*0810*/  IMAD R34, R2, UR4, R18 ;  /* 0x0000000402227c24 */ /* 0x000fe4000f8e0212 */
[----:B------:R-:W-:Y:S02]  /*0820*/  @!P3 IMAD.WIDE R40, R15, 0x4, R40 ;  /* 0x000000040f28b825 */ /* 0x000fe400078e0228 */
[----:B------:R2:W3:Y:S01]  /*0830*/  @!P3 LDG.E.CONSTANT R33, desc[UR8][R16.64] ;  /* 0x000000081021b981 */ /* 0x0004e2000c1e9900 */
[----:B0-----:R-:W0:Y:S03]  /*0840*/  LDC.64 R42, c[0x0][0x380] ;  /* 0x0000e000ff2a7b82 */ /* 0x001e260000000a00 */
[----:B------:R1:W3:Y:S01]  /*0850*/  @!P3 LDG.E.CONSTANT R7, desc[UR8][R40.64] ;  /* 0x000000082807b981 */ /* 0x0002e2000c1e9900 */
[----:B--2---:R-:W-:-:S04]  /*0860*/  IMAD R16, R34, R23, R3 ;  /* 0x0000001722107224 */ /* 0x004fc800078e0203 */
[----:B------:R-:W-:Y:S01]  /*0870*/  @!P2 IMAD.WIDE R24, R16, 0x4, R24 ;  /* 0x000000041018a825 */ /* 0x000fe200078e0218 */
[----:B-1----:R-:W1:Y:S01]  /*0880*/  LDC.64 R40, c[0x0][0x388] ;  /* 0x0000e200ff287b82 */ /* 0x002e620000000a00 */
[----:B------:R-:W-:-:S03]  /*0890*/  UIADD3 UR4, UPT, UPT, UR7, UR10, URZ ;  /* 0x0000000a07047290 */ /* 0x000fc6000fffe0ff */
[----:B------:R2:W3:Y:S01]  /*08a0*/  @!P2 LDG.E.CONSTANT R36, desc[UR8][R24.64] ;  /* 0x000000081824a981 */ /* 0x0004e2000c1e9900 */
[-C--:B------:R-:W-:Y:S01]  /*08b0*/  ISETP.GE.OR P1, PT, R21, R22.reuse, P0 ;  /* 0x000000161500720c */ /* 0x080fe20000726670 */
[----:B------:R-:W-:Y:S02]  /*08c0*/  HFMA2 R34, -RZ, RZ, 0, 0 ;  /* 0x00000000ff227431 */ /* 0x000fe400000001ff */
[----:B------:R-:W-:Y:S01]  /*08d0*/  @!P2 IMAD.WIDE R26, R16, 0x4, R26 ;  /* 0x00000004101aa825 */ /* 0x000fe200078e021a */
[----:B--2---:R-:W2:Y:S03]  /*08e0*/  LDC.64 R24, c[0x0][0x388] ;  /* 0x0000e200ff187b82 */ /* 0x004ea60000000a00 */
[----:B------:R-:W-:Y:S01]  /*08f0*/  IMAD R32, R2, UR4, R18 ;  /* 0x0000000402207c24 */ /* 0x000fe2000f8e0212 */
[----:B------:R0:W3:Y:S01]  /*0900*/  @!P2 LDG.E.CONSTANT R34, desc[UR8][R26.64] ;  /* 0x000000081a22a981 */ /* 0x0000e2000c1e9900 */
[----:B------:R-:W-:Y:S01]  /*0910*/  UIMAD UR4, UR7, 0x5, UR10 ;  /* 0x00000005070478a4 */ /* 0x000fe2000f8e020a */
[----:B------:R-:W-:Y:S01]  /*0920*/  ISETP.GE.OR P0, PT, R11, R22, P0 ;  /* 0x000000160b00720c */ /* 0x000fe20000706670 */
[----:B------:R-:W-:-:S02]  /*0930*/  IMAD R17, R32, R23, R3 ;  /* 0x0000001720117224 */ /* 0x000fc400078e0203 */
[----:B------:R-:W-:Y:S01]  /*0940*/  IMAD.MOV.U32 R11, RZ, RZ, RZ ;  /* 0x000000ffff0b7224 */ /* 0x000fe200078e00ff */
[----:B0-----:R-:W0:Y:S01]  /*0950*/  LDC.64 R26, c[0x0][0x380] ;  /* 0x0000e000ff1a7b82 */ /* 0x001e220000000a00 */
[----:B------:R-:W-:Y:S01]  /*0960*/  @!P1 IMAD.WIDE R42, R17, 0x4, R42 ;  /* 0x00000004112a9825 */ /* 0x000fe200078e022a */
[----:B------:R-:W-:-:S03]  /*0970*/  MOV R21, RZ ;  /* 0x000000ff00157202 */ /* 0x000fc60000000f00 */
[----:B------:R-:W-:Y:S01]  /*0980*/  IMAD R18, R2, UR4, R18 ;  /* 0x0000000402127c24 */ /* 0x000fe2000f8e0212 */
[----:B------:R4:W3:Y:S01]  /*0990*/  @!P1 LDG.E.CONSTANT R11, desc[UR8][R42.64] ;  /* 0x000000082a0b9981 */ /* 0x0008e2000c1e9900 */
[----:B-1----:R-:W-:-:S04]  /*09a0*/  @!P1 IMAD.WIDE R40, R17, 0x4, R40 ;  /* 0x0000000411289825 */ /* 0x002fc800078e0228 */
[----:B------:R-:W-:Y:S02]  /*09b0*/  HFMA2 R32, -RZ, RZ, 0, 0 ;  /* 0x00000000ff207431 */ /* 0x000fe400000001ff */
[----:B------:R-:W-:Y:S01]  /*09c0*/  IMAD R18, R18, R23, R3 ;  /* 0x0000001712127224 */ /* 0x000fe200078e0203 */
[----:B------:R-:W3:Y:S03]  /*09d0*/  @!P1 LDG.E.CONSTANT R21, desc[UR8][R40.64] ;  /* 0x0000000828159981 */ /* 0x000ee6000c1e9900 */
[----:B--2---:R-:W-:-:S05]  /*09e0*/  @!P0 IMAD.WIDE R24, R18, 0x4, R24 ;  /* 0x0000000412188825 */ /* 0x004fca00078e0218 */
[----:B------:R-:W2:Y:S01]  /*09f0*/  @!P0 LDG.E.CONSTANT R32, desc[UR8][R24.64] ;  /* 0x0000000818208981 */ /* 0x000ea2000c1e9900 */
[----:B0-----:R-:W-:-:S05]  /*0a00*/  @!P0 IMAD.WIDE R26, R18, 0x4, R26 ;  /* 0x00000004121a8825 */ /* 0x001fca00078e021a */
[----:B------:R0:W2:Y:S01]  /*0a10*/  @!P0 LDG.E.CONSTANT R29, desc[UR8][R26.64] ;  /* 0x000000081a1d8981 */ /* 0x0000a2000c1e9900 */
[C---:B------:R-:W-:Y:S01]  /*0a20*/  IMAD R12, R9.reuse, 0x8, R12 ;  /* 0x00000008090c7824 */ /* 0x040fe200078e020c */
[C---:B------:R-:W-:Y:S01]  /*0a30*/  LEA R13, R9.reuse, R13, 0x3 ;  /* 0x0000000d090d7211 */ /* 0x040fe200078e18ff */
[C---:B------:R-:W-:Y:S01]  /*0a40*/  IMAD R18, R9.reuse, 0x8, R18 ;  /* 0x0000000809127824 */ /* 0x040fe200078e0212 */
[----:B------:R-:W-:Y:S01]  /*0a50*/  LEA R14, R9, R14, 0x3 ;  /* 0x0000000e090e7211 */ /* 0x000fe200078e18ff */
[----:B-----5:R-:W-:-:S04]  /*0a60*/  FADD.FTZ R38, -R8, R38 ;  /* 0x0000002608267221 */ /* 0x020fc80000010100 */
[----:B----4-:R-:W-:Y:S01]  /*0a70*/  FFMA.FTZ R42, R38, R35, RZ ;  /* 0x00000023262a7223 */ /* 0x010fe200000100ff */
[----:B---3--:R-:W-:Y:S01]  /*0a80*/  FADD.FTZ R38, -R8, R37 ;  /* 0x0000002508267221 */ /* 0x008fe20000010100 */
[----:B0-----:R-:W-:-:S03]  /*0a90*/  FADD.FTZ R26, RZ, R31 ;  /* 0x0000001fff1a7221 */ /* 0x001fc60000010000 */
[----:B------:R-:W-:Y:S01]  /*0aa0*/  FFMA.FTZ R27, R38, R31, RZ ;  /* 0x0000001f261b7223 */ /* 0x000fe200000100ff */
[----:B------:R-:W-:-:S04]  /*0ab0*/  FADD.FTZ R39, -R8, R39 ;  /* 0x0000002708277221 */ /* 0x000fc80000010100 */
[----:B------:R-:W-:Y:S01]  /*0ac0*/  FFMA.FTZ R40, R39, R20, RZ ;  /* 0x0000001427287223 */ /* 0x000fe200000100ff */
[----:B------:R-:W-:Y:S01]  /*0ad0*/  FADD.FTZ R39, RZ, R20 ;  /* 0x00000014ff277221 */ /* 0x000fe20000010000 */
[----:B------:R-:W-:Y:S01]  /*0ae0*/  FADD.FTZ R43, RZ, R35 ;  /* 0x00000023ff2b7221 */ /* 0x000fe20000010000 */
[----:B------:R-:W-:Y:S01]  /*0af0*/  FADD.FTZ R24, -R8, R33 ;  /* 0x0000002108187221 */ /* 0x000fe20000010100 */
[----:B------:R-:W-:-:S03]  /*0b00*/  FADD.FTZ R20, R26, R7 ;  /* 0x000000071a147221 */ /* 0x000fc60000010000 */
[----:B------:R-:W-:Y:S01]  /*0b10*/  FFMA.FTZ R7, R24, R7, R27 ;  /* 0x0000000718077223 */ /* 0x000fe2000001001b */
[----:B------:R-:W-:Y:S01]  /*0b20*/  IMAD.IADD R26, R19, 0x1, R9 ;  /* 0x00000001131a7824 */ /* 0x000fe200078e0209 */
[----:B------:R-:W-:-:S04]  /*0b30*/  IADD3 R19, PT, PT, R5, 0x1, RZ ;  /* 0x0000000105137810 */ /* 0x000fc80007ffe0ff */
[----:B------:R-:W-:Y:S02]  /*0b40*/  LOP3.LUT R19, R19, 0x7ffffffe, RZ, 0xc0, !PT ;  /* 0x7ffffffe13137812 */ /* 0x000fe400078ec0ff */
[----:B------:R-:W-:-:S04]  /*0b50*/  IADD3 R26, PT, PT, R9, R26, R9 ;  /* 0x0000001a091a7210 */ /* 0x000fc80007ffe009 */
[----:B------:R-:W-:Y:S01]  /*0b60*/  IADD3 R26, PT, PT, R9, R26, R9 ;  /* 0x0000001a091a7210 */ /* 0x000fe20007ffe009 */
[C---:B------:R-:W-:Y:S01]  /*0b70*/  FADD.FTZ R25, -R8.reuse, R34 ;  /* 0x0000002208197221 */ /* 0x040fe20000010100 */
[----:B------:R-:W-:-:S04]  /*0b80*/  FADD.FTZ R24, -R8, R11 ;  /* 0x0000000b08187221 */ /* 0x000fc80000010100 */
[----:B------:R-:W-:Y:S01]  /*0b90*/  FFMA.FTZ R24, R24, R21, RZ ;  /* 0x0000001518187223 */ /* 0x000fe200000100ff */
[----:B------:R-:W-:-:S04]  /*0ba0*/  FADD.FTZ R21, RZ, R21 ;  /* 0x00000015ff157221 */ /* 0x000fc80000010000 */
[----:B--2---:R-:W-:Y:S01]  /*0bb0*/  FADD.FTZ R34, R21, R32 ;  /* 0x0000002015227221 */ /* 0x004fe20000010000 */
[----:B------:R-:W-:-:S04]  /*0bc0*/  IADD3 R21, PT, PT, -R19, 0x2, RZ ;  /* 0x0000000213157810 */ /* 0x000fc80007ffe1ff */
[----:B------:R-:W-:Y:S01]  /*0bd0*/  ISETP.NE.AND P0, PT, R21, RZ, PT ;  /* 0x000000ff1500720c */ /* 0x000fe20003f05270 */
[----:B------:R-:W-:Y:S01]  /*0be0*/  FADD.FTZ R29, -R8, R29 ;  /* 0x0000001d081d7221 */ /* 0x000fe20000010100 */
[----:B------:R-:W-:Y:S02]  /*0bf0*/  IMAD R11, R2, UR7, RZ ;  /* 0x00000007020b7c24 */ /* 0x000fe4000f8e02ff */
[----:B------:R-:W-:Y:S01]  /*0c00*/  FADD.FTZ R35, -R8, R30 ;  /* 0x0000001e08237221 */ /* 0x000fe20000010100 */
[----:B------:R-:W-:Y:S01]  /*0c10*/  FFMA.FTZ R32, R29, R32, R24 ;  /* 0x000000201d207223 */ /* 0x000fe20000010018 */
[----:B------:R-:W-:Y:S01]  /*0c20*/  IADD3 R24, PT, PT, R9, R26, R9 ;  /* 0x0000001a09187210 */ /* 0x000fe20007ffe009 */
[----:B------:R-:W-:Y:S01]  /*0c30*/  FADD.FTZ R39, R39, R36 ;  /* 0x0000002427277221 */ /* 0x000fe20000010000 */
[----:B------:R-:W-:Y:S01]  /*0c40*/  FFMA.FTZ R36, R25, R36, R40 ;  /* 0x0000002419247223 */ /* 0x000fe20000010028 */
[----:B------:R-:W-:Y:S01]  /*0c50*/  FADD.FTZ R30, R43, R28 ;  /* 0x0000001c2b1e7221 */ /* 0x000fe20000010000 */
[----:B------:R-:W-:Y:S01]  /*0c60*/  LEA R25, R9, R15, 0x3 ;  /* 0x0000000f09197211 */ /* 0x000fe200078e18ff */
[----:B------:R-:W-:Y:S01]  /*0c70*/  FFMA.FTZ R28, R35, R28, R42 ;  /* 0x0000001c231c7223 */ /* 0x000fe2000001002a */
[----:B------:R-:W-:Y:S01]  /*0c80*/  LEA R10, R11, R10, 0x3 ;  /* 0x0000000a0b0a7211 */ /* 0x000fe200078e18ff */
[C---:B------:R-:W-:Y:S01]  /*0c90*/  IMAD R26, R9.reuse, 0x8, R17 ;  /* 0x00000008091a7824 */ /* 0x040fe200078e0211 */
[----:B------:R-:W-:-:S02]  /*0ca0*/  LEA R15, R9, R16, 0x3 ;  /* 0x00000010090f7211 */ /* 0x000fc400078e18ff */
[----:B------:R-:W-:Y:S01]  /*0cb0*/  IADD3 R19, PT, PT, R24, R9, RZ ;  /* 0x0000000918137210 */ /* 0x000fe20007ffe0ff */
[----:B------:R-:W-:Y:S06]  /*0cc0*/  @!P0 BRA `(.L_x_370) ;  /* 0x00000008000c8947 */ /* 0x000fec0003800000 */
[----:B------:R-:W0:Y:S01]  /*0cd0*/  LDC.64 R22, c[0x0][0x3d0] ;  /* 0x0000f400ff167b82 */ /* 0x000e220000000a00 */
[----:B------:R-:W-:Y:S01]  /*0ce0*/  IMAD.MOV.U32 R17, RZ, RZ, R12 ;  /* 0x000000ffff117224 */ /* 0x000fe200078e000c */
[----:B------:R-:W-:Y:S01]  /*0cf0*/  MOV R12, R18 ;  /* 0x00000012000c7202 */ /* 0x000fe20000000f00 */
[----:B------:R-:W-:Y:S01]  /*0d00*/  IMAD.MOV.U32 R10, RZ, RZ, R26 ;  /* 0x000000ffff0a7224 */ /* 0x000fe200078e001a */
[----:B------:R-:W-:Y:S02]  /*0d10*/  IADD3 R6, PT, PT, R11, R6, RZ ;  /* 0x000000060b067210 */ /* 0x000fe40007ffe0ff */
[----:B------:R-:W-:Y:S02]  /*0d20*/  MOV R16, R25 ;  /* 0x0000001900107202 */ /* 0x000fe40000000f00 */
[----:B------:R-:W-:-:S07]  /*0d30*/  MOV R18, R21 ;  /* 0x0000001500127202 */ /* 0x000fce0000000f00 */
.L_x_371:
[----:B------:R-:W1:Y:S01]  /*0d40*/  LDC.64 R26, c[0x0][0x380] ;  /* 0x0000e000ff1a7b82 */ /* 0x000e620000000a00 */
[----:B0-----:R-:W-:Y:S01]  /*0d50*/  ISETP.GE.AND P0, PT, R6, R22, PT ;  /* 0x000000160600720c */ /* 0x001fe20003f06270 */
[----:B------:R-:W-:Y:S01]  /*0d60*/  IMAD.MOV.U32 R31, RZ, RZ, RZ ;  /* 0x000000ffff1f7224 */ /* 0x000fe200078e00ff */
[----:B------:R-:W-:Y:S02]  /*0d70*/  MOV R29, RZ ;  /* 0x000000ff001d7202 */ /* 0x000fe40000000f00 */
[----:B------:R-:W-:-:S03]  /*0d80*/  ISETP.LT.AND P0, PT, R3, R23, !P0 ;  /* 0x000000170300720c */ /* 0x000fc60004701270 */
[----:B------:R-:W0:Y:S01]  /*0d90*/  LDC.64 R24, c[0x0][0x388] ;  /* 0x0000e200ff187b82 */ /* 0x000e220000000a00 */
[----:B------:R-:W-:-:S07]  /*0da0*/  IADD3 R21, PT, PT, R11, R6, RZ ;  /* 0x000000060b157210 */ /* 0x000fce0007ffe0ff */
[----:B------:R-:W2:Y:S02]  /*0db0*/  LDC.64 R40, c[0x0][0x380] ;  /* 0x0000e000ff287b82 */ /* 0x000ea40000000a00 */
[----:B-1----:R-:W-:-:S04]  /*0dc0*/  @P0 IMAD.WIDE R26, R19, 0x4, R26 ;  /* 0x00000004131a0825 */ /* 0x002fc800078e021a */
[----:B------:R-:W-:Y:S02]  /*0dd0*/  HFMA2 R33, -RZ, RZ, 0, 0 ;  /* 0x00000000ff217431 */ /* 0x000fe400000001ff */
[----:B------:R-:W1:Y:S01]  /*0de0*/  LDC.64 R42, c[0x0][0x388] ;  /* 0x0000e200ff2a7b82 */ /* 0x000e620000000a00 */
[----:B------:R3:W4:Y:S01]  /*0df0*/  @P0 LDG.E.CONSTANT R29, desc[UR8][R26.64] ;  /* 0x000000081a1d0981 */ /* 0x000722000c1e9900 */
[----:B0-----:R-:W-:-:S05]  /*0e00*/  @P0 IMAD.WIDE R24, R19, 0x4, R24 ;  /* 0x0000000413180825 */ /* 0x001fca00078e0218 */
[----:B------:R0:W5:Y:S01]  /*0e10*/  @P0 LDG.E.CONSTANT R31, desc[UR8][R24.64] ;  /* 0x00000008181f0981 */ /* 0x000162000c1e9900 */
[----:B------:R-:W-:Y:S01]  /*0e20*/  ISETP.GE.AND P0, PT, R3, R23, PT ;  /* 0x000000170300720c */ /* 0x000fe20003f06270 */
[----:B---3--:R-:W3:Y:S03]  /*0e30*/  LDC.64 R26, c[0x0][0x388] ;  /* 0x0000e200ff1a7b82 */ /* 0x008ee60000000a00 */
[----:B------:R-:W-:Y:S02]  /*0e40*/  ISETP.GE.OR P1, PT, R21, R22, P0 ;  /* 0x000000161500720c */ /* 0x000fe40000726670 */
[----:B0-----:R-:W-:-:S11]  /*0e50*/  CS2R R24, SRZ ;  /* 0x0000000000187805 */ /* 0x001fd6000001ff00 */
[----:B--2---:R-:W-:-:S05]  /*0e60*/  @!P1 IMAD.WIDE R40, R10, 0x4, R40 ;  /* 0x000000040a289825 */ /* 0x004fca00078e0228 */
[----:B------:R0:W2:Y:S01]  /*0e70*/  @!P1 LDG.E.CONSTANT R33, desc[UR8][R40.64] ;  /* 0x0000000828219981 */ /* 0x0000a2000c1e9900 */
[----:B---3--:R-:W-:-:S04]  /*0e80*/  @!P1 IMAD.WIDE R26, R10, 0x4, R26 ;  /* 0x000000040a1a9825 */ /* 0x008fc800078e021a */
[----:B------:R-:W-:Y:S01]  /*0e90*/  IMAD.IADD R21, R11, 0x1, R21 ;  /* 0x000000010b157824 */ /* 0x000fe200078e0215 */
[----:B------:R3:W2:Y:S01]  /*0ea0*/  @!P1 LDG.E.CONSTANT R25, desc[UR8][R26.64] ;  /* 0x000000081a199981 */ /* 0x0006a2000c1e9900 */
[----:B0-----:R-:W0:Y:S03]  /*0eb0*/  LDC.64 R40, c[0x0][0x380] ;  /* 0x0000e000ff287b82 */ /* 0x001e260000000a00 */
[----:B------:R-:W-:-:S05]  /*0ec0*/  ISETP.GE.OR P1, PT, R21, R22, P0 ;  /* 0x000000161500720c */ /* 0x000fca0000726670 */
[----:B---3--:R-:W3:Y:S08]  /*0ed0*/  LDC.64 R26, c[0x0][0x388] ;  /* 0x0000e200ff1a7b82 */ /* 0x008ef00000000a00 */
[----:B0-----:R-:W-:-:S05]  /*0ee0*/  @!P1 IMAD.WIDE R40, R17, 0x4, R40 ;  /* 0x0000000411289825 */ /* 0x001fca00078e0228 */
[----:B------:R0:W2:Y:S01]  /*0ef0*/  @!P1 LDG.E.CONSTANT R24, desc[UR8][R40.64] ;  /* 0x0000000828189981 */ /* 0x0000a2000c1e9900 */
[----:B---3--:R-:W-:Y:S01]  /*0f00*/  @!P1 IMAD.WIDE R26, R17, 0x4, R26 ;  /* 0x00000004111a9825 */ /* 0x008fe200078e021a */
[----:B0-----:R-:W-:-:S06]  /*0f10*/  MOV R40, RZ ;  /* 0x000000ff00287202 */ /* 0x001fcc0000000f00 */
[----:B------:R0:W3:Y:S01]  /*0f20*/  @!P1 LDG.E.CONSTANT R40, desc[UR8][R26.64] ;  /* 0x000000081a289981 */ /* 0x0000e2000c1e9900 */
[----:B------:R-:W-:Y:S01]  /*0f30*/  IADD3 R21, PT, PT, R11, R21, RZ ;  /* 0x000000150b157210 */ /* 0x000fe20007ffe0ff */
[----:B0-----:R-:W0:Y:S03]  /*0f40*/  LDC.64 R26, c[0x0][0x380] ;  /* 0x0000e000ff1a7b82 */ /* 0x001e260000000a00 */
[----:B------:R-:W-:Y:S01]  /*0f50*/  ISETP.GE.OR P1, PT, R21, R22, P0 ;  /* 0x000000161500720c */ /* 0x000fe20000726670 */
[----:B------:R-:W-:-:S12]  /*0f60*/  IMAD.MOV.U32 R21, RZ, RZ, RZ ;  /* 0x000000ffff157224 */ /* 0x000fd800078e00ff */
[----:B0-----:R-:W-:-:S05]  /*0f70*/  @!P1 IMAD.WIDE R26, R13, 0x4, R26 ;  /* 0x000000040d1a9825 */ /* 0x001fca00078e021a */
[----:B------:R0:W3:Y:S01]  /*0f80*/  @!P1 LDG.E.CONSTANT R21, desc[UR8][R26.64] ;  /* 0x000000081a159981 */ /* 0x0000e2000c1e9900 */
[----:B------:R-:W-:Y:S02]  /*0f90*/  IMAD R35, R2, UR7, RZ ;  /* 0x0000000702237c24 */ /* 0x000fe4000f8e02ff */
[----:B-1----:R-:W-:-:S03]  /*0fa0*/  @!P1 IMAD.WIDE R42, R13, 0x4, R42 ;  /* 0x000000040d2a9825 */ /* 0x002fc600078e022a */
[C---:B------:R-:W-:Y:S02]  /*0fb0*/  IADD3 R38, PT, PT, R35.reuse, R6, RZ ;  /* 0x0000000623267210 */ /* 0x040fe40007ffe0ff */
[----:B0-----:R-:W-:Y:S02]  /*0fc0*/  CS2R R26, SRZ ;  /* 0x00000000001a7805 */ /* 0x001fe4000001ff00 */
[----:B------:R-:W-:-:S04]  /*0fd0*/  IADD3 R38, PT, PT, R35, R38, RZ ;  /* 0x0000002623267210 */ /* 0x000fc80007ffe0ff */
[----:B------:R0:W3:Y:S01]  /*0fe0*/  @!P1 LDG.E.CONSTANT R26, desc[UR8][R42.64] ;  /* 0x000000082a1a9981 */ /* 0x0000e2000c1e9900 */
[----:B------:R-:W-:Y:S01]  /*0ff0*/  IMAD.IADD R38, R35, 0x1, R38 ;  /* 0x0000000123267824 */ /* 0x000fe200078e0226 */
[----:B0-----:R-:W0:Y:S04]  /*1000*/  LDC.64 R42, c[0x0][0x380] ;  /* 0x0000e000ff2a7b82 */ /* 0x001e280000000a00 */
[----:B------:R-:W-:-:S04]  /*1010*/  IADD3 R38, PT, PT, R11, R38, RZ ;  /* 0x000000260b267210 */ /* 0x000fc80007ffe0ff */
[----:B------:R-:W-:-:S13]  /*1020*/  ISETP.GE.OR P1, PT, R38, R22, P0 ;  /* 0x000000162600720c */ /* 0x000fda0000726670 */
[----:B0-----:R-:W-:-:S05]  /*1030*/  @!P1 IMAD.WIDE R42, R14, 0x4, R42 ;  /* 0x000000040e2a9825 */ /* 0x001fca00078e022a */
[----:B------:R0:W3:Y:S02]  /*1040*/  @!P1 LDG.E.CONSTANT R27, desc[UR8][R42.64] ;  /* 0x000000082a1b9981 */ /* 0x0000e4000c1e9900 */
[----:B0-----:R-:W0:Y:S01]  /*1050*/  LDC.64 R42, c[0x0][0x388] ;  /* 0x0000e200ff2a7b82 */ /* 0x001e220000000a00 */
[----:B------:R-:W-:Y:S02]  /*1060*/  IMAD.IADD R38, R11, 0x1, R38 ;  /* 0x000000010b267824 */ /* 0x000fe400078e0226 */
[----:B0-----:R-:W-:-:S04]  /*1070*/  @!P1 IMAD.WIDE R42, R14, 0x4, R42 ;  /* 0x000000040e2a9825 */ /* 0x001fc800078e022a */
[----:B----4-:R-:W-:-:S04]  /*1080*/  FADD.FTZ R29, -R8, R29 ;  /* 0x0000001d081d7221 */ /* 0x010fc80000010100 */
[----:B-----5:R-:W-:Y:S01]  /*1090*/  FFMA.FTZ R28, R29, R31, R28 ;  /* 0x0000001f1d1c7223 */ /* 0x020fe2000001001c */
[----:B------:R-:W-:-:S06]  /*10a0*/  HFMA2 R29, -RZ, RZ, 0, 0 ;  /* 0x00000000ff1d7431 */ /* 0x000fcc00000001ff */
[----:B------:R0:W4:Y:S02]  /*10b0*/  @!P1 LDG.E.CONSTANT R29, desc[UR8][R42.64] ;  /* 0x000000082a1d9981 */ /* 0x000124000c1e9900 */
[----:B0-----:R-:W0:Y:S01]  /*10c0*/  LDC.64 R42, c[0x0][0x380] ;  /* 0x0000e000ff2a7b82 */ /* 0x001e220000000a00 */
[----:B------:R-:W-:Y:S01]  /*10d0*/  ISETP.GE.OR P1, PT, R38, R22, P0 ;  /* 0x000000162600720c */ /* 0x000fe20000726670 */
[----:B------:R-:W-:Y:S01]  /*10e0*/  FADD.FTZ R30, R31, R30 ;  /* 0x0000001e1f1e7221 */ /* 0x000fe20000010000 */
[----:B------:R-:W-:-:S11]  /*10f0*/  MOV R31, RZ ;  /* 0x000000ff001f7202 */ /* 0x000fd60000000f00 */
[----:B0-----:R-:W-:-:S05]  /*1100*/  @!P1 IMAD.WIDE R42, R12, 0x4, R42 ;  /* 0x000000040c2a9825 */ /* 0x001fca00078e022a */
[----:B------:R0:W5:Y:S02]  /*1110*/  @!P1 LDG.E.CONSTANT R31, desc[UR8][R42.64] ;  /* 0x000000082a1f9981 */ /* 0x000164000c1e9900 */
[----:B0-----:R-:W0:Y:S01]  /*1120*/  LDC.64 R42, c[0x0][0x388] ;  /* 0x0000e200ff2a7b82 */ /* 0x001e220000000a00 */
[----:B--2---:R-:W-:Y:S01]  /*1130*/  FADD.FTZ R33, -R8, R33 ;  /* 0x0000002108217221 */ /* 0x004fe20000010100 */
[----:B------:R-:W-:-:S03]  /*1140*/  FADD.FTZ R34, R25, R34 ;  /* 0x0000002219227221 */ /* 0x000fc60000010000 */
[----:B------:R-:W-:Y:S01]  /*1150*/  FFMA.FTZ R32, R33, R25, R32 ;  /* 0x0000001921207223 */ /* 0x000fe20000010020 */
[----:B------:R-:W-:Y:S01]  /*1160*/  FADD.FTZ R25, -R8, R24 ;  /* 0x0000001808197221 */ /* 0x000fe20000010100 */
[----:B------:R-:W-:Y:S02]  /*1170*/  HFMA2 R33, -RZ, RZ, 0, 0 ;  /* 0x00000000ff217431 */ /* 0x000fe400000001ff */
[----:B------:R-:W-:Y:S02]  /*1180*/  IMAD.IADD R38, R11, 0x1, R38 ;  /* 0x000000010b267824 */ /* 0x000fe400078e0226 */
[----:B0-----:R-:W-:-:S04]  /*1190*/  @!P1 IMAD.WIDE R42, R12, 0x4, R42 ;  /* 0x000000040c2a9825 */ /* 0x001fc800078e022a */
[----:B---3--:R-:W-:Y:S02]  /*11a0*/  FFMA.FTZ R36, R25, R40, R36 ;  /* 0x0000002819247223 */ /* 0x008fe40000010024 */
[----:B------:R-:W0:Y:S01]  /*11b0*/  LDC.64 R24, c[0x0][0x380] ;  /* 0x0000e000ff187b82 */ /* 0x000e220000000a00 */
[----:B------:R1:W2:Y:S01]  /*11c0*/  @!P1 LDG.E.CONSTANT R33, desc[UR8][R42.64] ;  /* 0x000000082a219981 */ /* 0x0002a2000c1e9900 */
[----:B------:R-:W-:Y:S01]  /*11d0*/  ISETP.GE.OR P1, PT, R38, R22, P0 ;  /* 0x000000162600720c */ /* 0x000fe20000726670 */
[----:B------:R-:W-:-:S05]  /*11e0*/  IMAD.IADD R38, R11, 0x1, R38 ;  /* 0x000000010b267824 */ /* 0x000fca00078e0226 */
[----:B-1----:R-:W1:Y:S01]  /*11f0*/  LDC.64 R42, c[0x0][0x380] ;  /* 0x0000e000ff2a7b82 */ /* 0x002e620000000a00 */
[----:B------:R-:W-:Y:S01]  /*1200*/  ISETP.GE.OR P0, PT, R38, R22, P0 ;  /* 0x000000162600720c */ /* 0x000fe20000706670 */
[----:B------:R-:W-:Y:S01]  /*1210*/  FADD.FTZ R39, R40, R39 ;  /* 0x0000002728277221 */ /* 0x000fe20000010000 */
[----:B------:R-:W-:Y:S02]  /*1220*/  MOV R40, RZ ;  /* 0x000000ff00287202 */ /* 0x000fe40000000f00 */
[----:B------:R-:W-:-:S09]  /*1230*/  MOV R35, RZ ;  /* 0x000000ff00237202 */ /* 0x000fd20000000f00 */
[----:B0-----:R-:W-:-:S05]  /*1240*/  @!P0 IMAD.WIDE R24, R16, 0x4, R24 ;  /* 0x0000000410188825 */ /* 0x001fca00078e0218 */
[----:B------:R0:W3:Y:S01]  /*1250*/  @!P0 LDG.E.CONSTANT R40, desc[UR8][R24.64] ;  /* 0x0000000818288981 */ /* 0x0000e2000c1e9900 */
[----:B-1----:R-:W-:Y:S01]  /*1260*/  @!P1 IMAD.WIDE R42, R15, 0x4, R42 ;  /* 0x000000040f2a9825 */ /* 0x002fe200078e022a */
[----:B0-----:R-:W0:Y:S04]  /*1270*/  LDC.64 R24, c[0x0][0x388] ;  /* 0x0000e200ff187b82 */ /* 0x001e280000000a00 */
[----:B------:R1:W3:Y:S04]  /*1280*/  @!P1 LDG.E.CONSTANT R35, desc[UR8][R42.64] ;  /* 0x000000082a239981 */ /* 0x0002e8000c1e9900 */
[----:B-1----:R-:W1:Y:S01]  /*1290*/  LDC.64 R42, c[0x0][0x388] ;  /* 0x0000e200ff2a7b82 */ /* 0x002e620000000a00 */
[----:B------:R-:W-:Y:S01]  /*12a0*/  FADD.FTZ R44, -R8, R21 ;  /* 0x00000015082c7221 */ /* 0x000fe20000010100 */
[----:B------:R-:W-:-:S02]  /*12b0*/  HFMA2 R21, -RZ, RZ, 0, 0 ;  /* 0x00000000ff157431 */ /* 0x000fc400000001ff */
[----:B------:R-:W-:Y:S02]  /*12c0*/  HFMA2 R37, -RZ, RZ, 0, 0 ;  /* 0x00000000ff257431 */ /* 0x000fe400000001ff */
[----:B0-----:R-:W-:-:S05]  /*12d0*/  @!P0 IMAD.WIDE R24, R16, 0x4, R24 ;  /* 0x0000000410188825 */ /* 0x001fca00078e0218 */
[----:B------:R-:W3:Y:S01]  /*12e0*/  @!P0 LDG.E.CONSTANT R21, desc[UR8][R24.64] ;  /* 0x0000000818158981 */ /* 0x000ee2000c1e9900 */
[----:B-1----:R-:W-:-:S05]  /*12f0*/  @!P1 IMAD.WIDE R42, R15, 0x4, R42 ;  /* 0x000000040f2a9825 */ /* 0x002fca00078e022a */
[----:B------:R-:W3:Y:S01]  /*1300*/  @!P1 LDG.E.CONSTANT R37, desc[UR8][R42.64] ;  /* 0x000000082a259981 */ /* 0x000ee2000c1e9900 */
[----:B------:R-:W-:Y:S02]  /*1310*/  VIADD R18, R18, 0x2 ;  /* 0x0000000212127836 */ /* 0x000fe40000000000 */
[----:B------:R-:W-:Y:S01]  /*1320*/  FFMA.FTZ R7, R44, R26, R7 ;  /* 0x0000001a2c077223 */ /* 0x000fe20000010007 */
[----:B------:R-:W-:Y:S02]  /*1330*/  FADD.FTZ R20, R26, R20 ;  /* 0x000000141a147221 */ /* 0x000fe40000010000 */
[----:B------:R-:W-:Y:S02]  /*1340*/  ISETP.NE.AND P0, PT, R18, RZ, PT ;  /* 0x000000ff1200720c */ /* 0x000fe40003f05270 */
[----:B------:R-:W-:-:S04]  /*1350*/  IADD3 R26, PT, PT, R9, R19, R9 ;  /* 0x00000013091a7210 */ /* 0x000fc80007ffe009 */
[----:B------:R-:W-:Y:S01]  /*1360*/  IADD3 R26, PT, PT, R9, R26, R9 ;  /* 0x0000001a091a7210 */ /* 0x000fe20007ffe009 */
[----:B------:R-:W-:-:S03]  /*1370*/  FADD.FTZ R27, -R8, R27 ;  /* 0x0000001b081b7221 */ /* 0x000fc60000010100 */
        /* <DEDUP_REMOVED lines=9> */
[----:B----4-:R-:W-:Y:S01]  /*1410*/  FADD.FTZ R30, R30, R29 ;  /* 0x0000001d1e1e7221 */ /* 0x010fe20000010000 */
[----:B------:R-:W-:Y:S01]  /*1420*/  FFMA.FTZ R28, R27, R29, R28 ;  /* 0x0000001d1b1c7223 */ /* 0x000fe2000001001c */
[----:B-----5:R-:W-:Y:S01]  /*1430*/  FADD.FTZ R31, -R8, R31 ;  /* 0x0000001f081f7221 */ /* 0x020fe20000010100 */
[----:B--2---:R-:W-:-:S03]  /*1440*/  FADD.FTZ R34, R34, R33 ;  /* 0x0000002122227221 */ /* 0x004fc60000010000 */
[----:B------:R-:W-:Y:S01]  /*1450*/  FFMA.FTZ R32, R31, R33, R32 ;  /* 0x000000211f207223 */ /* 0x000fe20000010020 */
[C---:B---3--:R-:W-:Y:S01]  /*1460*/  FADD.FTZ R40, -R8.reuse, R40 ;  /* 0x0000002808287221 */ /* 0x048fe20000010100 */
[----:B------:R-:W-:Y:S01]  /*1470*/  FADD.FTZ R35, -R8, R35 ;  /* 0x0000002308237221 */ /* 0x000fe20000010100 */
[----:B------:R-:W-:Y:S02]  /*1480*/  FADD.FTZ R20, R20, R21 ;  /* 0x0000001514147221 */ /* 0x000fe40000010000 */
[----:B------:R-:W-:Y:S01]  /*1490*/  FFMA.FTZ R7, R40, R21, R7 ;  /* 0x0000001528077223 */ /* 0x000fe20000010007 */
[C---:B------:R-:W-:Y:S01]  /*14a0*/  LEA R21, R11.reuse, R6, 0x3 ;  /* 0x000000060b157211 */ /* 0x040fe200078e18ff */
[----:B------:R-:W-:Y:S02]  /*14b0*/  IMAD.IADD R6, R11, 0x1, R38 ;  /* 0x000000010b067824 */ /* 0x000fe400078e0226 */
[----:B------:R-:W-:Y:S01]  /*14c0*/  FADD.FTZ R39, R39, R37 ;  /* 0x0000002527277221 */ /* 0x000fe20000010000 */
[----:B------:R-:W-:Y:S01]  /*14d0*/  FFMA.FTZ R36, R35, R37, R36 ;  /* 0x0000002523247223 */ /* 0x000fe20000010024 */
[----:B------:R-:W-:Y:S06]  /*14e0*/  @P0 BRA `(.L_x_371) ;  /* 0xfffffff800140947 */ /* 0x000fec000383ffff */
[----:B------:R-:W-:-:S07]  /*14f0*/  MOV R10, R21 ;  /* 0x00000015000a7202 */ /* 0x000fce0000000f00 */
.L_x_370:
[----:B------:R-:W-:-:S04]  /*1500*/  LOP3.LUT R5, R5, 0x1, RZ, 0xc0, !PT ;  /* 0x0000000105057812 */ /* 0x000fc800078ec0ff */
[----:B------:R-:W-:-:S13]  /*1510*/  ISETP.NE.U32.AND P0, PT, R5, 0x1, PT ;  /* 0x000000010500780c */ /* 0x000fda0003f05070 */
[----:B------:R-:W-:Y:S05]  /*1520*/  @!P0 BRA `(.L_x_369) ;  /* 0x0000000000dc8947 */ /* 0x000fea0003800000 */
[----:B------:R-:W0:Y:S01]  /*1530*/  LDC.64 R26, c[0x0][0x380] ;  /* 0x0000e000ff1a7b82 */ /* 0x000e220000000a00 */
[----:B------:R-:W-:Y:S01]  /*1540*/  IMAD R6, R2, UR7, RZ ;  /* 0x0000000702067c24 */ /* 0x000fe2000f8e02ff */
[----:B------:R-:W-:Y:S01]  /*1550*/  ISETP.GE.AND P0, PT, R3, R23, PT ;  /* 0x000000170300720c */ /* 0x000fe20003f06270 */
[----:B------:R-:W-:-:S03]  /*1560*/  IMAD.MOV.U32 R5, RZ, RZ, RZ ;  /* 0x000000ffff057224 */ /* 0x000fc600078e00ff */
[----:B------:R-:W-:Y:S02]  /*1570*/  IADD3 R11, PT, PT, R6, R10, RZ ;  /* 0x0000000a060b7210 */ /* 0x000fe40007ffe0ff */
[----:B------:R-:W1:Y:S01]  /*1580*/  LDC.64 R12, c[0x0][0x388] ;  /* 0x0000e200ff0c7b82 */ /* 0x000e620000000a00 */
[-C--:B------:R-:W-:Y:S02]  /*1590*/  ISETP.GE.OR P1, PT, R10, R22.reuse, P0 ;  /* 0x000000160a00720c */ /* 0x080fe40000726670 */
[----:B------:R-:W-:Y:S02]  /*15a0*/  ISETP.GE.OR P2, PT, R11, R22, P0 ;  /* 0x000000160b00720c */ /* 0x000fe40000746670 */
[----:B------:R-:W-:-:S03]  /*15b0*/  IADD3 R29, PT, PT, R6, R11, RZ ;  /* 0x0000000b061d7210 */ /* 0x000fc60007ffe0ff */
[----:B------:R-:W2:Y:S01]  /*15c0*/  LDC.64 R14, c[0x0][0x380] ;  /* 0x0000e000ff0e7b82 */ /* 0x000ea20000000a00 */
[----:B------:R-:W-:Y:S02]  /*15d0*/  IADD3 R21, PT, PT, R6, R29, RZ ;  /* 0x0000001d06157210 */ /* 0x000fe40007ffe0ff */
[-C--:B------:R-:W-:Y:S01]  /*15e0*/  ISETP.GE.OR P3, PT, R29, R22.reuse, P0 ;  /* 0x000000161d00720c */ /* 0x080fe20000766670 */
[----:B------:R-:W-:Y:S01]  /*15f0*/  IMAD.IADD R29, R19, 0x1, R9 ;  /* 0x00000001131d7824 */ /* 0x000fe200078e0209 */
[----:B------:R-:W-:-:S03]  /*1600*/  ISETP.GE.OR P0, PT, R21, R22, P0 ;  /* 0x000000161500720c */ /* 0x000fc60000706670 */
[----:B------:R-:W3:Y:S01]  /*1610*/  LDC.64 R24, c[0x0][0x380] ;  /* 0x0000e000ff187b82 */ /* 0x000ee20000000a00 */
[----:B0-----:R-:W-:-:S07]  /*1620*/  @!P1 IMAD.WIDE R26, R19, 0x4, R26 ;  /* 0x00000004131a9825 */ /* 0x001fce00078e021a */
[----:B------:R-:W0:Y:S08]  /*1630*/  LDC.64 R40, c[0x0][0x380] ;  /* 0x0000e000ff287b82 */ /* 0x000e300000000a00 */
[----:B------:R-:W4:Y:S08]  /*1640*/  LDC.64 R16, c[0x0][0x388] ;  /* 0x0000e200ff107b82 */ /* 0x000f300000000a00 */
[----:B------:R-:W4:Y:S08]  /*1650*/  LDC.64 R42, c[0x0][0x388] ;  /* 0x0000e200ff2a7b82 */ /* 0x000f300000000a00 */
[----:B------:R-:W4:Y:S01]  /*1660*/  LDC.64 R10, c[0x0][0x388] ;  /* 0x0000e200ff0a7b82 */ /* 0x000f220000000a00 */
[----:B------:R-:W-:Y:S01]  /*1670*/  IADD3 R33, PT, PT, R29, R9, RZ ;  /* 0x000000091d217210 */ /* 0x000fe20007ffe0ff */
[----:B------:R3:W4:Y:S01]  /*1680*/  @!P1 LDG.E.CONSTANT R5, desc[UR8][R26.64] ;  /* 0x000000081a059981 */ /* 0x000722000c1e9900 */
[----:B-1----:R-:W-:Y:S01]  /*1690*/  @!P1 IMAD.WIDE R12, R19, 0x4, R12 ;  /* 0x00000004130c9825 */ /* 0x002fe200078e020c */
[----:B------:R-:W-:-:S02]  /*16a0*/  CS2R R18, SRZ ;  /* 0x0000000000127805 */ /* 0x000fc4000001ff00 */
[----:B------:R-:W-:Y:S01]  /*16b0*/  MOV R31, RZ ;  /* 0x000000ff001f7202 */ /* 0x000fe20000000f00 */
[----:B------:R-:W-:Y:S02]  /*16c0*/  IMAD.MOV.U32 R21, RZ, RZ, RZ ;  /* 0x000000ffff157224 */ /* 0x000fe400078e00ff */
[----:B--2---:R-:W-:Y:S01]  /*16d0*/  @!P2 IMAD.WIDE R14, R29, 0x4, R14 ;  /* 0x000000041d0ea825 */ /* 0x004fe200078e020e */
[----:B------:R-:W-:Y:S02]  /*16e0*/  MOV R6, RZ ;  /* 0x000000ff00067202 */ /* 0x000fe40000000f00 */
[----:B------:R-:W2:Y:S01]  /*16f0*/  @!P1 LDG.E.CONSTANT R31, desc[UR8][R12.64] ;  /* 0x000000080c1f9981 */ /* 0x000ea2000c1e9900 */
[C---:B---3--:R-:W-:Y:S01]  /*1700*/  IADD3 R27, PT, PT, R33.reuse, R9, RZ ;  /* 0x00000009211b7210 */ /* 0x048fe20007ffe0ff */
[----:B------:R-:W-:Y:S02]  /*1710*/  @!P3 IMAD.WIDE R24, R33, 0x4, R24 ;  /* 0x000000042118b825 */ /* 0x000fe400078e0218 */
[----:B------:R-:W3:Y:S02]  /*1720*/  @!P2 LDG.E.CONSTANT R21, desc[UR8][R14.64] ;  /* 0x000000080e15a981 */ /* 0x000ee4000c1e9900 */
[----:B------:R-:W-:-:S02]  /*1730*/  IMAD.MOV.U32 R9, RZ, RZ, RZ ;  /* 0x000000ffff097224 */ /* 0x000fc400078e00ff */
[----:B0-----:R-:W-:Y:S01]  /*1740*/  @!P0 IMAD.WIDE R40, R27, 0x4, R40 ;  /* 0x000000041b288825 */ /* 0x001fe200078e0228 */
[----:B------:R-:W2:Y:S03]  /*1750*/  @!P3 LDG.E.CONSTANT R19, desc[UR8][R24.64] ;  /* 0x000000081813b981 */ /* 0x000ea6000c1e9900 */
[----:B----4-:R-:W-:-:S04]  /*1760*/  @!P2 IMAD.WIDE R16, R29, 0x4, R16 ;  /* 0x000000041d10a825 */ /* 0x010fc800078e0210 */
[----:B------:R-:W-:Y:S01]  /*1770*/  HFMA2 R29, -RZ, RZ, 0, 0 ;  /* 0x00000000ff1d7431 */ /* 0x000fe200000001ff */
[----:B------:R-:W4:Y:S01]  /*1780*/  @!P0 LDG.E.CONSTANT R9, desc[UR8][R40.64] ;  /* 0x0000000828098981 */ /* 0x000f22000c1e9900 */
[----:B------:R-:W-:-:S04]  /*1790*/  @!P3 IMAD.WIDE R42, R33, 0x4, R42 ;  /* 0x00000004212ab825 */ /* 0x000fc800078e022a */
[----:B------:R-:W4:Y:S01]  /*17a0*/  @!P2 LDG.E.CONSTANT R29, desc[UR8][R16.64] ;  /* 0x00000008101da981 */ /* 0x000f22000c1e9900 */
[----:B------:R-:W-:-:S03]  /*17b0*/  @!P0 IMAD.WIDE R10, R27, 0x4, R10 ;  /* 0x000000041b0a8825 */ /* 0x000fc600078e020a */
[----:B------:R-:W4:Y:S04]  /*17c0*/  @!P3 LDG.E.CONSTANT R6, desc[UR8][R42.64] ;  /* 0x000000082a06b981 */ /* 0x000f28000c1e9900 */
[----:B------:R-:W4:Y:S01]  /*17d0*/  @!P0 LDG.E.CONSTANT R18, desc[UR8][R10.64] ;  /* 0x000000080a128981 */ /* 0x000f22000c1e9900 */
[C---:B-----5:R-:W-:Y:S01]  /*17e0*/  FADD.FTZ R5, -R8.reuse, R5 ;  /* 0x0000000508057221 */ /* 0x060fe20000010100 */
[C---:B---3--:R-:W-:Y:S01]  /*17f0*/  FADD.FTZ R21, -R8.reuse, R21 ;  /* 0x0000001508157221 */ /* 0x048fe20000010100 */
[----:B--2---:R-:W-:Y:S01]  /*1800*/  FADD.FTZ R19, -R8, R19 ;  /* 0x0000001308137221 */ /* 0x004fe20000010100 */
[----:B------:R-:W-:Y:S01]  /*1810*/  FADD.FTZ R30, R30, R31 ;  /* 0x0000001f1e1e7221 */ /* 0x000fe20000010000 */
[----:B----4-:R-:W-:Y:S01]  /*1820*/  FADD.FTZ R8, -R8, R9 ;  /* 0x0000000908087221 */ /* 0x010fe20000010100 */
[----:B------:R-:W-:Y:S01]  /*1830*/  FFMA.FTZ R28, R5, R31, R28 ;  /* 0x0000001f051c7223 */ /* 0x000fe2000001001c */
[----:B------:R-:W-:Y:S01]  /*1840*/  FADD.FTZ R34, R34, R29 ;  /* 0x0000001d22227221 */ /* 0x000fe20000010000 */
[----:B------:R-:W-:Y:S01]  /*1850*/  FFMA.FTZ R32, R21, R29, R32 ;  /* 0x0000001d15207223 */ /* 0x000fe20000010020 */
[----:B------:R-:W-:Y:S01]  /*1860*/  FADD.FTZ R39, R39, R6 ;  /* 0x0000000627277221 */ /* 0x000fe20000010000 */
[----:B------:R-:W-:Y:S01]  /*1870*/  FFMA.FTZ R36, R19, R6, R36 ;  /* 0x0000000613247223 */ /* 0x000fe20000010024 */
[----:B------:R-:W-:Y:S01]  /*1880*/  FADD.FTZ R20, R20, R18 ;  /* 0x0000001214147221 */ /* 0x000fe20000010000 */
[----:B------:R-:W-:-:S07]  /*1890*/  FFMA.FTZ R7, R8, R18, R7 ;  /* 0x0000001208077223 */ /* 0x000fce0000010007 */
.L_x_369:
[----:B-----5:R-:W0:Y:S01]  /*18a0*/  S2R R8, SR_TID.Y ;  /* 0x0000000000087919 */ /* 0x020e220000002200 */
[----:B------:R-:W1:Y:S01]  /*18b0*/  S2UR UR6, SR_CgaCtaId ;  /* 0x00000000000679c3 */ /* 0x000e620000008800 */
[----:B------:R-:W-:Y:S01]  /*18c0*/  UMOV UR4, 0x400 ;  /* 0x0000040000047882 */ /* 0x000fe20000000000 */
[----:B------:R-:W-:Y:S01]  /*18d0*/  FADD.FTZ R30, R34, R30 ;  /* 0x0000001e221e7221 */ /* 0x000fe20000010000 */
[----:B------:R-:W0:Y:S01]  /*18e0*/  S2R R11, SR_TID.X ;  /* 0x00000000000b7919 */ /* 0x000e220000002100 */
        /* <DEDUP_REMOVED lines=32> */
.L_x_374:
[----:B------:R-:W-:Y:S05]  /*1af0*/  BSYNC.RECONVERGENT B0 ;  /* 0x0000000000007941 */ /* 0x000fea0003800200 */
.L_x_373:
        /* <DEDUP_REMOVED lines=13> */
[----:B------:R-:W2:Y:S01]  /*1bd0*/  LDS R13, [R6] ;  /* 0x00000000060d7984 */ /* 0x000ea20000000800 */
[----:B01----:R-:W-:Y:S01]  /*1be0*/  FADD.FTZ R20, R20, R7 ;  /* 0x0000000714147221 */ /* 0x003fe20000010000 */
[----:B--2---:R-:W-:-:S04]  /*1bf0*/  FADD.FTZ R10, R10, R13 ;  /* 0x0000000d0a0a7221 */ /* 0x004fc80000010000 */
[----:B------:R2:W-:Y:S04]  /*1c00*/  STS [R5], R20 ;  /* 0x0000001405007388 */ /* 0x0005e80000000800 */
[----:B------:R2:W-:Y:S02]  /*1c10*/  STS [R9], R10 ;  /* 0x0000000a09007388 */ /* 0x0005e40000000800 */
.L_x_376:
[----:B------:R-:W-:Y:S05]  /*1c20*/  BSYNC.RECONVERGENT B0 ;  /* 0x0000000000007941 */ /* 0x000fea0003800200 */
.L_x_375:
        /* <DEDUP_REMOVED lines=18> */
.L_x_378:
[----:B------:R-:W-:Y:S05]  /*1d50*/  BSYNC.RECONVERGENT B0 ;  /* 0x0000000000007941 */ /* 0x000fea0003800200 */
.L_x_377:
        /* <DEDUP_REMOVED lines=18> */
.L_x_380:
[----:B------:R-:W-:Y:S05]  /*1e80*/  BSYNC.RECONVERGENT B0 ;  /* 0x0000000000007941 */ /* 0x000fea0003800200 */
.L_x_379:
        /* <DEDUP_REMOVED lines=18> */
.L_x_382:
[----:B------:R-:W-:Y:S05]  /*1fb0*/  BSYNC.RECONVERGENT B0 ;  /* 0x0000000000007941 */ /* 0x000fea0003800200 */
.L_x_381:
        /* <DEDUP_REMOVED lines=18> */
.L_x_384:
[----:B------:R-:W-:Y:S05]  /*20e0*/  BSYNC.RECONVERGENT B0 ;  /* 0x0000000000007941 */ /* 0x000fea0003800200 */
.L_x_383:
        /* <DEDUP_REMOVED lines=18> */
.L_x_386:
[----:B------:R-:W-:Y:S05]  /*2210*/  BSYNC.RECONVERGENT B0 ;  /* 0x0000000000007941 */ /* 0x000fea0003800200 */
.L_x_385:
        /* <DEDUP_REMOVED lines=18> */
.L_x_388:
[----:B------:R-:W-:Y:S05]  /*2340*/  BSYNC.RECONVERGENT B0 ;  /* 0x0000000000007941 */ /* 0x000fea0003800200 */
.L_x_387:
        /* <DEDUP_REMOVED lines=18> */
.L_x_390:
[----:B------:R-:W-:Y:S05]  /*2470*/  BSYNC.RECONVERGENT B0 ;  /* 0x0000000000007941 */ /* 0x000fea0003800200 */
.L_x_389:
        /* <DEDUP_REMOVED lines=17> */
.L_x_391:
[----:B------:R-:W-:Y:S05]  /*2590*/  BSYNC.RECONVERGENT B0 ;  /* 0x0000000000007941 */ /* 0x000fea0003800200 */
.L_x_372:
        /* <DEDUP_REMOVED lines=30> */
[----:B------:R-:W-:-:S03]  /*2780*/  UIADD3 UR5, UPT, UPT, UR7, -0x1, URZ ;  /* 0xffffffff07057890 */ /* 0x000fc6000fffe0ff */
[----:B------:R-:W0:Y:S01]  /*2790*/  POPC R15, R14 ;  /* 0x0000000e000f7309 */ /* 0x000e220000000000 */
[----:B--2---:R-:W0:Y:S02]  /*27a0*/  SHFL.IDX PT, R0, R11, R12, 0x1f ;  /* 0x00001f0c0b007589 */ /* 0x004e2400000e0000 */
[----:B0-----:R-:W-:-:S04]  /*27b0*/  IADD3 R0, PT, PT, R0, R15, RZ ;  /* 0x0000000f00007210 */ /* 0x001fc80007ffe0ff */
[----:B------:R-:W-:-:S04]  /*27c0*/  ISETP.NE.AND P1, PT, R0, UR5, PT ;  /* 0x0000000500007c0c */ /* 0x000fc8000bf25270 */
[----:B------:R-:W-:-:S05]  /*27d0*/  SEL R0, RZ, 0x1, P1 ;  /* 0x00000001ff007807 */ /* 0x000fca0000800000 */
[----:B------:R0:W-:Y:S04]  /*27e0*/  STS.U8 [UR4+0x1000], R0 ;  /* 0x00100000ff007988 */ /* 0x0001e80008000004 */
.L_x_394:
[----:B------:R-:W-:Y:S05]  /*27f0*/  BSYNC.RECONVERGENT B0 ;  /* 0x0000000000007941 */ /* 0x000fea0003800200 */
.L_x_393:
[----:B------:R-:W-:Y:S06]  /*2800*/  BAR.SYNC.DEFER_BLOCKING 0x0 ;  /* 0x0000000000007b1d */ /* 0x000fec0000010000 */
[----:B0-----:R-:W0:Y:S02]  /*2810*/  LDS.U8 R0, [UR4+0x1000] ;  /* 0x00100004ff007984 */ /* 0x001e240008000000 */
[----:B0-----:R-:W-:-:S13]  /*2820*/  ISETP.NE.AND P1, PT, R0, RZ, PT ;  /* 0x000000ff0000720c */ /* 0x001fda0003f25270 */
[----:B------:R-:W-:Y:S05]  /*2830*/  @!P1 EXIT ;  /* 0x000000000000994d */ /* 0x000fea0003800000 */
[----:B------:R-:W-:Y:S01]  /*2840*/  ISETP.GE.U32.AND P1, PT, R8, UR7, PT ;  /* 0x0000000708007c0c */ /* 0x000fe2000bf26070 */
[----:B------:R-:W0:Y:S01]  /*2850*/  LDCU UR5, c[0x0][0x3d4] ;  /* 0x00007a80ff0577ac */ /* 0x000e220008000800 */
[----:B------:R-:W-:Y:S01]  /*2860*/  BSSY.RECONVERGENT B0, `(.L_x_395) ;  /* 0x0000072000007945 */ /* 0x000fe20003800200 */
[----:B------:R-:W-:Y:S02]  /*2870*/  HFMA2 R0, -RZ, RZ, 0, 0 ;  /* 0x00000000ff007431 */ /* 0x000fe400000001ff */
[----:B------:R-:W-:-:S08]  /*2880*/  IMAD.MOV.U32 R16, RZ, RZ, RZ ;  /* 0x000000ffff107224 */ /* 0x000fd000078e00ff */
[----:B------:R-:W-:Y:S05]  /*2890*/  @P1 BRA `(.L_x_396) ;  /* 0x0000000400b81947 */ /* 0x000fea0003800000 */
[----:B------:R-:W5:Y:S01]  /*28a0*/  I2F.U32.RP R14, R2 ;  /* 0x00000002000e7306 */ /* 0x000f620000209000 */
[C---:B------:R-:W-:Y:S01]  /*28b0*/  IADD3 R0, PT, PT, R2.reuse, R8, RZ ;  /* 0x0000000802007210 */ /* 0x040fe20007ffe0ff */
[----:B------:R-:W-:Y:S01]  /*28c0*/  BSSY.RECONVERGENT B1, `(.L_x_397) ;  /* 0x0000034000017945 */ /* 0x000fe20003800200 */
[----:B------:R-:W-:Y:S01]  /*28d0*/  ISETP.NE.U32.AND P3, PT, R2, RZ, PT ;  /* 0x000000ff0200720c */ /* 0x000fe20003f65070 */
[----:B------:R-:W-:Y:S01]  /*28e0*/  IMAD.MOV.U32 R17, RZ, RZ, R8 ;  /* 0x000000ffff117224 */ /* 0x000fe200078e0008 */
[C---:B------:R-:W-:Y:S02]  /*28f0*/  ISETP.GE.U32.AND P1, PT, R0.reuse, UR7, PT ;  /* 0x0000000700007c0c */ /* 0x040fe4000bf26070 */
[----:B------:R-:W-:Y:S02]  /*2900*/  VIMNMX.U32 R13, PT, PT, R0, UR7, !PT ;  /* 0x00000007000d7c48 */ /* 0x000fe4000ffe0000 */
[----:B------:R-:W-:Y:S02]  /*2910*/  SEL R12, RZ, 0x1, P1 ;  /* 0x00000001ff0c7807 */ /* 0x000fe40000800000 */
[----:B------:R-:W-:-:S02]  /*2920*/  MOV R16, RZ ;  /* 0x000000ff00107202 */ /* 0x000fc40000000f00 */
[----:B------:R-:W-:Y:S01]  /*2930*/  IADD3 R13, PT, PT, R13, -R0, -R12 ;  /* 0x800000000d0d7210 */ /* 0x000fe20007ffe80c */
[----:B-----5:R-:W1:Y:S02]  /*2940*/  MUFU.RCP R14, R14 ;  /* 0x0000000e000e7308 */ /* 0x020e640000001000 */
[----:B-1234-:R-:W-:-:S06]  /*2950*/  IADD3 R10, PT, PT, R14, 0xffffffe, RZ ;  /* 0x0ffffffe0e0a7810 */ /* 0x01efcc0007ffe0ff */
[----:B------:R1:W2:Y:S02]  /*2960*/  F2I.FTZ.U32.TRUNC.NTZ R11, R10 ;  /* 0x0000000a000b7305 */ /* 0x0002a4000021f000 */
[----:B-1----:R-:W-:Y:S01]  /*2970*/  MOV R10, RZ ;  /* 0x000000ff000a7202 */ /* 0x002fe20000000f00 */
[----:B--2---:R-:W-:-:S04]  /*2980*/  IMAD.MOV R15, RZ, RZ, -R11 ;  /* 0x000000ffff0f7224 */ /* 0x004fc800078e0a0b */
        /* <DEDUP_REMOVED lines=9> */
[----:B------:R-:W-:Y:S01]  /*2a20*/  @P2 VIADD R11, R11, 0x1 ;  /* 0x000000010b0b2836 */ /* 0x000fe20000000000 */
[----:B------:R-:W-:-:S04]  /*2a30*/  @!P3 LOP3.LUT R11, RZ, R2, RZ, 0x33, !PT ;  /* 0x00000002ff0bb212 */ /* 0x000fc800078e33ff */
[----:B------:R-:W-:-:S04]  /*2a40*/  IADD3 R11, PT, PT, R12, R11, RZ ;  /* 0x0000000b0c0b7210 */ /* 0x000fc80007ffe0ff */
[C---:B------:R-:W-:Y:S02]  /*2a50*/  LOP3.LUT R0, R11.reuse, 0x3, RZ, 0xc0, !PT ;  /* 0x000000030b007812 */ /* 0x040fe400078ec0ff */
[----:B------:R-:W-:Y:S02]  /*2a60*/  ISETP.GE.U32.AND P1, PT, R11, 0x3, PT ;  /* 0x000000030b00780c */ /* 0x000fe40003f26070 */
[----:B------:R-:W-:Y:S02]  /*2a70*/  ISETP.NE.AND P2, PT, R0, 0x3, PT ;  /* 0x000000030000780c */ /* 0x000fe40003f45270 */
[----:B------:R-:W-:-:S11]  /*2a80*/  MOV R0, RZ ;  /* 0x000000ff00007202 */ /* 0x000fd60000000f00 */
        /* <DEDUP_REMOVED lines=8> */
.L_x_399:
[----:B------:R-:W1:Y:S01]  /*2b10*/  @!P3 LDC.64 R10, c[0x0][0x3c0] ;  /* 0x0000f000ff0abb82 */ /* 0x000e620000000a00 */
[----:B------:R-:W-:Y:S02]  /*2b20*/  IMAD.MOV.U32 R19, RZ, RZ, RZ ;  /* 0x000000ffff137224 */ /* 0x000fe400078e00ff */
[----:B------:R-:W-:Y:S02]  /*2b30*/  HFMA2 R21, -RZ, RZ, 0, 0 ;  /* 0x00000000ff157431 */ /* 0x000fe400000001ff */
        /* <DEDUP_REMOVED lines=12> */
.L_x_398:
[----:B0-----:R-:W-:Y:S05]  /*2c00*/  BSYNC.RECONVERGENT B1 ;  /* 0x0000000000017941 */ /* 0x001fea0003800200 */
.L_x_397:
[----:B------:R-:W-:Y:S05]  /*2c10*/  @!P1 BRA `(.L_x_396) ;  /* 0x0000000000d89947 */ /* 0x000fea0003800000 */
[----:B------:R-:W0:Y:S01]  /*2c20*/  LDCU UR4, c[0x0][0x3d4] ;  /* 0x00007a80ff0477ac */ /* 0x000e220008000800 */
[C---:B------:R-:W-:Y:S01]  /*2c30*/  LEA R10, R2.reuse, R17, 0x1 ;  /* 0x00000011020a7211 */ /* 0x040fe200078e08ff */
[C---:B------:R-:W-:Y:S01]  /*2c40*/  IMAD R12, R2.reuse, 0x3, R17 ;  /* 0x00000003020c7824 */ /* 0x040fe200078e0211 */
[-C--:B------:R-:W-:Y:S01]  /*2c50*/  ISETP.GE.AND P1, PT, R3, R23.reuse, PT ;  /* 0x000000170300720c */ /* 0x080fe20003f26270 */
[----:B------:R-:W-:Y:S02]  /*2c60*/  IMAD.IADD R14, R17, 0x1, R2 ;  /* 0x00000001110e7824 */ /* 0x000fe400078e0202 */
[-C--:B------:R-:W-:Y:S02]  /*2c70*/  IMAD R20, R2, R23.reuse, RZ ;  /* 0x0000001702147224 */ /* 0x080fe400078e02ff */
[-CC-:B------:R-:W-:Y:S02]  /*2c80*/  IMAD R21, R10, R23.reuse, R3.reuse ;  /* 0x000000170a157224 */ /* 0x180fe400078e0203 */
[----:B------:R-:W-:-:S02]  /*2c90*/  IMAD R25, R12, R23, R3 ;  /* 0x000000170c197224 */ /* 0x000fc400078e0203 */
[-CC-:B------:R-:W-:Y:S02]  /*2ca0*/  IMAD R27, R14, R23.reuse, R3.reuse ;  /* 0x000000170e1b7224 */ /* 0x180fe400078e0203 */
[----:B------:R-:W-:Y:S01]  /*2cb0*/  IMAD R31, R17, R23, R3 ;  /* 0x00000017111f7224 */ /* 0x000fe200078e0203 */
[----:B0-----:R-:W-:-:S13]  /*2cc0*/  ISETP.GE.AND P2, PT, R3, UR4, PT ;  /* 0x0000000403007c0c */ /* 0x001fda000bf46270 */
.L_x_400:
[----:B------:R-:W0:Y:S01]  /*2cd0*/  @!P1 LDC.64 R22, c[0x0][0x3c0] ;  /* 0x0000f000ff169b82 */ /* 0x000e220000000a00 */
[----:B------:R-:W-:Y:S02]  /*2ce0*/  CS2R R34, SRZ ;  /* 0x0000000000227805 */ /* 0x000fe4000001ff00 */
[----:B------:R-:W-:Y:S01]  /*2cf0*/  CS2R R32, SRZ ;  /* 0x0000000000207805 */ /* 0x000fe2000001ff00 */
[----:B------:R-:W-:-:S04]  /*2d00*/  @!P1 IMAD.WIDE R28, R31, 0x4, R6 ;  /* 0x000000041f1c9825 */ /* 0x000fc800078e0206 */
[----:B0-----:R-:W-:-:S05]  /*2d10*/  @!P1 IMAD.WIDE R22, R31, 0x4, R22 ;  /* 0x000000041f169825 */ /* 0x001fca00078e0216 */
[----:B------:R0:W2:Y:S04]  /*2d20*/  @!P1 LDG.E.STRONG.SYS R35, desc[UR8][R22.64] ;  /* 0x0000000816239981 */ /* 0x0000a8000c1f5900 */
[----:B------:R1:W3:Y:S01]  /*2d30*/  @!P1 LDG.E.STRONG.SYS R33, desc[UR8][R28.64] ;  /* 0x000000081c219981 */ /* 0x0002e2000c1f5900 */
[----:B------:R-:W-:Y:S01]  /*2d40*/  PLOP3.LUT P1, PT, P2, PT, PT, 0x80, 0x8 ;  /* 0x000000000008781c */ /* 0x000fe2000172f070 */
[----:B------:R-:W-:Y:S01]  /*2d50*/  HFMA2 R26, -RZ, RZ, 0, 0 ;  /* 0x00000000ff1a7431 */ /* 0x000fe200000001ff */
[----:B------:R-:W-:Y:S01]  /*2d60*/  MOV R24, RZ ;  /* 0x000000ff00187202 */ /* 0x000fe20000000f00 */
[----:B------:R-:W-:-:S10]  /*2d70*/  IMAD.MOV.U32 R30, RZ, RZ, RZ ;  /* 0x000000ffff1e7224 */ /* 0x000fd400078e00ff */
[----:B------:R-:W4:Y:S01]  /*2d80*/  @!P1 LDC.64 R12, c[0x0][0x3c0] ;  /* 0x0000f000ff0c9b82 */ /* 0x000f220000000a00 */
[----:B------:R-:W-:-:S07]  /*2d90*/  @!P1 IMAD.WIDE R14, R27, 0x4, R6 ;  /* 0x000000041b0e9825 */ /* 0x000fce00078e0206 */
[----:B------:R-:W5:Y:S08]  /*2da0*/  @!P1 LDC.64 R18, c[0x0][0x3c0] ;  /* 0x0000f000ff129b82 */ /* 0x000f700000000a00 */
[----:B------:R-:W1:Y:S01]  /*2db0*/  @!P1 LDC.64 R10, c[0x0][0x3c0] ;  /* 0x0000f000ff0a9b82 */ /* 0x000e620000000a00 */
        /* <DEDUP_REMOVED lines=28> */
.L_x_396:
[----:B0-----:R-:W-:Y:S05]  /*2f80*/  BSYNC.RECONVERGENT B0 ;  /* 0x0000000000007941 */ /* 0x001fea0003800200 */
.L_x_395:
[----:B------:R0:W-:Y:S01]  /*2f90*/  STS [R5], R16 ;  /* 0x0000001005007388 */ /* 0x0001e20000000800 */
[----:B------:R-:W-:-:S03]  /*2fa0*/  ISETP.GE.U32.AND P1, PT, R2, 0x2, PT ;  /* 0x000000020200780c */ /* 0x000fc60003f26070 */
[----:B------:R0:W-:Y:S10]  /*2fb0*/  STS [R9], R0 ;  /* 0x0000000009007388 */ /* 0x0001f40000000800 */
[----:B0-----:R-:W-:Y:S05]  /*2fc0*/  @!P1 BRA `(.L_x_401) ;  /* 0x0000000800f09947 */ /* 0x001fea0003800000 */
        /* <DEDUP_REMOVED lines=13> */
[----:B0-----:R-:W-:Y:S01]  /*30a0*/  FADD.FTZ R16, R16, R7 ;  /* 0x0000000710107221 */ /* 0x001fe20000010000 */
[----:B-----5:R-:W-:-:S04]  /*30b0*/  FADD.FTZ R0, R0, R11 ;  /* 0x0000000b00007221 */ /* 0x020fc80000010000 */
[----:B------:R0:W-:Y:S04]  /*30c0*/  STS [R5], R16 ;  /* 0x0000001005007388 */ /* 0x0001e80000000800 */
[----:B------:R0:W-:Y:S02]  /*30d0*/  STS [R9], R0 ;  /* 0x0000000009007388 */ /* 0x0001e40000000800 */
.L_x_403:
[----:B------:R-:W-:Y:S05]  /*30e0*/  BSYNC.RECONVERGENT B0 ;  /* 0x0000000000007941 */ /* 0x000fea0003800200 */
.L_x_402:
        /* <DEDUP_REMOVED lines=18> */
.L_x_405:
[----:B------:R-:W-:Y:S05]  /*3210*/  BSYNC.RECONVERGENT B0 ;  /* 0x0000000000007941 */ /* 0x000fea0003800200 */
.L_x_404:
        /* <DEDUP_REMOVED lines=18> */
.L_x_407:
[----:B------:R-:W-:Y:S05]  /*3340*/  BSYNC.RECONVERGENT B0 ;  /* 0x0000000000007941 */ /* 0x000fea0003800200 */
.L_x_406:
        /* <DEDUP_REMOVED lines=18> */
.L_x_409:
[----:B------:R-:W-:Y:S05]  /*3470*/  BSYNC.RECONVERGENT B0 ;  /* 0x0000000000007941 */ /* 0x000fea0003800200 */
.L_x_408:
        /* <DEDUP_REMOVED lines=18> */
.L_x_411:
[----:B------:R-:W-:Y:S05]  /*35a0*/  BSYNC.RECONVERGENT B0 ;  /* 0x0000000000007941 */ /* 0x000fea0003800200 */
.L_x_410:
        /* <DEDUP_REMOVED lines=18> */
.L_x_413:
[----:B------:R-:W-:Y:S05]  /*36d0*/  BSYNC.RECONVERGENT B0 ;  /* 0x0000000000007941 */ /* 0x000fea0003800200 */
.L_x_412:
        /* <DEDUP_REMOVED lines=18> */
.L_x_415:
[----:B------:R-:W-:Y:S05]  /*3800*/  BSYNC.RECONVERGENT B0 ;  /* 0x0000000000007941 */ /* 0x000fea0003800200 */
.L_x_414:
        /* <DEDUP_REMOVED lines=18> */
.L_x_417:
[----:B------:R-:W-:Y:S05]  /*3930*/  BSYNC.RECONVERGENT B0 ;  /* 0x0000000000007941 */ /* 0x000fea0003800200 */
.L_x_416:
        /* <DEDUP_REMOVED lines=18> */
.L_x_419:
[----:B------:R-:W-:Y:S05]  /*3a60*/  BSYNC.RECONVERGENT B0 ;  /* 0x0000000000007941 */ /* 0x000fea0003800200 */
.L_x_418:
        /* <DEDUP_REMOVED lines=17> */
.L_x_420:
[----:B------:R-:W-:Y:S05]  /*3b80*/  BSYNC.RECONVERGENT B0 ;  /* 0x0000000000007941 */ /* 0x000fea0003800200 */
.L_x_401:
[----:B------:R-:W-:Y:S05]  /*3b90*/  @!P0 EXIT ;  /* 0x000000000000894d */ /* 0x000fea0003800000 */
[----:B------:R-:W5:Y:S01]  /*3ba0*/  LDCU.64 UR4, c[0x0][0x3b8] ;  /* 0x00007700ff0477ac */ /* 0x000f620008000a00 */
[----:B-1234-:R-:W1:Y:S01]  /*3bb0*/  LDC.64 R10, c[0x0][0x3a0] ;  /* 0x0000e800ff0a7b82 */ /* 0x01ee620000000a00 */
[----:B------:R-:W2:Y:S07]  /*3bc0*/  LDCU.64 UR6, c[0x0][0x3b0] ;  /* 0x00007600ff0677ac */ /* 0x000eae0008000a00 */
[----:B------:R-:W3:Y:S01]  /*3bd0*/  LDC.64 R12, c[0x0][0x3a8] ;  /* 0x0000ea00ff0c7b82 */ /* 0x000ee20000000a00 */
[----:B-----5:R-:W-:-:S02]  /*3be0*/  ISETP.NE.U32.AND P0, PT, RZ, UR4, PT ;  /* 0x00000004ff007c0c */ /* 0x020fc4000bf05070 */
[----:B--2---:R-:W-:Y:S02]  /*3bf0*/  ISETP.NE.U32.AND P1, PT, RZ, UR6, PT ;  /* 0x00000006ff007c0c */ /* 0x004fe4000bf25070 */
[----:B------:R-:W-:Y:S02]  /*3c00*/  ISETP.NE.AND.EX P0, PT, RZ, UR5, PT, P0 ;  /* 0x00000005ff007c0c */ /* 0x000fe4000bf05300 */
[----:B------:R-:W-:-:S11]  /*3c10*/  ISETP.NE.AND.EX P1, PT, RZ, UR7, PT, P1 ;  /* 0x00000007ff007c0c */ /* 0x000fd6000bf25310 */
[----:B------:R-:W2:Y:S02]  /*3c20*/  @P0 LDC.64 R6, c[0x0][0x3b8] ;  /* 0x0000ee00ff060b82 */ /* 0x000ea40000000a00 */
[----:B------:R-:W-:-:S06]  /*3c30*/  @P1 FMUL.FTZ R15, R4, R0 ;  /* 0x00000000040f1220 */ /* 0x000fcc0000410000 */
[----:B0-----:R-:W0:Y:S01]  /*3c40*/  @P1 LDC.64 R8, c[0x0][0x3b0] ;  /* 0x0000ec00ff081b82 */ /* 0x001e220000000a00 */
[----:B--2---:R-:W-:-:S05]  /*3c50*/  @P0 IMAD.WIDE R4, R3, 0x4, R6 ;  /* 0x0000000403040825 */ /* 0x004fca00078e0206 */
[----:B------:R-:W-:Y:S01]  /*3c60*/  @P0 STG.E desc[UR8][R4.64], R16 ;  /* 0x0000001004000986 */ /* 0x000fe2000c101908 */
[----:B0-----:R-:W-:-:S04]  /*3c70*/  @P1 IMAD.WIDE R6, R3, 0x4, R8 ;  /* 0x0000000403061825 */ /* 0x001fc800078e0208 */
[C---:B-1----:R-:W-:Y:S01]  /*3c80*/  IMAD.WIDE R8, R3.reuse, 0x4, R10 ;  /* 0x0000000403087825 */ /* 0x042fe200078e020a */
[----:B------:R-:W-:Y:S03]  /*3c90*/  @P1 STG.E desc[UR8][R6.64], R15 ;  /* 0x0000000f06001986 */ /* 0x000fe6000c101908 */
[----:B---3--:R-:W-:Y:S01]  /*3ca0*/  IMAD.WIDE R2, R3, 0x4, R12 ;  /* 0x0000000403027825 */ /* 0x008fe200078e020c */
[----:B------:R-:W-:Y:S04]  /*3cb0*/  STG.E desc[UR8][R8.64], R16 ;  /* 0x0000001008007986 */ /* 0x000fe8000c101908 */
[----:B------:R-:W-:Y:S01]  /*3cc0*/  STG.E desc[UR8][R2.64], R0 ;  /* 0x0000000002007986 */ /* 0x000fe2000c101908 */
[----:B------:R-:W-:Y:S05]  /*3cd0*/  EXIT ;  /* 0x000000000000794d */ /* 0x000fea0003800000 */
.L_x_392:
[----:B------:R-:W-:-:S04]  /*3ce0*/  LOP3.LUT P0, RZ, R8, UR10, RZ, 0xfc, !PT ;  /* 0x0000000a08ff7c12 */ /* 0x000fc8000f80fcff */
[----:B------:R-:W-:-:S13]  /*3cf0*/  ISETP.GE.OR P0, PT, R3, R23, P0 ;  /* 0x000000170300720c */ /* 0x000fda0000706670 */
[----:B------:R-:W-:Y:S05]  /*3d00*/  @P0 EXIT ;  /* 0x000000000000094d */ /* 0x000fea0003800000 */
[----:B------:R-:W5:Y:S01]  /*3d10*/  LDCU.64 UR4, c[0x0][0x3b8] ;  /* 0x00007700ff0477ac */ /* 0x000f620008000a00 */
[----:B------:R-:W0:Y:S01]  /*3d20*/  LDC.64 R12, c[0x0][0x3a0] ;  /* 0x0000e800ff0c7b82 */ /* 0x000e220000000a00 */
        /* <DEDUP_REMOVED lines=9> */
[----:B---34-:R-:W-:-:S06]  /*3dc0*/  @P1 FMUL.FTZ R5, R4, R10 ;  /* 0x0000000a04051220 */ /* 0x018fcc0000410000 */
        /* <DEDUP_REMOVED lines=8> */
.L_x_421:
        /* <DEDUP_REMOVED lines=11> */
.L_x_775:


//--------------------- .text._Z31batchnorm_forward_c_last_kernelIN3c104HalfEfS1_Li4EEvPKT_S4_PKT0_S7_PKT1_SA_PS2_iib --------------------------
	.section	.text._Z31batchnorm_forward_c_last_kernelIN3c104HalfEfS1_Li4EEvPKT_S4_PKT0_S7_PKT1_SA_PS2_iib,"ax",@progbits
	.align	128
        .global         _Z31batchnorm_forward_c_last_kernelIN3c104HalfEfS1_Li4EEvPKT_S4_PKT0_S7_PKT1_SA_PS2_iib
        .type           _Z31batchnorm_forward_c_last_kernelIN3c104HalfEfS1_Li4EEvPKT_S4_PKT0_S7_PKT1_SA_PS2_iib,@function
        .size           _Z31batchnorm_forward_c_last_kernelIN3c104HalfEfS1_Li4EEvPKT_S4_PKT0_S7_PKT1_SA_PS2_iib,(.L_x_776 - _Z31batchnorm_forward_c_last_kernelIN3c104HalfEfS1_Li4EEvPKT_S4_PKT0_S7_PKT1_SA_PS2_iib)
        .other          _Z31batchnorm_forward_c_last_kernelIN3c104HalfEfS1_Li4EEvPKT_S4_PKT0_S7_PKT1_SA_PS2_iib,@"STO_CUDA_ENTRY STV_DEFAULT"
_Z31batchnorm_forward_c_last_kernelIN3c104HalfEfS1_Li4EEvPKT_S4_PKT0_S7_PKT1_SA_PS2_iib:
.text._Z31batchnorm_forward_c_last_kernelIN3c104HalfEfS1_Li4EEvPKT_S4_PKT0_S7_PKT1_SA_PS2_iib:
[----:B------:R-:W-:Y:S01]  /*0000*/  LDC R1, c[0x0][0x37c] ;  /* 0x0000df00ff017b82 */ /* 0x000fe20000000800 */
[----:B------:R-:W0:Y:S07]  /*0010*/  LDCU UR4, c[0x0][0x364] ;  /* 0x00006c80ff0477ac */ /* 0x000e2e0008000800 */
[----:B------:R-:W0:Y:S01]  /*0020*/  LDC R9, c[0x0][0x374] ;  /* 0x0000dd00ff097b82 */ /* 0x000e220000000800 */
[----:B------:R-:W1:Y:S01]  /*0030*/  LDCU UR5, c[0x0][0x3b8] ;  /* 0x00007700ff0577ac */ /* 0x000e620008000800 */
[----:B------:R-:W2:Y:S01]  /*0040*/  LDCU.64 UR6, c[0x0][0x3a0] ;  /* 0x00007400ff0677ac */ /* 0x000ea20008000a00 */
[----:B------:R-:W3:Y:S01]  /*0050*/  LDCU.64 UR8, c[0x0][0x3a8] ;  /* 0x00007500ff0877ac */ /* 0x000ee20008000a00 */
[----:B-1----:R-:W-:-:S04]  /*0060*/  IMAD.U32 R18, RZ, RZ, UR5 ;  /* 0x00000005ff127e24 */ /* 0x002fc8000f8e00ff */
[----:B------:R-:W1:Y:S01]  /*0070*/  S2UR UR5, SR_CTAID.X ;  /* 0x00000000000579c3 */ /* 0x000e620000002500 */
[----:B0-----:R-:W-:Y:S01]  /*0080*/  IMAD R0, R9, UR4, RZ ;  /* 0x0000000409007c24 */ /* 0x001fe2000f8e02ff */
[----:B------:R-:W-:-:S04]  /*0090*/  IADD3 R5, PT, PT, R18, -0x1, RZ ;  /* 0xffffffff12057810 */ /* 0x000fc80007ffe0ff */
        /* <DEDUP_REMOVED lines=11> */
[----:B0-----:R-:W-:Y:S01]  /*0150*/  IMAD.MOV.U32 R2, RZ, RZ, RZ ;  /* 0x000000ffff027224 */ /* 0x001fe200078e00ff */
[----:B----4-:R-:W-:-:S05]  /*0160*/  IADD3 R7, PT, PT, RZ, -R3, RZ ;  /* 0x80000003ff077210 */ /* 0x010fca0007ffe0ff */
[----:B------:R-:W-:-:S04]  /*0170*/  IMAD R7, R7, R6, RZ ;  /* 0x0000000607077224 */ /* 0x000fc800078e02ff */
[----:B------:R-:W-:Y:S01]  /*0180*/  IMAD.HI.U32 R3, R3, R7, R2 ;  /* 0x0000000703037227 */ /* 0x000fe200078e0002 */
[----:B------:R-:W-:Y:S02]  /*0190*/  IADD3 R7, PT, PT, RZ, -R8, RZ ;  /* 0x80000008ff077210 */ /* 0x000fe40007ffe0ff */
[----:B------:R-:W0:Y:S03]  /*01a0*/  S2R R8, SR_TID.X ;  /* 0x0000000000087919 */ /* 0x000e260000002100 */
[----:B------:R-:W-:-:S04]  /*01b0*/  IMAD.HI.U32 R2, R3, R4, RZ ;  /* 0x0000000403027227 */ /* 0x000fc800078e00ff */
[----:B------:R-:W-:-:S05]  /*01c0*/  IMAD R3, R2, R7, R4 ;  /* 0x0000000702037224 */ /* 0x000fca00078e0204 */
[----:B------:R-:W-:-:S13]  /*01d0*/  ISETP.GT.U32.AND P1, PT, R6, R3, PT ;  /* 0x000000030600720c */ /* 0x000fda0003f24070 */
[-C--:B------:R-:W-:Y:S01]  /*01e0*/  @!P1 IADD3 R3, PT, PT, R3, -R6.reuse, RZ ;  /* 0x8000000603039210 */ /* 0x080fe20007ffe0ff */
[----:B------:R-:W-:Y:S01]  /*01f0*/  @!P1 VIADD R2, R2, 0x1 ;  /* 0x0000000102029836 */ /* 0x000fe20000000000 */
[----:B---3--:R-:W-:Y:S02]  /*0200*/  ISETP.NE.U32.AND P1, PT, RZ, UR8, PT ;  /* 0x00000008ff007c0c */ /* 0x008fe4000bf25070 */
[----:B------:R-:W-:Y:S02]  /*0210*/  ISETP.GE.U32.AND P0, PT, R3, R6, PT ;  /* 0x000000060300720c */ /* 0x000fe40003f06070 */
[----:B------:R-:W-:Y:S01]  /*0220*/  ISETP.NE.AND.EX P1, PT, RZ, UR9, PT, P1 ;  /* 0x00000009ff007c0c */ /* 0x000fe2000bf25310 */
[----:B------:R-:W3:Y:S10]  /*0230*/  LDC R3, c[0x0][0x360] ;  /* 0x0000d800ff037b82 */ /* 0x000ef40000000800 */
[----:B------:R-:W-:-:S02]  /*0240*/  @P0 IADD3 R2, PT, PT, R2, 0x1, RZ ;  /* 0x0000000102020810 */ /* 0x000fc40007ffe0ff */
[----:B--2---:R-:W-:Y:S01]  /*0250*/  ISETP.NE.U32.AND P0, PT, RZ, UR6, PT ;  /* 0x00000006ff007c0c */ /* 0x004fe2000bf05070 */
[----:B------:R-:W2:Y:S01]  /*0260*/  @P1 LDC.64 R24, c[0x0][0x3a8] ;  /* 0x0000ea00ff181b82 */ /* 0x000ea20000000a00 */
[----:B------:R-:W-:Y:S02]  /*0270*/  @!P3 IADD3 R2, PT, PT, -R2, RZ, RZ ;  /* 0x000000ff0202b210 */ /* 0x000fe40007ffe1ff */
[----:B------:R-:W-:Y:S02]  /*0280*/  ISETP.NE.AND.EX P0, PT, RZ, UR7, PT, P0 ;  /* 0x00000007ff007c0c */ /* 0x000fe4000bf05300 */
[----:B------:R-:W-:-:S04]  /*0290*/  @!P2 LOP3.LUT R2, RZ, R12, RZ, 0x33, !PT ;  /* 0x0000000cff02a212 */ /* 0x000fc800078e33ff */
[----:B------:R-:W-:-:S07]  /*02a0*/  ISETP.GE.AND P2, PT, R2, RZ, PT ;  /* 0x000000ff0200720c */ /* 0x000fce0003f46270 */
[----:B------:R-:W4:Y:S06]  /*02b0*/  @P0 LDC.64 R22, c[0x0][0x3a0] ;  /* 0x0000e800ff160b82 */ /* 0x000f2c0000000a00 */
[----:B01----:R-:W-:Y:S05]  /*02c0*/  @!P2 EXIT ;  /* 0x000000000000a94d */ /* 0x003fea0003800000 */
[----:B------:R-:W0:Y:S01]  /*02d0*/  LDC.64 R6, c[0x0][0x390] ;  /* 0x0000e400ff067b82 */ /* 0x000e220000000a00 */
[----:B------:R-:W1:Y:S01]  /*02e0*/  LDCU.64 UR6, c[0x0][0x358] ;  /* 0x00006b00ff0677ac */ /* 0x000e620008000a00 */
[----:B---3--:R-:W-:-:S06]  /*02f0*/  IMAD R3, R3, UR5, R8 ;  /* 0x0000000503037c24 */ /* 0x008fcc000f8e0208 */
[----:B------:R-:W3:Y:S01]  /*0300*/  LDC.64 R4, c[0x0][0x398] ;  /* 0x0000e600ff047b82 */ /* 0x000ee20000000a00 */
[C---:B----4-:R-:W-:Y:S01]  /*0310*/  @P0 IMAD.WIDE R22, R3.reuse, 0x2, R22 ;  /* 0x0000000203160825 */ /* 0x050fe200078e0216 */
[----:B------:R-:W4:Y:S01]  /*0320*/  S2R R20, SR_CTAID.Y ;  /* 0x0000000000147919 */ /* 0x000f220000002600 */
[----:B------:R-:W3:Y:S02]  /*0330*/  LDCU.64 UR8, c[0x0][0x388] ;  /* 0x00007100ff0877ac */ /* 0x000ee40008000a00 */
[C---:B--2---:R-:W-:Y:S01]  /*0340*/  @P1 IMAD.WIDE R24, R3.reuse, 0x2, R24 ;  /* 0x0000000203181825 */ /* 0x044fe200078e0218 */
[----:B------:R-:W4:Y:S01]  /*0350*/  S2R R11, SR_TID.Y ;  /* 0x00000000000b7919 */ /* 0x000f220000002200 */
[----:B------:R-:W2:Y:S01]  /*0360*/  LDCU UR5, c[0x0][0x3bc] ;  /* 0x00007780ff0577ac */ /* 0x000ea20008000800 */
[----:B-1----:R-:W4:Y:S04]  /*0370*/  @P0 LDG.E.U16.CONSTANT R22, desc[UR6][R22.64] ;  /* 0x0000000616160981 */ /* 0x002f28000c1e9500 */
[----:B------:R-:W4:Y:S01]  /*0380*/  @P1 LDG.E.U16.CONSTANT R24, desc[UR6][R24.64] ;  /* 0x0000000618181981 */ /* 0x000f22000c1e9500 */
[----:B0-----:R-:W-:-:S04]  /*0390*/  IMAD.WIDE R14, R3, 0x4, R6 ;  /* 0x00000004030e7825 */ /* 0x001fc800078e0206 */
[----:B---3--:R-:W-:Y:S02]  /*03a0*/  IMAD.WIDE R16, R3, 0x4, R4 ;  /* 0x0000000403107825 */ /* 0x008fe400078e0204 */
[----:B------:R0:W5:Y:S04]  /*03b0*/  LDG.E.CONSTANT R4, desc[UR6][R14.64] ;  /* 0x000000060e047981 */ /* 0x000168000c1e9900 */
[----:B------:R0:W5:Y:S01]  /*03c0*/  LDG.E.CONSTANT R5, desc[UR6][R16.64] ;  /* 0x0000000610057981 */ /* 0x000162000c1e9900 */
[----:B------:R-:W-:Y:S01]  /*03d0*/  UISETP.NE.U32.AND UP0, UPT, UR8, URZ, UPT ;  /* 0x000000ff0800728c */ /* 0x000fe2000bf05070 */
[----:B--2---:R-:W-:Y:S01]  /*03e0*/  MOV R10, UR5 ;  /* 0x00000005000a7c02 */ /* 0x004fe20008000f00 */
[----:B------:R-:W-:Y:S02]  /*03f0*/  IMAD.MOV.U32 R6, RZ, RZ, 0x3f800000 ;  /* 0x3f800000ff067424 */ /* 0x000fe400078e00ff */
[----:B------:R-:W-:Y:S01]  /*0400*/  HFMA2 R8, -RZ, RZ, 0, 0 ;  /* 0x00000000ff087431 */ /* 0x000fe200000001ff */
[----:B------:R-:W-:Y:S01]  /*0410*/  UISETP.NE.AND.EX UP0, UPT, UR9, URZ, UPT, UP0 ;  /* 0x000000ff0900728c */ /* 0x000fe2000bf05300 */
[----:B------:R-:W-:-:S02]  /*0420*/  IMAD R7, R0, R10, RZ ;  /* 0x0000000a00077224 */ /* 0x000fc400078e02ff */
[----:B----4-:R-:W-:-:S04]  /*0430*/  IMAD R13, R20, UR4, R11 ;  /* 0x00000004140d7c24 */ /* 0x010fc8000f8e020b */
[----:B------:R-:W-:Y:S02]  /*0440*/  IMAD R26, R13, R10, R3 ;  /* 0x0000000a0d1a7224 */ /* 0x000fe400078e0203 */
[----:B------:R-:W-:Y:S02]  /*0450*/  @P0 HADD2.F32 R6, -RZ, R22.H0_H0 ;  /* 0x20000016ff060230 */ /* 0x000fe40000004100 */
[----:B------:R-:W-:Y:S01]  /*0460*/  @P1 HADD2.F32 R8, -RZ, R24.H0_H0 ;  /* 0x20000018ff081230 */ /* 0x000fe20000004100 */
[----:B0-----:R-:W-:Y:S06]  /*0470*/  BRA.U !UP0, `(.L_x_422) ;  /* 0x0000000508e07547 */ /* 0x001fec000b800000 */
[----:B------:R-:W0:Y:S01]  /*0480*/  LDC.64 R18, c[0x0][0x3b0] ;  /* 0x0000ec00ff127b82 */ /* 0x000e220000000a00 */
[C-C-:B------:R-:W-:Y:S01]  /*0490*/  IMAD R0, R9.reuse, 0x2, R20.reuse ;  /* 0x0000000209007824 */ /* 0x140fe200078e0214 */
[----:B------:R-:W-:Y:S01]  /*04a0*/  IADD3 R2, PT, PT, -R2, RZ, RZ ;  /* 0x000000ff02027210 */ /* 0x000fe20007ffe1ff */
[C---:B------:R-:W-:Y:S01]  /*04b0*/  IMAD R22, R9.reuse, 0x3, R20 ;  /* 0x0000000309167824 */ /* 0x040fe200078e0214 */
[----:B------:R-:W-:Y:S01]  /*04c0*/  IADD3 R20, PT, PT, R9, R20, RZ ;  /* 0x0000001409147210 */ /* 0x000fe20007ffe0ff */
[--C-:B------:R-:W-:Y:S01]  /*04d0*/  IMAD R25, R0, UR4, R11.reuse ;  /* 0x0000000400197c24 */ /* 0x100fe2000f8e020b */
[----:B------:R-:W1:Y:S01]  /*04e0*/  LDCU.U8 UR5, c[0x0][0x3c0] ;  /* 0x00007800ff0577ac */ /* 0x000e620008000000 */
[--C-:B------:R-:W-:Y:S01]  /*04f0*/  IMAD R23, R22, UR4, R11.reuse ;  /* 0x0000000416177c24 */ /* 0x100fe2000f8e020b */
[----:B------:R-:W2:Y:S01]  /*0500*/  LDC.64 R16, c[0x0][0x380] ;  /* 0x0000e000ff107b82 */ /* 0x000ea20000000a00 */
[----:B------:R-:W-:Y:S01]  /*0510*/  IMAD R9, R20, UR4, R11 ;  /* 0x0000000414097c24 */ /* 0x000fe2000f8e020b */
[----:B------:R-:W3:Y:S01]  /*0520*/  LDCU.64 UR8, c[0x0][0x3b8] ;  /* 0x00007700ff0877ac */ /* 0x000ee20008000a00 */
[----:B------:R-:W-:-:S02]  /*0530*/  IMAD R27, R25, R10, R3 ;  /* 0x0000000a191b7224 */ /* 0x000fc400078e0203 */
[-CC-:B------:R-:W-:Y:S02]  /*0540*/  IMAD R29, R23, R10.reuse, R3.reuse ;  /* 0x0000000a171d7224 */ /* 0x180fe400078e0203 */
[----:B------:R-:W-:Y:S01]  /*0550*/  IMAD R0, R9, R10, R3 ;  /* 0x0000000a09007224 */ /* 0x000fe200078e0203 */
[----:B------:R-:W4:Y:S06]  /*0560*/  LDC.64 R14, c[0x0][0x388] ;  /* 0x0000e200ff0e7b82 */ /* 0x000f2c0000000a00 */
.L_x_431:
[----:B---3--:R-:W-:Y:S01]  /*0570*/  ISETP.GE.AND P0, PT, R13, UR8, PT ;  /* 0x000000080d007c0c */ /* 0x008fe2000bf06270 */
[----:B------:R-:W-:Y:S01]  /*0580*/  BSSY.RECONVERGENT B0, `(.L_x_423) ;  /* 0x000001b000007945 */ /* 0x000fe20003800200 */
[----:B------:R-:W-:Y:S02]  /*0590*/  ISETP.GE.AND P2, PT, R9, UR8, PT ;  /* 0x0000000809007c0c */ /* 0x000fe4000bf46270 */
[----:B------:R-:W-:Y:S02]  /*05a0*/  ISETP.GE.OR P3, PT, R3, UR9, P0 ;  /* 0x0000000903007c0c */ /* 0x000fe40008766670 */
[----:B------:R-:W-:Y:S02]  /*05b0*/  ISETP.GE.AND P1, PT, R25, UR8, PT ;  /* 0x0000000819007c0c */ /* 0x000fe4000bf26270 */
[----:B------:R-:W-:Y:S02]  /*05c0*/  ISETP.GE.AND P4, PT, R23, UR8, PT ;  /* 0x0000000817007c0c */ /* 0x000fe4000bf86270 */
[----:B------:R-:W-:-:S02]  /*05d0*/  ISETP.GE.OR P2, PT, R3, UR9, P2 ;  /* 0x0000000903007c0c */ /* 0x000fc40009746670 */
[C---:B------:R-:W-:Y:S02]  /*05e0*/  ISETP.GE.OR P1, PT, R3.reuse, UR9, P1 ;  /* 0x0000000903007c0c */ /* 0x040fe40008f26670 */
[----:B------:R-:W-:-:S03]  /*05f0*/  ISETP.GE.OR P0, PT, R3, UR9, P4 ;  /* 0x0000000903007c0c */ /* 0x000fc6000a706670 */
[----:B01----:R-:W-:Y:S10]  /*0600*/  @P3 BRA `(.L_x_424) ;  /* 0x0000000000483947 */ /* 0x003ff40003800000 */
[----:B--2---:R-:W-:-:S06]  /*0610*/  IMAD.WIDE R20, R26, 0x2, R16 ;  /* 0x000000021a147825 */ /* 0x004fcc00078e0210 */
[----:B------:R-:W2:Y:S01]  /*0620*/  LDG.E.U16.CONSTANT R20, desc[UR6][R20.64] ;  /* 0x0000000614147981 */ /* 0x000ea2000c1e9500 */
[----:B----4-:R-:W-:-:S06]  /*0630*/  IMAD.WIDE R10, R26, 0x2, R14 ;  /* 0x000000021a0a7825 */ /* 0x010fcc00078e020e */
[----:B------:R-:W3:Y:S01]  /*0640*/  LDG.E.U16.CONSTANT R10, desc[UR6][R10.64] ;  /* 0x000000060a0a7981 */ /* 0x000ee2000c1e9500 */
[----:B-1----:R-:W-:Y:S01]  /*0650*/  UPRMT UR4, UR5, 0x8880, URZ ;  /* 0x0000888005047896 */ /* 0x002fe200080000ff */
[----:B--2---:R-:W-:-:S05]  /*0660*/  HADD2.F32 R22, -RZ, R20.H0_H0 ;  /* 0x20000014ff167230 */ /* 0x004fca0000004100 */
[----:B-----5:R-:W-:Y:S01]  /*0670*/  FADD.FTZ R22, -R4, R22 ;  /* 0x0000001604167221 */ /* 0x020fe20000010100 */
[----:B---3--:R-:W-:-:S03]  /*0680*/  HADD2.F32 R24, -RZ, R10.H0_H0 ;  /* 0x2000000aff187230 */ /* 0x008fc60000004100 */
[----:B------:R-:W-:-:S04]  /*0690*/  FMUL.FTZ R22, R22, R6 ;  /* 0x0000000616167220 */ /* 0x000fc80000410000 */
[----:B------:R-:W-:-:S04]  /*06a0*/  FFMA.FTZ R22, R5, R22, R8 ;  /* 0x0000001605167223 */ /* 0x000fc80000010008 */
[----:B------:R-:W-:-:S05]  /*06b0*/  FADD.FTZ R22, R22, R24 ;  /* 0x0000001816167221 */ /* 0x000fca0000010000 */
[----:B------:R-:W-:-:S04]  /*06c0*/  FSETP.GTU.FTZ.AND P3, PT, R22, RZ, PT ;  /* 0x000000ff1600720b */ /* 0x000fc80003f7c000 */
[----:B------:R-:W-:-:S13]  /*06d0*/  ISETP.EQ.OR P3, PT, RZ, UR4, P3 ;  /* 0x00000004ff007c0c */ /* 0x000fda0009f62670 */
[----:B------:R-:W-:Y:S02]  /*06e0*/  @!P3 PRMT R10, RZ, 0x7610, R10 ;  /* 0x00007610ff0ab816 */ /* 0x000fe4000000000a */
[----:B------:R-:W-:-:S04]  /*06f0*/  @P3 F2FP.F16.F32.PACK_AB R10, RZ, R22 ;  /* 0x00000016ff0a323e */ /* 0x000fc800000000ff */
[----:B------:R-:W-:Y:S01]  /*0700*/  PRMT R20, R10, 0x7610, R20 ;  /* 0x000076100a147816 */ /* 0x000fe20000000014 */
[----:B0-----:R-:W-:-:S05]  /*0710*/  IMAD.WIDE R10, R26, 0x2, R18 ;  /* 0x000000021a0a7825 */ /* 0x001fca00078e0212 */
[----:B------:R3:W-:Y:S02]  /*0720*/  STG.E.U16 desc[UR6][R10.64], R20 ;  /* 0x000000140a007986 */ /* 0x0007e4000c101506 */
.L_x_424:
[----:B-1----:R-:W-:Y:S05]  /*0730*/  BSYNC.RECONVERGENT B0 ;  /* 0x0000000000007941 */ /* 0x002fea0003800200 */
.L_x_423:
[----:B------:R-:W-:Y:S04]  /*0740*/  BSSY.RECONVERGENT B0, `(.L_x_425) ;  /* 0x0000014000007945 */ /* 0x000fe80003800200 */
[----:B------:R-:W-:Y:S05]  /*0750*/  @P2 BRA `(.L_x_426) ;  /* 0x0000000000482947 */ /* 0x000fea0003800000 */
[----:B--23--:R-:W-:-:S06]  /*0760*/  IMAD.WIDE R20, R0, 0x2, R16 ;  /* 0x0000000200147825 */ /* 0x00cfcc00078e0210 */
[----:B------:R-:W2:Y:S01]  /*0770*/  LDG.E.U16.CONSTANT R20, desc[UR6][R20.64] ;  /* 0x0000000614147981 */ /* 0x000ea2000c1e9500 */
[----:B----4-:R-:W-:-:S06]  /*0780*/  IMAD.WIDE R10, R0, 0x2, R14 ;  /* 0x00000002000a7825 */ /* 0x010fcc00078e020e */
[----:B------:R-:W3:Y:S01]  /*0790*/  LDG.E.U16.CONSTANT R10, desc[UR6][R10.64] ;  /* 0x000000060a0a7981 */ /* 0x000ee2000c1e9500 */
[----:B------:R-:W-:Y:S01]  /*07a0*/  UPRMT UR4, UR5, 0x8880, URZ ;  /* 0x0000888005047896 */ /* 0x000fe200080000ff */
[----:B--2---:R-:W-:-:S05]  /*07b0*/  HADD2.F32 R22, -RZ, R20.H0_H0 ;  /* 0x20000014ff167230 */ /* 0x004fca0000004100 */
[----:B-----5:R-:W-:Y:S01]  /*07c0*/  FADD.FTZ R22, -R4, R22 ;  /* 0x0000001604167221 */ /* 0x020fe20000010100 */
[----:B---3--:R-:W-:-:S03]  /*07d0*/  HADD2.F32 R24, -RZ, R10.H0_H0 ;  /* 0x2000000aff187230 */ /* 0x008fc60000004100 */
[----:B------:R-:W-:-:S04]  /*07e0*/  FMUL.FTZ R22, R22, R6 ;  /* 0x0000000616167220 */ /* 0x000fc80000410000 */
[----:B------:R-:W-:-:S04]  /*07f0*/  FFMA.FTZ R22, R5, R22, R8 ;  /* 0x0000001605167223 */ /* 0x000fc80000010008 */
[----:B------:R-:W-:-:S05]  /*0800*/  FADD.FTZ R22, R22, R24 ;  /* 0x0000001816167221 */ /* 0x000fca0000010000 */
[----:B------:R-:W-:-:S04]  /*0810*/  FSETP.GTU.FTZ.AND P2, PT, R22, RZ, PT ;  /* 0x000000ff1600720b */ /* 0x000fc80003f5c000 */
[----:B------:R-:W-:-:S13]  /*0820*/  ISETP.NE.AND P2, PT, RZ, UR4, !P2 ;  /* 0x00000004ff007c0c */ /* 0x000fda000d745270 */
[----:B------:R-:W-:-:S04]  /*0830*/  @!P2 F2FP.F16.F32.PACK_AB R10, RZ, R22 ;  /* 0x00000016ff0aa23e */ /* 0x000fc800000000ff */
[----:B------:R-:W-:-:S04]  /*0840*/  @P2 PRMT R10, RZ, 0x7610, R10 ;  /* 0x00007610ff0a2816 */ /* 0x000fc8000000000a */
[----:B------:R-:W-:Y:S01]  /*0850*/  PRMT R20, R10, 0x7610, R20 ;  /* 0x000076100a147816 */ /* 0x000fe20000000014 */
[----:B0-----:R-:W-:-:S05]  /*0860*/  IMAD.WIDE R10, R0, 0x2, R18 ;  /* 0x00000002000a7825 */ /* 0x001fca00078e0212 */
[----:B------:R1:W-:Y:S02]  /*0870*/  STG.E.U16 desc[UR6][R10.64], R20 ;  /* 0x000000140a007986 */ /* 0x0003e4000c101506 */
.L_x_426:
[----:B------:R-:W-:Y:S05]  /*0880*/  BSYNC.RECONVERGENT B0 ;  /* 0x0000000000007941 */ /* 0x000fea0003800200 */
.L_x_425:
[----:B------:R-:W-:Y:S04]  /*0890*/  BSSY.RECONVERGENT B0, `(.L_x_427) ;  /* 0x0000014000007945 */ /* 0x000fe80003800200 */
[----:B------:R-:W-:Y:S05]  /*08a0*/  @P1 BRA `(.L_x_428) ;  /* 0x0000000000481947 */ /* 0x000fea0003800000 */
[----:B-123--:R-:W-:-:S06]  /*08b0*/  IMAD.WIDE R10, R27, 0x2, R16 ;  /* 0x000000021b0a7825 */ /* 0x00efcc00078e0210 */
        /* <DEDUP_REMOVED lines=17> */
.L_x_428:
[----:B------:R-:W-:Y:S05]  /*09d0*/  BSYNC.RECONVERGENT B0 ;  /* 0x0000000000007941 */ /* 0x000fea0003800200 */
.L_x_427:
[----:B------:R-:W-:Y:S01]  /*09e0*/  BSSY.RECONVERGENT B0, `(.L_x_429) ;  /* 0x0000015000007945 */ /* 0x000fe20003800200 */
[----:B------:R-:W-:-:S03]  /*09f0*/  IADD3 R26, PT, PT, R7, R26, R7 ;  /* 0x0000001a071a7210 */ /* 0x000fc60007ffe007 */
[----:B------:R-:W-:Y:S05]  /*0a00*/  @P0 BRA `(.L_x_430) ;  /* 0x0000000000480947 */ /* 0x000fea0003800000 */
[----:B0123--:R-:W-:-:S06]  /*0a10*/  IMAD.WIDE R20, R29, 0x2, R16 ;  /* 0x000000021d147825 */ /* 0x00ffcc00078e0210 */
        /* <DEDUP_REMOVED lines=15> */
[----:B------:R-:W-:-:S05]  /*0b10*/  IMAD.WIDE R10, R29, 0x2, R18 ;  /* 0x000000021d0a7825 */ /* 0x000fca00078e0212 */
[----:B------:R0:W-:Y:S02]  /*0b20*/  STG.E.U16 desc[UR6][R10.64], R20 ;  /* 0x000000140a007986 */ /* 0x0001e4000c101506 */
.L_x_430:
[----:B------:R-:W-:Y:S05]  /*0b30*/  BSYNC.RECONVERGENT B0 ;  /* 0x0000000000007941 */ /* 0x000fea0003800200 */
.L_x_429:
[----:B------:R-:W-:Y:S01]  /*0b40*/  VIADD R2, R2, 0x1 ;  /* 0x0000000102027836 */ /* 0x000fe20000000000 */
[C---:B------:R-:W-:Y:S01]  /*0b50*/  IADD3 R26, PT, PT, R7.reuse, R26, R7 ;  /* 0x0000001a071a7210 */ /* 0x040fe20007ffe007 */
[C---:B------:R-:W-:Y:S01]  /*0b60*/  IMAD R0, R7.reuse, 0x4, R0 ;  /* 0x0000000407007824 */ /* 0x040fe200078e0200 */
[C---:B------:R-:W-:Y:S01]  /*0b70*/  LEA R27, R7.reuse, R27, 0x2 ;  /* 0x0000001b071b7211 */ /* 0x040fe200078e10ff */
[----:B------:R-:W-:Y:S01]  /*0b80*/  IMAD.IADD R25, R12, 0x1, R25 ;  /* 0x000000010c197824 */ /* 0x000fe200078e0219 */
[----:B------:R-:W-:Y:S02]  /*0b90*/  ISETP.NE.AND P0, PT, R2, 0x1, PT ;  /* 0x000000010200780c */ /* 0x000fe40003f05270 */
[----:B------:R-:W-:Y:S02]  /*0ba0*/  LEA R29, R7, R29, 0x2 ;  /* 0x0000001d071d7211 */ /* 0x000fe400078e10ff */
[C---:B------:R-:W-:Y:S02]  /*0bb0*/  IADD3 R13, PT, PT, R12.reuse, R13, RZ ;  /* 0x0000000d0c0d7210 */ /* 0x040fe40007ffe0ff */
[----:B------:R-:W-:-:S02]  /*0bc0*/  IADD3 R9, PT, PT, R12, R9, RZ ;  /* 0x000000090c097210 */ /* 0x000fc40007ffe0ff */
[----:B------:R-:W-:-:S05]  /*0bd0*/  IADD3 R23, PT, PT, R12, R23, RZ ;  /* 0x000000170c177210 */ /* 0x000fca0007ffe0ff */
[----:B------:R-:W-:Y:S05]  /*0be0*/  @P0 BRA `(.L_x_431) ;  /* 0xfffffff800600947 */ /* 0x000fea000383ffff */
[----:B------:R-:W-:Y:S05]  /*0bf0*/  EXIT ;  /* 0x000000000000794d */ /* 0x000fea0003800000 */
.L_x_422:
[----:B------:R-:W-:-:S13]  /*0c00*/  ISETP.NE.AND P0, PT, R2, RZ, PT ;  /* 0x000000ff0200720c */ /* 0x000fda0003f05270 */
[----:B------:R-:W-:Y:S05]  /*0c10*/  @!P0 BRA `(.L_x_432) ;  /* 0x0000000c004c8947 */ /* 0x000fea0003800000 */
[----:B------:R-:W0:Y:S01]  /*0c20*/  LDC.64 R18, c[0x0][0x3b8] ;  /* 0x0000ee00ff127b82 */ /* 0x000e220000000a00 */
[CC--:B------:R-:W-:Y:S01]  /*0c30*/  IADD3 R17, PT, PT, R9.reuse, R20.reuse, RZ ;  /* 0x0000001409117210 */ /* 0x0c0fe20007ffe0ff */
[C-C-:B------:R-:W-:Y:S01]  /*0c40*/  IMAD R28, R9.reuse, 0x3, R20.reuse ;  /* 0x00000003091c7824 */ /* 0x140fe200078e0214 */
[C---:B------:R-:W-:Y:S01]  /*0c50*/  LEA R16, R9.reuse, R20, 0x1 ;  /* 0x0000001409107211 */ /* 0x040fe200078e08ff */
[C-C-:B------:R-:W-:Y:S01]  /*0c60*/  IMAD R12, R9.reuse, 0x4, R20.reuse ;  /* 0x00000004090c7824 */ /* 0x140fe200078e0214 */
[----:B------:R-:W1:Y:S01]  /*0c70*/  LDCU.U8 UR5, c[0x0][0x3c0] ;  /* 0x00007800ff0577ac */ /* 0x000e620008000000 */
[C-C-:B------:R-:W-:Y:S02]  /*0c80*/  IMAD R14, R9.reuse, 0x5, R20.reuse ;  /* 0x00000005090e7824 */ /* 0x140fe400078e0214 */
[C-C-:B------:R-:W-:Y:S02]  /*0c90*/  IMAD R22, R9.reuse, 0x6, R20.reuse ;  /* 0x0000000609167824 */ /* 0x140fe400078e0214 */
[----:B------:R-:W-:Y:S01]  /*0ca0*/  IMAD R24, R9, 0x7, R20 ;  /* 0x0000000709187824 */ /* 0x000fe200078e0214 */
        /* <DEDUP_REMOVED lines=15> */
[----:B------:R-:W-:Y:S02]  /*0da0*/  IMAD R24, R21, R10, R3 ;  /* 0x0000000a15187224 */ /* 0x000fe400078e0203 */
[----:B-1----:R-:W-:-:S07]  /*0db0*/  IMAD.MOV R15, RZ, RZ, -R17 ;  /* 0x000000ffff0f7224 */ /* 0x002fce00078e0a11 */
.L_x_449:
[----:B0-----:R-:W-:Y:S01]  /*0dc0*/  MOV R10, R19 ;  /* 0x00000013000a7202 */ /* 0x001fe20000000f00 */
[----:B------:R-:W-:Y:S01]  /*0dd0*/  BSSY.RECONVERGENT B0, `(.L_x_433) ;  /* 0x0000013000007945 */ /* 0x000fe20003800200 */
[----:B------:R-:W-:-:S04]  /*0de0*/  ISETP.GE.AND P0, PT, R13, R18, PT ;  /* 0x000000120d00720c */ /* 0x000fc80003f06270 */
[----:B------:R-:W-:-:S13]  /*0df0*/  ISETP.LT.AND P0, PT, R3, R10, !P0 ;  /* 0x0000000a0300720c */ /* 0x000fda0004701270 */
[----:B------:R-:W-:Y:S05]  /*0e00*/  @!P0 BRA `(.L_x_434) ;  /* 0x00000000003c8947 */ /* 0x000fea0003800000 */
[----:B------:R-:W0:Y:S02]  /*0e10*/  LDC.64 R20, c[0x0][0x380] ;  /* 0x0000e000ff147b82 */ /* 0x000e240000000a00 */
[----:B0-----:R-:W-:Y:S01]  /*0e20*/  IMAD.WIDE R28, R26, 0x2, R20 ;  /* 0x000000021a1c7825 */ /* 0x001fe200078e0214 */
[----:B------:R-:W-:-:S05]  /*0e30*/  UPRMT UR4, UR5, 0x8880, URZ ;  /* 0x0000888005047896 */ /* 0x000fca00080000ff */
[----:B------:R-:W0:Y:S01]  /*0e40*/  LDC.64 R20, c[0x0][0x3b0] ;  /* 0x0000ec00ff147b82 */ /* 0x000e220000000a00 */
[----:B------:R-:W2:Y:S01]  /*0e50*/  LDG.E.U16.CONSTANT R28, desc[UR6][R28.64] ;  /* 0x000000061c1c7981 */ /* 0x000ea2000c1e9500 */
[----:B0-----:R-:W-:-:S04]  /*0e60*/  IMAD.WIDE R20, R26, 0x2, R20 ;  /* 0x000000021a147825 */ /* 0x001fc800078e0214 */
[----:B--2---:R-:W-:-:S05]  /*0e70*/  HADD2.F32 R17, -RZ, R28.H0_H0 ;  /* 0x2000001cff117230 */ /* 0x004fca0000004100 */
[----:B-----5:R-:W-:-:S04]  /*0e80*/  FADD.FTZ R17, -R4, R17 ;  /* 0x0000001104117221 */ /* 0x020fc80000010100 */
[----:B------:R-:W-:-:S04]  /*0e90*/  FMUL.FTZ R17, R17, R6 ;  /* 0x0000000611117220 */ /* 0x000fc80000410000 */
[----:B------:R-:W-:-:S05]  /*0ea0*/  FFMA.FTZ R17, R5, R17, R8 ;  /* 0x0000001105117223 */ /* 0x000fca0000010008 */
[----:B------:R-:W-:-:S04]  /*0eb0*/  FSETP.GTU.FTZ.AND P0, PT, R17, RZ, PT ;  /* 0x000000ff1100720b */ /* 0x000fc80003f1c000 */
[----:B------:R-:W-:-:S13]  /*0ec0*/  ISETP.NE.AND P0, PT, RZ, UR4, !P0 ;  /* 0x00000004ff007c0c */ /* 0x000fda000c705270 */
[----:B------:R-:W-:-:S04]  /*0ed0*/  @!P0 F2FP.F16.F32.PACK_AB R17, RZ, R17 ;  /* 0x00000011ff11823e */ /* 0x000fc800000000ff */
[----:B------:R-:W-:-:S05]  /*0ee0*/  @P0 PRMT R17, RZ, 0x7610, R17 ;  /* 0x00007610ff110816 */ /* 0x000fca0000000011 */
[----:B------:R0:W-:Y:S02]  /*0ef0*/  STG.E.U16 desc[UR6][R20.64], R17 ;  /* 0x0000001114007986 */ /* 0x0001e4000c101506 */
.L_x_434:
[----:B------:R-:W-:Y:S05]  /*0f00*/  BSYNC.RECONVERGENT B0 ;  /* 0x0000000000007941 */ /* 0x000fea0003800200 */
.L_x_433:
[----:B0-----:R-:W-:Y:S01]  /*0f10*/  IADD3 R17, PT, PT, R13, R0, RZ ;  /* 0x000000000d117210 */ /* 0x001fe20007ffe0ff */
[----:B------:R-:W-:Y:S01]  /*0f20*/  BSSY.RECONVERGENT B0, `(.L_x_435) ;  /* 0x0000027000007945 */ /* 0x000fe20003800200 */
[--C-:B------:R-:W-:Y:S02]  /*0f30*/  IADD3 R26, PT, PT, R7, R26, R7.reuse ;  /* 0x0000001a071a7210 */ /* 0x100fe40007ffe007 */
[C---:B------:R-:W-:Y:S01]  /*0f40*/  ISETP.GE.AND P4, PT, R17.reuse, R18, PT ;  /* 0x000000121100720c */ /* 0x040fe20003f86270 */
[----:B------:R-:W-:Y:S01]  /*0f50*/  IMAD.IADD R21, R17, 0x1, R0 ;  /* 0x0000000111157824 */ /* 0x000fe200078e0200 */
[----:B------:R-:W-:Y:S02]  /*0f60*/  IADD3 R26, PT, PT, R7, R26, R7 ;  /* 0x0000001a071a7210 */ /* 0x000fe40007ffe007 */
[----:B------:R-:W-:Y:S02]  /*0f70*/  ISETP.GE.OR P4, PT, R3, R10, P4 ;  /* 0x0000000a0300720c */ /* 0x000fe40002786670 */
[----:B------:R-:W-:-:S02]  /*0f80*/  IADD3 R23, PT, PT, R21, R0, RZ ;  /* 0x0000000015177210 */ /* 0x000fc40007ffe0ff */
[----:B------:R-:W-:Y:S02]  /*0f90*/  ISETP.GE.AND P2, PT, R21, R18, PT ;  /* 0x000000121500720c */ /* 0x000fe40003f46270 */
[C---:B------:R-:W-:Y:S02]  /*0fa0*/  IADD3 R17, PT, PT, R23.reuse, R0, RZ ;  /* 0x0000000017117210 */ /* 0x040fe40007ffe0ff */
[-C--:B------:R-:W-:Y:S02]  /*0fb0*/  ISETP.GE.AND P1, PT, R23, R18.reuse, PT ;  /* 0x000000121700720c */ /* 0x080fe40003f26270 */
[C---:B------:R-:W-:Y:S01]  /*0fc0*/  ISETP.GE.AND P0, PT, R17.reuse, R18, PT ;  /* 0x000000121100720c */ /* 0x040fe20003f06270 */
[----:B------:R-:W-:Y:S01]  /*0fd0*/  IMAD.IADD R21, R17, 0x1, R0 ;  /* 0x0000000111157824 */ /* 0x000fe200078e0200 */
[CC--:B------:R-:W-:Y:S02]  /*0fe0*/  ISETP.GE.OR P2, PT, R3.reuse, R10.reuse, P2 ;  /* 0x0000000a0300720c */ /* 0x0c0fe40001746670 */
[----:B------:R-:W-:-:S02]  /*0ff0*/  ISETP.GE.OR P1, PT, R3, R10, P1 ;  /* 0x0000000a0300720c */ /* 0x000fc40000f26670 */
[C---:B------:R-:W-:Y:S02]  /*1000*/  IADD3 R23, PT, PT, R21.reuse, R0, RZ ;  /* 0x0000000015177210 */ /* 0x040fe40007ffe0ff */
[----:B------:R-:W-:Y:S02]  /*1010*/  ISETP.GE.AND P6, PT, R21, R18, PT ;  /* 0x000000121500720c */ /* 0x000fe40003fc6270 */
[C---:B------:R-:W-:Y:S02]  /*1020*/  IADD3 R17, PT, PT, R23.reuse, R0, RZ ;  /* 0x0000000017117210 */ /* 0x040fe40007ffe0ff */
[-C--:B------:R-:W-:Y:S02]  /*1030*/  ISETP.GE.AND P3, PT, R23, R18.reuse, PT ;  /* 0x000000121700720c */ /* 0x080fe40003f66270 */
[----:B------:R-:W-:Y:S02]  /*1040*/  ISETP.GE.AND P5, PT, R17, R18, PT ;  /* 0x000000121100720c */ /* 0x000fe40003fa6270 */
[----:B------:R-:W-:-:S02]  /*1050*/  ISETP.LT.AND P0, PT, R3, R10, !P0 ;  /* 0x0000000a0300720c */ /* 0x000fc40004701270 */
[CC--:B------:R-:W-:Y:S02]  /*1060*/  ISETP.GE.OR P6, PT, R3.reuse, R10.reuse, P6 ;  /* 0x0000000a0300720c */ /* 0x0c0fe400037c6670 */
[CC--:B------:R-:W-:Y:S02]  /*1070*/  ISETP.GE.OR P3, PT, R3.reuse, R10.reuse, P3 ;  /* 0x0000000a0300720c */ /* 0x0c0fe40001f66670 */
[----:B------:R-:W-:Y:S01]  /*1080*/  ISETP.GE.OR P5, PT, R3, R10, P5 ;  /* 0x0000000a0300720c */ /* 0x000fe20002fa6670 */
[----:B------:R-:W-:-:S12]  /*1090*/  @P4 BRA `(.L_x_436) ;  /* 0x00000000003c4947 */ /* 0x000fd80003800000 */
[----:B------:R-:W0:Y:S02]  /*10a0*/  LDC.64 R20, c[0x0][0x380] ;  /* 0x0000e000ff147b82 */ /* 0x000e240000000a00 */
[----:B0-----:R-:W-:-:S06]  /*10b0*/  IMAD.WIDE R28, R24, 0x2, R20 ;  /* 0x00000002181c7825 */ /* 0x001fcc00078e0214 */
[----:B------:R-:W2:Y:S01]  /*10c0*/  LDG.E.U16.CONSTANT R28, desc[UR6][R28.64] ;  /* 0x000000061c1c7981 */ /* 0x000ea2000c1e9500 */
[----:B------:R-:W-:Y:S01]  /*10d0*/  UPRMT UR4, UR5, 0x8880, URZ ;  /* 0x0000888005047896 */ /* 0x000fe200080000ff */
[----:B--2---:R-:W-:-:S05]  /*10e0*/  HADD2.F32 R21, -RZ, R28.H0_H0 ;  /* 0x2000001cff157230 */ /* 0x004fca0000004100 */
[----:B-----5:R-:W-:-:S04]  /*10f0*/  FADD.FTZ R21, -R4, R21 ;  /* 0x0000001504157221 */ /* 0x020fc80000010100 */
[----:B------:R-:W-:-:S04]  /*1100*/  FMUL.FTZ R21, R21, R6 ;  /* 0x0000000615157220 */ /* 0x000fc80000410000 */
[----:B------:R-:W-:Y:S02]  /*1110*/  FFMA.FTZ R23, R5, R21, R8 ;  /* 0x0000001505177223 */ /* 0x000fe40000010008 */
[----:B------:R-:W0:Y:S03]  /*1120*/  LDC.64 R20, c[0x0][0x3b0] ;  /* 0x0000ec00ff147b82 */ /* 0x000e260000000a00 */
[----:B------:R-:W-:-:S04]  /*1130*/  FSETP.GTU.FTZ.AND P4, PT, R23, RZ, PT ;  /* 0x000000ff1700720b */ /* 0x000fc80003f9c000 */
[----:B------:R-:W-:-:S13]  /*1140*/  ISETP.NE.AND P4, PT, RZ, UR4, !P4 ;  /* 0x00000004ff007c0c */ /* 0x000fda000e785270 */
[----:B------:R-:W-:-:S04]  /*1150*/  @!P4 F2FP.F16.F32.PACK_AB R23, RZ, R23 ;  /* 0x00000017ff17c23e */ /* 0x000fc800000000ff */
[----:B------:R-:W-:Y:S01]  /*1160*/  @P4 PRMT R23, RZ, 0x7610, R23 ;  /* 0x00007610ff174816 */ /* 0x000fe20000000017 */
[----:B0-----:R-:W-:-:S05]  /*1170*/  IMAD.WIDE R20, R24, 0x2, R20 ;  /* 0x0000000218147825 */ /* 0x001fca00078e0214 */
[----:B------:R0:W-:Y:S02]  /*1180*/  STG.E.U16 desc[UR6][R20.64], R23 ;  /* 0x0000001714007986 */ /* 0x0001e4000c101506 */
.L_x_436:
[----:B------:R-:W-:Y:S05]  /*1190*/  BSYNC.RECONVERGENT B0 ;  /* 0x0000000000007941 */ /* 0x000fea0003800200 */
.L_x_435:
[----:B------:R-:W-:Y:S04]  /*11a0*/  BSSY.RECONVERGENT B0, `(.L_x_437) ;  /* 0x0000011000007945 */ /* 0x000fe80003800200 */
[----:B------:R-:W-:Y:S05]  /*11b0*/  @P2 BRA `(.L_x_438) ;  /* 0x00000000003c2947 */ /* 0x000fea0003800000 */
[----:B0-----:R-:W0:Y:S02]  /*11c0*/  LDC.64 R20, c[0x0][0x380] ;  /* 0x0000e000ff147b82 */ /* 0x001e240000000a00 */
        /* <DEDUP_REMOVED lines=14> */
.L_x_438:
[----:B------:R-:W-:Y:S05]  /*12b0*/  BSYNC.RECONVERGENT B0 ;  /* 0x0000000000007941 */ /* 0x000fea0003800200 */
.L_x_437:
[----:B------:R-:W-:Y:S04]  /*12c0*/  BSSY.RECONVERGENT B0, `(.L_x_439) ;  /* 0x0000011000007945 */ /* 0x000fe80003800200 */
[----:B------:R-:W-:Y:S05]  /*12d0*/  @P1 BRA `(.L_x_440) ;  /* 0x00000000003c1947 */ /* 0x000fea0003800000 */
[----:B01----:R-:W0:Y:S02]  /*12e0*/  LDC.64 R20, c[0x0][0x380] ;  /* 0x0000e000ff147b82 */ /* 0x003e240000000a00 */
        /* <DEDUP_REMOVED lines=14> */
.L_x_440:
[----:B------:R-:W-:Y:S05]  /*13d0*/  BSYNC.RECONVERGENT B0 ;  /* 0x0000000000007941 */ /* 0x000fea0003800200 */
.L_x_439:
[----:B------:R-:W-:Y:S04]  /*13e0*/  BSSY.RECONVERGENT B0, `(.L_x_441) ;  /* 0x0000011000007945 */ /* 0x000fe80003800200 */
[----:B------:R-:W-:Y:S05]  /*13f0*/  @!P0 BRA `(.L_x_442) ;  /* 0x00000000003c8947 */ /* 0x000fea0003800000 */
[----:B012---:R-:W0:Y:S02]  /*1400*/  LDC.64 R20, c[0x0][0x380] ;  /* 0x0000e000ff147b82 */ /* 0x007e240000000a00 */
        /* <DEDUP_REMOVED lines=14> */
.L_x_442:
[----:B------:R-:W-:Y:S05]  /*14f0*/  BSYNC.RECONVERGENT B0 ;  /* 0x0000000000007941 */ /* 0x000fea0003800200 */
.L_x_441:
[----:B------:R-:W-:Y:S04]  /*1500*/  BSSY.RECONVERGENT B0, `(.L_x_443) ;  /* 0x0000011000007945 */ /* 0x000fe80003800200 */
[----:B------:R-:W-:Y:S05]  /*1510*/  @P6 BRA `(.L_x_444) ;  /* 0x00000000003c6947 */ /* 0x000fea0003800000 */
[----:B0123--:R-:W0:Y:S02]  /*1520*/  LDC.64 R20, c[0x0][0x380] ;  /* 0x0000e000ff147b82 */ /* 0x00fe240000000a00 */
        /* <DEDUP_REMOVED lines=14> */
.L_x_444:
[----:B------:R-:W-:Y:S05]  /*1610*/  BSYNC.RECONVERGENT B0 ;  /* 0x0000000000007941 */ /* 0x000fea0003800200 */
.L_x_443:
[----:B------:R-:W-:Y:S04]  /*1620*/  BSSY.RECONVERGENT B0, `(.L_x_445) ;  /* 0x0000011000007945 */ /* 0x000fe80003800200 */
[----:B------:R-:W-:Y:S05]  /*1630*/  @P3 BRA `(.L_x_446) ;  /* 0x00000000003c3947 */ /* 0x000fea0003800000 */
[----:B01234-:R-:W0:Y:S02]  /*1640*/  LDC.64 R20, c[0x0][0x380] ;  /* 0x0000e000ff147b82 */ /* 0x01fe240000000a00 */
        /* <DEDUP_REMOVED lines=14> */
.L_x_446:
[----:B------:R-:W-:Y:S05]  /*1730*/  BSYNC.RECONVERGENT B0 ;  /* 0x0000000000007941 */ /* 0x000fea0003800200 */
.L_x_445:
[----:B------:R-:W-:Y:S01]  /*1740*/  BSSY.RECONVERGENT B0, `(.L_x_447) ;  /* 0x0000012000007945 */ /* 0x000fe20003800200 */
[----:B------:R-:W-:-:S03]  /*1750*/  IADD3 R26, PT, PT, R7, R26, R7 ;  /* 0x0000001a071a7210 */ /* 0x000fc60007ffe007 */
        /* <DEDUP_REMOVED lines=16> */
.L_x_448:
[----:B------:R-:W-:Y:S05]  /*1860*/  BSYNC.RECONVERGENT B0 ;  /* 0x0000000000007941 */ /* 0x000fea0003800200 */
.L_x_447:
[----:B------:R-:W-:Y:S01]  /*1870*/  IADD3 R15, PT, PT, R15, 0x2, RZ ;  /* 0x000000020f0f7810 */ /* 0x000fe20007ffe0ff */
[C---:B------:R-:W-:Y:S01]  /*1880*/  IMAD R12, R7.reuse, 0x8, R12 ;  /* 0x00000008070c7824 */ /* 0x040fe200078e020c */
[----:B01234-:R-:W-:Y:S01]  /*1890*/  LEA R20, R0, R13, 0x3 ;  /* 0x0000000d00147211 */ /* 0x01ffe200078e18ff */
[----:B------:R-:W-:Y:S01]  /*18a0*/  IMAD R11, R7, 0x8, R11 ;  /* 0x00000008070b7824 */ /* 0x000fe200078e020b */
[----:B------:R-:W-:Y:S01]  /*18b0*/  ISETP.NE.AND P0, PT, R15, RZ, PT ;  /* 0x000000ff0f00720c */ /* 0x000fe20003f05270 */
[----:B------:R-:W-:Y:S01]  /*18c0*/  IMAD.IADD R13, R17, 0x1, R0 ;  /* 0x00000001110d7824 */ /* 0x000fe200078e0200 */
[C---:B------:R-:W-:Y:S02]  /*18d0*/  IADD3 R26, PT, PT, R7.reuse, R26, R7 ;  /* 0x0000001a071a7210 */ /* 0x040fe40007ffe007 */
[C---:B------:R-:W-:Y:S02]  /*18e0*/  LEA R14, R7.reuse, R14, 0x3 ;  /* 0x0000000e070e7211 */ /* 0x040fe400078e18ff */
[----:B------:R-:W-:-:S02]  /*18f0*/  LEA R16, R7, R16, 0x3 ;  /* 0x0000001007107211 */ /* 0x000fc400078e18ff */
[C---:B------:R-:W-:Y:S02]  /*1900*/  LEA R9, R7.reuse, R9, 0x3 ;  /* 0x0000000907097211 */ /* 0x040fe400078e18ff */
[C---:B------:R-:W-:Y:S02]  /*1910*/  LEA R22, R7.reuse, R22, 0x3 ;  /* 0x0000001607167211 */ /* 0x040fe400078e18ff */
[----:B------:R-:W-:Y:S01]  /*1920*/  LEA R24, R7, R24, 0x3 ;  /* 0x0000001807187211 */ /* 0x000fe200078e18ff */
[----:B------:R-:W-:Y:S06]  /*1930*/  @P0 BRA `(.L_x_449) ;  /* 0xfffffff400200947 */ /* 0x000fec000383ffff */
[----:B------:R-:W-:-:S07]  /*1940*/  MOV R13, R20 ;  /* 0x00000014000d7202 */ /* 0x000fce0000000f00 */
.L_x_432:
[----:B------:R-:W-:-:S04]  /*1950*/  LOP3.LUT R2, R2, 0x1, RZ, 0xc0, !PT ;  /* 0x0000000102027812 */ /* 0x000fc800078ec0ff */
[----:B------:R-:W-:-:S13]  /*1960*/  ISETP.NE.U32.AND P0, PT, R2, 0x1, PT ;  /* 0x000000010200780c */ /* 0x000fda0003f05070 */
[----:B------:R-:W-:Y:S05]  /*1970*/  @!P0 EXIT ;  /* 0x000000000000894d */ /* 0x000fea0003800000 */
[C---:B------:R-:W-:Y:S01]  /*1980*/  ISETP.GE.AND P0, PT, R13.reuse, R18, PT ;  /* 0x000000120d00720c */ /* 0x040fe20003f06270 */
[----:B------:R-:W-:Y:S01]  /*1990*/  BSSY.RECONVERGENT B0, `(.L_x_450) ;  /* 0x000001c000007945 */ /* 0x000fe20003800200 */
[----:B------:R-:W-:Y:S02]  /*19a0*/  IADD3 R11, PT, PT, R13, R0, RZ ;  /* 0x000000000d0b7210 */ /* 0x000fe40007ffe0ff */
[----:B------:R-:W-:Y:S02]  /*19b0*/  ISETP.GE.OR P3, PT, R3, R10, P0 ;  /* 0x0000000a0300720c */ /* 0x000fe40000766670 */
[C---:B------:R-:W-:Y:S02]  /*19c0*/  IADD3 R15, PT, PT, R11.reuse, R0, RZ ;  /* 0x000000000b0f7210 */ /* 0x040fe40007ffe0ff */
[-C--:B------:R-:W-:Y:S02]  /*19d0*/  ISETP.GE.AND P1, PT, R11, R18.reuse, PT ;  /* 0x000000120b00720c */ /* 0x080fe40003f26270 */
[C---:B------:R-:W-:Y:S01]  /*19e0*/  ISETP.GE.AND P2, PT, R15.reuse, R18, PT ;  /* 0x000000120f00720c */ /* 0x040fe20003f46270 */
[----:B------:R-:W-:Y:S01]  /*19f0*/  IMAD.IADD R9, R15, 0x1, R0 ;  /* 0x000000010f097824 */ /* 0x000fe200078e0200 */
[----:B------:R-:W-:-:S02]  /*1a00*/  ISETP.GE.OR P0, PT, R3, R10, P1 ;  /* 0x0000000a0300720c */ /* 0x000fc40000f06670 */
[----:B------:R-:W-:Y:S02]  /*1a10*/  ISETP.GE.OR P1, PT, R3, R10, P2 ;  /* 0x0000000a0300720c */ /* 0x000fe40001726670 */
[----:B------:R-:W-:-:S04]  /*1a20*/  ISETP.GE.AND P4, PT, R9, R18, PT ;  /* 0x000000120900720c */ /* 0x000fc80003f86270 */
[----:B------:R-:W-:Y:S01]  /*1a30*/  ISETP.GE.OR P2, PT, R3, R10, P4 ;  /* 0x0000000a0300720c */ /* 0x000fe20002746670 */
[----:B------:R-:W-:-:S12]  /*1a40*/  @P3 BRA `(.L_x_451) ;  /* 0x0000000000403947 */ /* 0x000fd80003800000 */
[----:B------:R-:W0:Y:S01]  /*1a50*/  LDC.64 R2, c[0x0][0x380] ;  /* 0x0000e000ff027b82 */ /* 0x000e220000000a00 */
[----:B------:R-:W1:Y:S07]  /*1a60*/  LDCU.U8 UR4, c[0x0][0x3c0] ;  /* 0x00007800ff0477ac */ /* 0x000e6e0008000000 */
[----:B------:R-:W2:Y:S01]  /*1a70*/  LDC.64 R10, c[0x0][0x3b0] ;  /* 0x0000ec00ff0a7b82 */ /* 0x000ea20000000a00 */
[----:B0-----:R-:W-:-:S06]  /*1a80*/  IMAD.WIDE R2, R26, 0x2, R2 ;  /* 0x000000021a027825 */ /* 0x001fcc00078e0202 */
[----:B------:R-:W3:Y:S01]  /*1a90*/  LDG.E.U16.CONSTANT R2, desc[UR6][R2.64] ;  /* 0x0000000602027981 */ /* 0x000ee2000c1e9500 */
[----:B-1----:R-:W-:Y:S01]  /*1aa0*/  UPRMT UR4, UR4, 0x8880, URZ ;  /* 0x0000888004047896 */ /* 0x002fe200080000ff */
[----:B---3--:R-:W-:Y:S02]  /*1ab0*/  HADD2.F32 R9, -RZ, R2.H0_H0 ;  /* 0x20000002ff097230 */ /* 0x008fe40000004100 */
[----:B--2---:R-:W-:-:S04]  /*1ac0*/  IMAD.WIDE R2, R26, 0x2, R10 ;  /* 0x000000021a027825 */ /* 0x004fc800078e020a */
        /* <DEDUP_REMOVED lines=8> */
.L_x_451:
[----:B------:R-:W-:Y:S05]  /*1b50*/  BSYNC.RECONVERGENT B0 ;  /* 0x0000000000007941 */ /* 0x000fea0003800200 */
.L_x_450:
[----:B------:R-:W-:Y:S01]  /*1b60*/  BSSY.RECONVERGENT B0, `(.L_x_452) ;  /* 0x0000013000007945 */ /* 0x000fe20003800200 */
[----:B------:R-:W-:-:S03]  /*1b70*/  IADD3 R13, PT, PT, R26, R7, RZ ;  /* 0x000000071a0d7210 */ /* 0x000fc60007ffe0ff */
[----:B------:R-:W-:Y:S05]  /*1b80*/  @P0 BRA `(.L_x_453) ;  /* 0x0000000000400947 */ /* 0x000fea0003800000 */
[----:B0-----:R-:W0:Y:S01]  /*1b90*/  LDC.64 R2, c[0x0][0x380] ;  /* 0x0000e000ff027b82 */ /* 0x001e220000000a00 */
        /* <DEDUP_REMOVED lines=15> */
.L_x_453:
[----:B------:R-:W-:Y:S05]  /*1c90*/  BSYNC.RECONVERGENT B0 ;  /* 0x0000000000007941 */ /* 0x000fea0003800200 */
.L_x_452:
[----:B------:R-:W-:Y:S01]  /*1ca0*/  BSSY.RECONVERGENT B0, `(.L_x_454) ;  /* 0x0000013000007945 */ /* 0x000fe20003800200 */
[----:B------:R-:W-:-:S03]  /*1cb0*/  IADD3 R13, PT, PT, R13, R7, RZ ;  /* 0x000000070d0d7210 */ /* 0x000fc60007ffe0ff */
[----:B------:R-:W-:Y:S05]  /*1cc0*/  @P1 BRA `(.L_x_455) ;  /* 0x0000000000401947 */ /* 0x000fea0003800000 */
[----:B01----:R-:W0:Y:S01]  /*1cd0*/  LDC.64 R2, c[0x0][0x380] ;  /* 0x0000e000ff027b82 */ /* 0x003e220000000a00 */
        /* <DEDUP_REMOVED lines=15> */
.L_x_455:
[----:B------:R-:W-:Y:S05]  /*1dd0*/  BSYNC.RECONVERGENT B0 ;  /* 0x0000000000007941 */ /* 0x000fea0003800200 */
.L_x_454:
[----:B------:R-:W-:Y:S05]  /*1de0*/  @P2 EXIT ;  /* 0x000000000000294d */ /* 0x000fea0003800000 */
[----:B012---:R-:W0:Y:S01]  /*1df0*/  LDC.64 R2, c[0x0][0x380] ;  /* 0x0000e000ff027b82 */ /* 0x007e220000000a00 */
[----:B------:R-:W-:Y:S01]  /*1e00*/  IADD3 R13, PT, PT, R13, R7, RZ ;  /* 0x000000070d0d7210 */ /* 0x000fe20007ffe0ff */
[----:B------:R-:W1:Y:S04]  /*1e10*/  LDCU.U8 UR4, c[0x0][0x3c0] ;  /* 0x00007800ff0477ac */ /* 0x000e680008000000 */
[----:B0-----:R-:W-:-:S06]  /*1e20*/  IMAD.WIDE R2, R13, 0x2, R2 ;  /* 0x000000020d027825 */ /* 0x001fcc00078e0202 */
[----:B------:R-:W2:Y:S01]  /*1e30*/  LDG.E.U16.CONSTANT R2, desc[UR6][R2.64] ;  /* 0x0000000602027981 */ /* 0x000ea2000c1e9500 */
[----:B-1----:R-:W-:Y:S01]  /*1e40*/  UPRMT UR4, UR4, 0x8880, URZ ;  /* 0x0000888004047896 */ /* 0x002fe200080000ff */
        /* <DEDUP_REMOVED lines=10> */
[----:B------:R-:W-:Y:S01]  /*1ef0*/  STG.E.U16 desc[UR6][R2.64], R0 ;  /* 0x0000000002007986 */ /* 0x000fe2000c101506 */
[----:B------:R-:W-:Y:S05]  /*1f00*/  EXIT ;  /* 0x000000000000794d */ /* 0x000fea0003800000 */
.L_x_456:
        /* <DEDUP_REMOVED lines=15> */
.L_x_776:


//--------------------- .text._Z31batchnorm_forward_c_last_kernelIN3c104HalfEffLi4EEvPKT_S4_PKT0_S7_PKT1_SA_PS2_iib --------------------------
	.section	.text._Z31batchnorm_forward_c_last_kernelIN3c104HalfEffLi4EEvPKT_S4_PKT0_S7_PKT1_SA_PS2_iib,"ax",@progbits
	.align	128
        .global         _Z31batchnorm_forward_c_last_kernelIN3c104HalfEffLi4EEvPKT_S4_PKT0_S7_PKT1_SA_PS2_iib
        .type           _Z31batchnorm_forward_c_last_kernelIN3c104HalfEffLi4EEvPKT_S4_PKT0_S7_PKT1_SA_PS2_iib,@function
        .size           _Z31batchnorm_forward_c_last_kernelIN3c104HalfEffLi4EEvPKT_S4_PKT0_S7_PKT1_SA_PS2_iib,(.L_x_777 - _Z31batchnorm_forward_c_last_kernelIN3c104HalfEffLi4EEvPKT_S4_PKT0_S7_PKT1_SA_PS2_iib)
        .other          _Z31batchnorm_forward_c_last_kernelIN3c104HalfEffLi4EEvPKT_S4_PKT0_S7_PKT1_SA_PS2_iib,@"STO_CUDA_ENTRY STV_DEFAULT"
_Z31batchnorm_forward_c_last_kernelIN3c104HalfEffLi4EEvPKT_S4_PKT0_S7_PKT1_SA_PS2_iib:
.text._Z31batchnorm_forward_c_last_kernelIN3c104HalfEffLi4EEvPKT_S4_PKT0_S7_PKT1_SA_PS2_iib:
        /* <DEDUP_REMOVED lines=47> */
[----:B---3--:R-:W-:Y:S02]  /*02f0*/  IMAD R3, R3, UR5, R4 ;  /* 0x0000000503037c24 */ /* 0x008fe4000f8e0204 */
[----:B------:R-:W-:Y:S02]  /*0300*/  HFMA2 R5, -RZ, RZ, 0, 0 ;  /* 0x00000000ff057431 */ /* 0x000fe400000001ff */
[----:B------:R-:W-:Y:S02]  /*0310*/  IMAD.MOV.U32 R4, RZ, RZ, 0x3f800000 ;  /* 0x3f800000ff047424 */ /* 0x000fe400078e00ff */
[----:B------:R-:W3:Y:S01]  /*0320*/  LDC.64 R6, c[0x0][0x398] ;  /* 0x0000e600ff067b82 */ /* 0x000ee20000000a00 */
[C---:B--2---:R-:W-:Y:S01]  /*0330*/  @P1 IMAD.WIDE R24, R3.reuse, 0x4, R16 ;  /* 0x0000000403181825 */ /* 0x044fe200078e0210 */
[----:B------:R-:W2:Y:S01]  /*0340*/  S2R R20, SR_CTAID.Y ;  /* 0x0000000000147919 */ /* 0x000ea20000002600 */
[----:B------:R-:W3:Y:S02]  /*0350*/  LDCU.64 UR8, c[0x0][0x388] ;  /* 0x00007100ff0877ac */ /* 0x000ee40008000a00 */
[C---:B----4-:R-:W-:Y:S01]  /*0360*/  @P0 IMAD.WIDE R14, R3.reuse, 0x4, R14 ;  /* 0x00000004030e0825 */ /* 0x050fe200078e020e */
[----:B------:R-:W4:Y:S04]  /*0370*/  LDCU UR5, c[0x0][0x3bc] ;  /* 0x00007780ff0577ac */ /* 0x000f280008000800 */
[----:B-1----:R1:W5:Y:S04]  /*0380*/  @P0 LDG.E.CONSTANT R4, desc[UR6][R14.64] ;  /* 0x000000060e040981 */ /* 0x002368000c1e9900 */
[----:B------:R1:W5:Y:S01]  /*0390*/  @P1 LDG.E.CONSTANT R5, desc[UR6][R24.64] ;  /* 0x0000000618051981 */ /* 0x000362000c1e9900 */
[----:B0-----:R-:W-:-:S04]  /*03a0*/  IMAD.WIDE R16, R3, 0x4, R10 ;  /* 0x0000000403107825 */ /* 0x001fc800078e020a */
[----:B---3--:R-:W-:Y:S02]  /*03b0*/  IMAD.WIDE R22, R3, 0x4, R6 ;  /* 0x0000000403167825 */ /* 0x008fe400078e0206 */
[----:B------:R1:W5:Y:S04]  /*03c0*/  LDG.E.CONSTANT R6, desc[UR6][R16.64] ;  /* 0x0000000610067981 */ /* 0x000368000c1e9900 */
[----:B------:R1:W5:Y:S01]  /*03d0*/  LDG.E.CONSTANT R8, desc[UR6][R22.64] ;  /* 0x0000000616087981 */ /* 0x000362000c1e9900 */
[----:B------:R-:W2:Y:S01]  /*03e0*/  S2R R11, SR_TID.Y ;  /* 0x00000000000b7919 */ /* 0x000ea20000002200 */
[----:B------:R-:W-:-:S04]  /*03f0*/  UISETP.NE.U32.AND UP0, UPT, UR8, URZ, UPT ;  /* 0x000000ff0800728c */ /* 0x000fc8000bf05070 */
[----:B------:R-:W-:Y:S01]  /*0400*/  UISETP.NE.AND.EX UP0, UPT, UR9, URZ, UPT, UP0 ;  /* 0x000000ff0900728c */ /* 0x000fe2000bf05300 */
[----:B----4-:R-:W-:-:S05]  /*0410*/  MOV R10, UR5 ;  /* 0x00000005000a7c02 */ /* 0x010fca0008000f00 */
[----:B------:R-:W-:Y:S02]  /*0420*/  IMAD R7, R0, R10, RZ ;  /* 0x0000000a00077224 */ /* 0x000fe400078e02ff */
[----:B--2---:R-:W-:-:S04]  /*0430*/  IMAD R13, R20, UR4, R11 ;  /* 0x00000004140d7c24 */ /* 0x004fc8000f8e020b */
[----:B------:R-:W-:Y:S01]  /*0440*/  IMAD R26, R13, R10, R3 ;  /* 0x0000000a0d1a7224 */ /* 0x000fe200078e0203 */
[----:B-1----:R-:W-:Y:S06]  /*0450*/  BRA.U !UP0, `(.L_x_457) ;  /* 0x0000000508e07547 */ /* 0x002fec000b800000 */
        /* <DEDUP_REMOVED lines=15> */
.L_x_466:
        /* <DEDUP_REMOVED lines=28> */
.L_x_459:
[----:B-1----:R-:W-:Y:S05]  /*0710*/  BSYNC.RECONVERGENT B0 ;  /* 0x0000000000007941 */ /* 0x002fea0003800200 */
.L_x_458:
        /* <DEDUP_REMOVED lines=20> */
.L_x_461:
[----:B------:R-:W-:Y:S05]  /*0860*/  BSYNC.RECONVERGENT B0 ;  /* 0x0000000000007941 */ /* 0x000fea0003800200 */
.L_x_460:
        /* <DEDUP_REMOVED lines=20> */
.L_x_463:
[----:B------:R-:W-:Y:S05]  /*09b0*/  BSYNC.RECONVERGENT B0 ;  /* 0x0000000000007941 */ /* 0x000fea0003800200 */
.L_x_462:
        /* <DEDUP_REMOVED lines=21> */
.L_x_465:
[----:B------:R-:W-:Y:S05]  /*0b10*/  BSYNC.RECONVERGENT B0 ;  /* 0x0000000000007941 */ /* 0x000fea0003800200 */
.L_x_464:
        /* <DEDUP_REMOVED lines=12> */
.L_x_457:
        /* <DEDUP_REMOVED lines=28> */
.L_x_484:
        /* <DEDUP_REMOVED lines=20> */
.L_x_469:
[----:B------:R-:W-:Y:S05]  /*0ee0*/  BSYNC.RECONVERGENT B0 ;  /* 0x0000000000007941 */ /* 0x000fea0003800200 */
.L_x_468:
        /* <DEDUP_REMOVED lines=40> */
.L_x_471:
[----:B------:R-:W-:Y:S05]  /*1170*/  BSYNC.RECONVERGENT B0 ;  /* 0x0000000000007941 */ /* 0x000fea0003800200 */
.L_x_470:
        /* <DEDUP_REMOVED lines=17> */
.L_x_473:
[----:B------:R-:W-:Y:S05]  /*1290*/  BSYNC.RECONVERGENT B0 ;  /* 0x0000000000007941 */ /* 0x000fea0003800200 */
.L_x_472:
        /* <DEDUP_REMOVED lines=17> */
.L_x_475:
[----:B------:R-:W-:Y:S05]  /*13b0*/  BSYNC.RECONVERGENT B0 ;  /* 0x0000000000007941 */ /* 0x000fea0003800200 */
.L_x_474:
        /* <DEDUP_REMOVED lines=17> */
.L_x_477:
[----:B------:R-:W-:Y:S05]  /*14d0*/  BSYNC.RECONVERGENT B0 ;  /* 0x0000000000007941 */ /* 0x000fea0003800200 */
.L_x_476:
        /* <DEDUP_REMOVED lines=17> */
.L_x_479:
[----:B------:R-:W-:Y:S05]  /*15f0*/  BSYNC.RECONVERGENT B0 ;  /* 0x0000000000007941 */ /* 0x000fea0003800200 */
.L_x_478:
        /* <DEDUP_REMOVED lines=17> */
.L_x_481:
[----:B------:R-:W-:Y:S05]  /*1710*/  BSYNC.RECONVERGENT B0 ;  /* 0x0000000000007941 */ /* 0x000fea0003800200 */
.L_x_480:
        /* <DEDUP_REMOVED lines=18> */
.L_x_483:
[----:B------:R-:W-:Y:S05]  /*1840*/  BSYNC.RECONVERGENT B0 ;  /* 0x0000000000007941 */ /* 0x000fea0003800200 */
.L_x_482:
[----:B------:R-:W-:Y:S01]  /*1850*/  VIADD R15, R15, 0x2 ;  /* 0x000000020f0f7836 */ /* 0x000fe20000000000 */
[----:B01234-:R-:W-:Y:S01]  /*1860*/  LEA R20, R0, R13, 0x3 ;  /* 0x0000000d00147211 */ /* 0x01ffe200078e18ff */
[C---:B------:R-:W-:Y:S01]  /*1870*/  IMAD R16, R7.reuse, 0x8, R16 ;  /* 0x0000000807107824 */ /* 0x040fe200078e0210 */
[C---:B------:R-:W-:Y:S01]  /*1880*/  IADD3 R26, PT, PT, R7.reuse, R26, R7 ;  /* 0x0000001a071a7210 */ /* 0x040fe20007ffe007 */
[----:B------:R-:W-:Y:S01]  /*1890*/  IMAD R22, R7, 0x8, R22 ;  /* 0x0000000807167824 */ /* 0x000fe200078e0216 */
[----:B------:R-:W-:Y:S01]  /*18a0*/  ISETP.NE.AND P0, PT, R15, RZ, PT ;  /* 0x000000ff0f00720c */ /* 0x000fe20003f05270 */
[----:B------:R-:W-:Y:S01]  /*18b0*/  IMAD.IADD R13, R17, 0x1, R0 ;  /* 0x00000001110d7824 */ /* 0x000fe200078e0200 */
[C---:B------:R-:W-:Y:S02]  /*18c0*/  LEA R12, R7.reuse, R12, 0x3 ;  /* 0x0000000c070c7211 */ /* 0x040fe400078e18ff */
[C---:B------:R-:W-:Y:S02]  /*18d0*/  LEA R14, R7.reuse, R14, 0x3 ;  /* 0x0000000e070e7211 */ /* 0x040fe400078e18ff */
[----:B------:R-:W-:-:S02]  /*18e0*/  LEA R9, R7, R9, 0x3 ;  /* 0x0000000907097211 */ /* 0x000fc400078e18ff */
[C---:B------:R-:W-:Y:S02]  /*18f0*/  LEA R11, R7.reuse, R11, 0x3 ;  /* 0x0000000b070b7211 */ /* 0x040fe400078e18ff */
[----:B------:R-:W-:-:S03]  /*1900*/  LEA R24, R7, R24, 0x3 ;  /* 0x0000001807187211 */ /* 0x000fc600078e18ff */
[----:B------:R-:W-:Y:S05]  /*1910*/  @P0 BRA `(.L_x_484) ;  /* 0xfffffff400200947 */ /* 0x000fea000383ffff */
[----:B------:R-:W-:-:S07]  /*1920*/  MOV R13, R20 ;  /* 0x00000014000d7202 */ /* 0x000fce0000000f00 */
.L_x_467:
        /* <DEDUP_REMOVED lines=32> */
.L_x_486:
[----:B------:R-:W-:Y:S05]  /*1b30*/  BSYNC.RECONVERGENT B0 ;  /* 0x0000000000007941 */ /* 0x000fea0003800200 */
.L_x_485:
        /* <DEDUP_REMOVED lines=19> */
.L_x_488:
[----:B------:R-:W-:Y:S05]  /*1c70*/  BSYNC.RECONVERGENT B0 ;  /* 0x0000000000007941 */ /* 0x000fea0003800200 */
.L_x_487:
        /* <DEDUP_REMOVED lines=19> */
.L_x_490:
[----:B------:R-:W-:Y:S05]  /*1db0*/  BSYNC.RECONVERGENT B0 ;  /* 0x0000000000007941 */ /* 0x000fea0003800200 */
.L_x_489:
        /* <DEDUP_REMOVED lines=19> */
.L_x_491:
        /* <DEDUP_REMOVED lines=9> */
.L_x_777:


//--------------------- .text._Z31batchnorm_forward_c_last_kernelIfffLi4EEvPKT_S2_PKT0_S5_PKT1_S8_PS0_iib --------------------------
	.section	.text._Z31batchnorm_forward_c_last_kernelIfffLi4EEvPKT_S2_PKT0_S5_PKT1_S8_PS0_iib,"ax",@progbits
	.align	128
        .global         _Z31batchnorm_forward_c_last_kernelIfffLi4EEvPKT_S2_PKT0_S5_PKT1_S8_PS0_iib
        .type           _Z31batchnorm_forward_c_last_kernelIfffLi4EEvPKT_S2_PKT0_S5_PKT1_S8_PS0_iib,@function
        .size           _Z31batchnorm_forward_c_last_kernelIfffLi4EEvPKT_S2_PKT0_S5_PKT1_S8_PS0_iib,(.L_x_778 - _Z31batchnorm_forward_c_last_kernelIfffLi4EEvPKT_S2_PKT0_S5_PKT1_S8_PS0_iib)
        .other          _Z31batchnorm_forward_c_last_kernelIfffLi4EEvPKT_S2_PKT0_S5_PKT1_S8_PS0_iib,@"STO_CUDA_ENTRY STV_DEFAULT"
_Z31batchnorm_forward_c_last_kernelIfffLi4EEvPKT_S2_PKT0_S5_PKT1_S8_PS0_iib:
.text._Z31batchnorm_forward_c_last_kernelIfffLi4EEvPKT_S2_PKT0_S5_PKT1_S8_PS0_iib:
[----:B------:R-:W-:Y:S01]  /*0000*/  LDC R1, c[0x0][0x37c] ;  /* 0x0000df00ff017b82 */ /* 0x000fe20000000800 */
[----:B------:R-:W0:Y:S07]  /*0010*/  LDCU UR4, c[0x0][0x364] ;  /* 0x00006c80ff0477ac */ /* 0x000e2e0008000800 */
[----:B------:R-:W0:Y:S01]  /*0020*/  LDC R15, c[0x0][0x374] ;  /* 0x0000dd00ff0f7b82 */ /* 0x000e220000000800 */
[----:B------:R-:W1:Y:S01]  /*0030*/  LDCU UR5, c[0x0][0x3b8] ;  /* 0x00007700ff0577ac */ /* 0x000e620008000800 */
[----:B------:R-:W2:Y:S01]  /*0040*/  LDCU.64 UR6, c[0x0][0x3a0] ;  /* 0x00007400ff0677ac */ /* 0x000ea20008000a00 */
[----:B------:R-:W3:Y:S01]  /*0050*/  LDCU.64 UR8, c[0x0][0x3a8] ;  /* 0x00007500ff0877ac */ /* 0x000ee20008000a00 */
[----:B-1----:R-:W-:-:S04]  /*0060*/  MOV R14, UR5 ;  /* 0x00000005000e7c02 */ /* 0x002fc80008000f00 */
[----:B------:R-:W1:Y:S01]  /*0070*/  S2UR UR5, SR_CTAID.X ;  /* 0x00000000000579c3 */ /* 0x000e620000002500 */
[----:B0-----:R-:W-:Y:S02]  /*0080*/  IMAD R0, R15, UR4, RZ ;  /* 0x000000040f007c24 */ /* 0x001fe4000f8e02ff */
[----:B------:R-:W-:Y:S02]  /*0090*/  VIADD R4, R14, 0xffffffff ;  /* 0xffffffff0e047836 */ /* 0x000fe40000000000 */
[----:B------:R-:W-:-:S05]  /*00a0*/  IMAD.SHL.U32 R7, R0, 0x4, RZ ;  /* 0x0000000400077824 */ /* 0x000fca00078e00ff */
[-C--:B------:R-:W-:Y:S02]  /*00b0*/  IABS R6, R7.reuse ;  /* 0x0000000700067213 */ /* 0x080fe40000000000 */
[----:B------:R-:W-:Y:S02]  /*00c0*/  IABS R8, R7 ;  /* 0x0000000700087213 */ /* 0x000fe40000000000 */
[----:B------:R-:W0:Y:S01]  /*00d0*/  I2F.RP R5, R6 ;  /* 0x0000000600057306 */ /* 0x000e220000209400 */
[----:B------:R-:W-:Y:S02]  /*00e0*/  ISETP.NE.AND P2, PT, R7, RZ, PT ;  /* 0x000000ff0700720c */ /* 0x000fe40003f45270 */
[----:B------:R-:W-:-:S05]  /*00f0*/  IMAD.MOV R8, RZ, RZ, -R8 ;  /* 0x000000ffff087224 */ /* 0x000fca00078e0a08 */
[----:B0-----:R-:W0:Y:S02]  /*0100*/  MUFU.RCP R5, R5 ;  /* 0x0000000500057308 */ /* 0x001e240000001000 */
[----:B0-----:R-:W-:Y:S01]  /*0110*/  VIADD R2, R5, 0xffffffe ;  /* 0x0ffffffe05027836 */ /* 0x001fe20000000000 */
[----:B------:R-:W-:Y:S02]  /*0120*/  IABS R5, R4 ;  /* 0x0000000400057213 */ /* 0x000fe40000000000 */
[----:B------:R-:W-:-:S03]  /*0130*/  LOP3.LUT R4, R4, R7, RZ, 0x3c, !PT ;  /* 0x0000000704047212 */ /* 0x000fc600078e3cff */
[----:B------:R0:W4:Y:S01]  /*0140*/  F2I.FTZ.U32.TRUNC.NTZ R3, R2 ;  /* 0x0000000200037305 */ /* 0x000122000021f000 */
[----:B------:R-:W-:Y:S02]  /*0150*/  ISETP.GE.AND P3, PT, R4, RZ, PT ;  /* 0x000000ff0400720c */ /* 0x000fe40003f66270 */
[----:B------:R-:W1:Y:S01]  /*0160*/  S2R R4, SR_TID.X ;  /* 0x0000000000047919 */ /* 0x000e620000002100 */
[----:B0-----:R-:W-:Y:S02]  /*0170*/  HFMA2 R2, -RZ, RZ, 0, 0 ;  /* 0x00000000ff027431 */ /* 0x001fe400000001ff */
[----:B----4-:R-:W-:-:S04]  /*0180*/  IMAD.MOV R9, RZ, RZ, -R3 ;  /* 0x000000ffff097224 */ /* 0x010fc800078e0a03 */
[----:B------:R-:W-:-:S04]  /*0190*/  IMAD R9, R9, R6, RZ ;  /* 0x0000000609097224 */ /* 0x000fc800078e02ff */
[----:B------:R-:W-:-:S06]  /*01a0*/  IMAD.HI.U32 R3, R3, R9, R2 ;  /* 0x0000000903037227 */ /* 0x000fcc00078e0002 */
[----:B------:R-:W-:-:S04]  /*01b0*/  IMAD.HI.U32 R2, R3, R5, RZ ;  /* 0x0000000503027227 */ /* 0x000fc800078e00ff */
[----:B------:R-:W-:-:S05]  /*01c0*/  IMAD R3, R2, R8, R5 ;  /* 0x0000000802037224 */ /* 0x000fca00078e0205 */
[----:B------:R-:W-:-:S13]  /*01d0*/  ISETP.GT.U32.AND P1, PT, R6, R3, PT ;  /* 0x000000030600720c */ /* 0x000fda0003f24070 */
[----:B------:R-:W-:Y:S01]  /*01e0*/  @!P1 IMAD.IADD R3, R3, 0x1, -R6 ;  /* 0x0000000103039824 */ /* 0x000fe200078e0a06 */
[----:B------:R-:W-:Y:S02]  /*01f0*/  @!P1 IADD3 R2, PT, PT, R2, 0x1, RZ ;  /* 0x0000000102029810 */ /* 0x000fe40007ffe0ff */
[----:B---3--:R-:W-:Y:S02]  /*0200*/  ISETP.NE.U32.AND P1, PT, RZ, UR8, PT ;  /* 0x00000008ff007c0c */ /* 0x008fe4000bf25070 */
[----:B------:R-:W-:Y:S02]  /*0210*/  ISETP.GE.U32.AND P0, PT, R3, R6, PT ;  /* 0x000000060300720c */ /* 0x000fe40003f06070 */
[----:B------:R-:W-:Y:S01]  /*0220*/  ISETP.NE.AND.EX P1, PT, RZ, UR9, PT, P1 ;  /* 0x00000009ff007c0c */ /* 0x000fe2000bf25310 */
[----:B------:R-:W0:Y:S10]  /*0230*/  LDC R3, c[0x0][0x360] ;  /* 0x0000d800ff037b82 */ /* 0x000e340000000800 */
[----:B------:R-:W-:Y:S01]  /*0240*/  @P0 VIADD R2, R2, 0x1 ;  /* 0x0000000102020836 */ /* 0x000fe20000000000 */
[----:B--2---:R-:W-:Y:S01]  /*0250*/  ISETP.NE.U32.AND P0, PT, RZ, UR6, PT ;  /* 0x00000006ff007c0c */ /* 0x004fe2000bf05070 */
[----:B------:R-:W2:Y:S02]  /*0260*/  @P1 LDC.64 R16, c[0x0][0x3a8] ;  /* 0x0000ea00ff101b82 */ /* 0x000ea40000000a00 */
[----:B------:R-:W-:Y:S01]  /*0270*/  @!P3 IMAD.MOV R2, RZ, RZ, -R2 ;  /* 0x000000ffff02b224 */ /* 0x000fe200078e0a02 */
[----:B------:R-:W-:-:S02]  /*0280*/  ISETP.NE.AND.EX P0, PT, RZ, UR7, PT, P0 ;  /* 0x00000007ff007c0c */ /* 0x000fc4000bf05300 */
[----:B------:R-:W-:-:S04]  /*0290*/  @!P2 LOP3.LUT R2, RZ, R7, RZ, 0x33, !PT ;  /* 0x00000007ff02a212 */ /* 0x000fc800078e33ff */
[----:B------:R-:W-:-:S07]  /*02a0*/  ISETP.GE.AND P2, PT, R2, RZ, PT ;  /* 0x000000ff0200720c */ /* 0x000fce0003f46270 */
[----:B------:R-:W3:Y:S06]  /*02b0*/  @P0 LDC.64 R12, c[0x0][0x3a0] ;  /* 0x0000e800ff0c0b82 */ /* 0x000eec0000000a00 */
[----:B-1----:R-:W-:Y:S05]  /*02c0*/  @!P2 EXIT ;  /* 0x000000000000a94d */ /* 0x002fea0003800000 */
[----:B------:R-:W1:Y:S01]  /*02d0*/  LDC.64 R10, c[0x0][0x390] ;  /* 0x0000e400ff0a7b82 */ /* 0x000e620000000a00 */
[----:B------:R-:W4:Y:S01]  /*02e0*/  LDCU.64 UR6, c[0x0][0x358] ;  /* 0x00006b00ff0677ac */ /* 0x000f220008000a00 */
[----:B0-----:R-:W-:Y:S01]  /*02f0*/  IMAD R3, R3, UR5, R4 ;  /* 0x0000000503037c24 */ /* 0x001fe2000f8e0204 */
[----:B------:R-:W-:Y:S01]  /*0300*/  MOV R4, 0x3f800000 ;  /* 0x3f80000000047802 */ /* 0x000fe20000000f00 */
[----:B------:R-:W-:-:S04]  /*0310*/  IMAD.MOV.U32 R5, RZ, RZ, RZ ;  /* 0x000000ffff057224 */ /* 0x000fc800078e00ff */
[----:B------:R-:W0:Y:S01]  /*0320*/  LDC.64 R8, c[0x0][0x398] ;  /* 0x0000e600ff087b82 */ /* 0x000e220000000a00 */
[C---:B--2---:R-:W-:Y:S01]  /*0330*/  @P1 IMAD.WIDE R24, R3.reuse, 0x4, R16 ;  /* 0x0000000403181825 */ /* 0x044fe200078e0210 */
[----:B------:R-:W2:Y:S01]  /*0340*/  S2R R20, SR_CTAID.Y ;  /* 0x0000000000147919 */ /* 0x000ea20000002600 */
[----:B------:R-:W0:Y:S02]  /*0350*/  LDCU.64 UR8, c[0x0][0x388] ;  /* 0x00007100ff0877ac */ /* 0x000e240008000a00 */
[C---:B---3--:R-:W-:Y:S01]  /*0360*/  @P0 IMAD.WIDE R12, R3.reuse, 0x4, R12 ;  /* 0x00000004030c0825 */ /* 0x048fe200078e020c */
[----:B------:R-:W3:Y:S04]  /*0370*/  LDCU UR5, c[0x0][0x3bc] ;  /* 0x00007780ff0577ac */ /* 0x000ee80008000800 */
[----:B----4-:R4:W5:Y:S04]  /*0380*/  @P0 LDG.E.CONSTANT R4, desc[UR6][R12.64] ;  /* 0x000000060c040981 */ /* 0x010968000c1e9900 */
[----:B------:R4:W5:Y:S01]  /*0390*/  @P1 LDG.E.CONSTANT R5, desc[UR6][R24.64] ;  /* 0x0000000618051981 */ /* 0x000962000c1e9900 */
[----:B-1----:R-:W-:-:S05]  /*03a0*/  IMAD.WIDE R16, R3, 0x4, R10 ;  /* 0x0000000403107825 */ /* 0x002fca00078e020a */
[----:B------:R4:W5:Y:S01]  /*03b0*/  LDG.E.CONSTANT R6, desc[UR6][R16.64] ;  /* 0x0000000610067981 */ /* 0x000962000c1e9900 */
[----:B0-----:R-:W-:-:S05]  /*03c0*/  IMAD.WIDE R22, R3, 0x4, R8 ;  /* 0x0000000403167825 */ /* 0x001fca00078e0208 */
[----:B------:R4:W5:Y:S01]  /*03d0*/  LDG.E.CONSTANT R8, desc[UR6][R22.64] ;  /* 0x0000000616087981 */ /* 0x000962000c1e9900 */
[----:B------:R-:W2:Y:S01]  /*03e0*/  S2R R11, SR_TID.Y ;  /* 0x00000000000b7919 */ /* 0x000ea20000002200 */
[----:B------:R-:W-:-:S04]  /*03f0*/  UISETP.NE.U32.AND UP0, UPT, UR8, URZ, UPT ;  /* 0x000000ff0800728c */ /* 0x000fc8000bf05070 */
[----:B------:R-:W-:Y:S01]  /*0400*/  UISETP.NE.AND.EX UP0, UPT, UR9, URZ, UPT, UP0 ;  /* 0x000000ff0900728c */ /* 0x000fe2000bf05300 */
[----:B---3--:R-:W-:-:S04]  /*0410*/  IMAD.U32 R18, RZ, RZ, UR5 ;  /* 0x00000005ff127e24 */ /* 0x008fc8000f8e00ff */
[----:B------:R-:W-:Y:S02]  /*0420*/  IMAD R10, R0, R18, RZ ;  /* 0x00000012000a7224 */ /* 0x000fe400078e02ff */
[----:B--2---:R-:W-:-:S04]  /*0430*/  IMAD R9, R20, UR4, R11 ;  /* 0x0000000414097c24 */ /* 0x004fc8000f8e020b */
[----:B------:R-:W-:Y:S01]  /*0440*/  IMAD R29, R9, R18, R3 ;  /* 0x00000012091d7224 */ /* 0x000fe200078e0203 */
[----:B----4-:R-:W-:Y:S06]  /*0450*/  BRA.U !UP0, `(.L_x_492) ;  /* 0x0000000508a87547 */ /* 0x010fec000b800000 */
[C---:B------:R-:W-:Y:S01]  /*0460*/  LEA R14, R15.reuse, R20, 0x1 ;  /* 0x000000140f0e7211 */ /* 0x040fe200078e08ff */
[C-C-:B------:R-:W-:Y:S01]  /*0470*/  IMAD R12, R15.reuse, 0x3, R20.reuse ;  /* 0x000000030f0c7824 */ /* 0x140fe200078e0214 */
[----:B------:R-:W0:Y:S01]  /*0480*/  LDCU.64 UR8, c[0x0][0x3b8] ;  /* 0x00007700ff0877ac */ /* 0x000e220008000a00 */
[----:B------:R-:W-:Y:S02]  /*0490*/  IMAD.IADD R0, R15, 0x1, R20 ;  /* 0x000000010f007824 */ /* 0x000fe400078e0214 */
[--C-:B------:R-:W-:Y:S02]  /*04a0*/  IMAD R14, R14, UR4, R11.reuse ;  /* 0x000000040e0e7c24 */ /* 0x100fe4000f8e020b */
[--C-:B------:R-:W-:Y:S02]  /*04b0*/  IMAD R12, R12, UR4, R11.reuse ;  /* 0x000000040c0c7c24 */ /* 0x100fe4000f8e020b */
[----:B------:R-:W-:Y:S02]  /*04c0*/  IMAD R0, R0, UR4, R11 ;  /* 0x0000000400007c24 */ /* 0x000fe4000f8e020b */
[----:B------:R-:W-:-:S02]  /*04d0*/  IMAD.MOV R2, RZ, RZ, -R2 ;  /* 0x000000ffff027224 */ /* 0x000fc400078e0a02 */
[-CC-:B------:R-:W-:Y:S02]  /*04e0*/  IMAD R13, R14, R18.reuse, R3.reuse ;  /* 0x000000120e0d7224 */ /* 0x180fe400078e0203 */
[-CC-:B------:R-:W-:Y:S02]  /*04f0*/  IMAD R11, R12, R18.reuse, R3.reuse ;  /* 0x000000120c0b7224 */ /* 0x180fe400078e0203 */
[----:B------:R-:W-:-:S07]  /*0500*/  IMAD R15, R0, R18, R3 ;  /* 0x00000012000f7224 */ /* 0x000fce00078e0203 */
.L_x_493:
[----:B------:R-:W1:Y:S01]  /*0510*/  LDC.64 R18, c[0x0][0x380] ;  /* 0x0000e000ff127b82 */ /* 0x000e620000000a00 */
[----:B0-----:R-:W-:-:S04]  /*0520*/  ISETP.GE.AND P0, PT, R9, UR8, PT ;  /* 0x0000000809007c0c */ /* 0x001fc8000bf06270 */
[----:B------:R-:W-:-:S03]  /*0530*/  ISETP.GE.OR P0, PT, R3, UR9, P0 ;  /* 0x0000000903007c0c */ /* 0x000fc60008706670 */
[----:B------:R-:W0:Y:S01]  /*0540*/  LDC.64 R16, c[0x0][0x388] ;  /* 0x0000e200ff107b82 */ /* 0x000e220000000a00 */
[----:B------:R-:W-:-:S07]  /*0550*/  ISETP.GE.AND P1, PT, R0, UR8, PT ;  /* 0x0000000800007c0c */ /* 0x000fce000bf26270 */
[----:B------:R-:W2:Y:S02]  /*0560*/  LDC.64 R20, c[0x0][0x380] ;  /* 0x0000e000ff147b82 */ /* 0x000ea40000000a00 */
[----:B-1----:R-:W-:-:S06]  /*0570*/  @!P0 IMAD.WIDE R18, R29, 0x4, R18 ;  /* 0x000000041d128825 */ /* 0x002fcc00078e0212 */
[----:B------:R-:W1:Y:S01]  /*0580*/  LDC.64 R24, c[0x0][0x380] ;  /* 0x0000e000ff187b82 */ /* 0x000e620000000a00 */
[----:B------:R0:W3:Y:S07]  /*0590*/  @!P0 LDG.E.CONSTANT R23, desc[UR6][R18.64] ;  /* 0x0000000612178981 */ /* 0x0000ee000c1e9900 */
[----:B------:R-:W4:Y:S01]  /*05a0*/  LDC.64 R26, c[0x0][0x380] ;  /* 0x0000e000ff1a7b82 */ /* 0x000f220000000a00 */
[----:B0-----:R-:W-:-:S07]  /*05b0*/  @!P0 IMAD.WIDE R18, R29, 0x4, R16 ;  /* 0x000000041d128825 */ /* 0x001fce00078e0210 */
[----:B------:R-:W0:Y:S01]  /*05c0*/  LDC.64 R16, c[0x0][0x388] ;  /* 0x0000e200ff107b82 */ /* 0x000e220000000a00 */
[C---:B------:R-:W-:Y:S01]  /*05d0*/  ISETP.GE.OR P1, PT, R3.reuse, UR9, P1 ;  /* 0x0000000903007c0c */ /* 0x040fe20008f26670 */
[----:B------:R2:W3:Y:S01]  /*05e0*/  @!P0 LDG.E.CONSTANT R22, desc[UR6][R18.64] ;  /* 0x0000000612168981 */ /* 0x0004e2000c1e9900 */
[----:B------:R-:W-:Y:S02]  /*05f0*/  ISETP.GE.AND P2, PT, R14, UR8, PT ;  /* 0x000000080e007c0c */ /* 0x000fe4000bf46270 */
[----:B------:R-:W-:Y:S02]  /*0600*/  ISETP.GE.AND P3, PT, R12, UR8, PT ;  /* 0x000000080c007c0c */ /* 0x000fe4000bf66270 */
[C---:B------:R-:W-:Y:S02]  /*0610*/  ISETP.GE.OR P2, PT, R3.reuse, UR9, P2 ;  /* 0x0000000903007c0c */ /* 0x040fe40009746670 */
[----:B------:R-:W-:Y:S01]  /*0620*/  ISETP.GE.OR P3, PT, R3, UR9, P3 ;  /* 0x0000000903007c0c */ /* 0x000fe20009f66670 */
[----:B--2---:R-:W2:Y:S04]  /*0630*/  LDC.64 R18, c[0x0][0x388] ;  /* 0x0000e200ff127b82 */ /* 0x004ea80000000a00 */
[----:B------:R-:W-:-:S06]  /*0640*/  @!P1 IMAD.WIDE R20, R15, 0x4, R20 ;  /* 0x000000040f149825 */ /* 0x000fcc00078e0214 */
[----:B------:R-:W3:Y:S01]  /*0650*/  @!P1 LDG.E.CONSTANT R21, desc[UR6][R20.64] ;  /* 0x0000000614159981 */ /* 0x000ee2000c1e9900 */
[----:B0-----:R-:W-:-:S05]  /*0660*/  @!P1 IMAD.WIDE R16, R15, 0x4, R16 ;  /* 0x000000040f109825 */ /* 0x001fca00078e0210 */
[----:B------:R0:W3:Y:S02]  /*0670*/  @!P1 LDG.E.CONSTANT R20, desc[UR6][R16.64] ;  /* 0x0000000610149981 */ /* 0x0000e4000c1e9900 */
[----:B0-----:R-:W0:Y:S01]  /*0680*/  LDC.64 R16, c[0x0][0x388] ;  /* 0x0000e200ff107b82 */ /* 0x001e220000000a00 */
[----:B-1----:R-:W-:-:S04]  /*0690*/  @!P2 IMAD.WIDE R24, R13, 0x4, R24 ;  /* 0x000000040d18a825 */ /* 0x002fc800078e0218 */
[----:B----4-:R-:W-:Y:S02]  /*06a0*/  @!P3 IMAD.WIDE R26, R11, 0x4, R26 ;  /* 0x000000040b1ab825 */ /* 0x010fe400078e021a */
[----:B------:R-:W4:Y:S04]  /*06b0*/  @!P2 LDG.E.CONSTANT R25, desc[UR6][R24.64] ;  /* 0x000000061819a981 */ /* 0x000f28000c1e9900 */
[----:B------:R-:W4:Y:S01]  /*06c0*/  @!P3 LDG.E.CONSTANT R27, desc[UR6][R26.64] ;  /* 0x000000061a1bb981 */ /* 0x000f22000c1e9900 */
[----:B--2---:R-:W-:-:S06]  /*06d0*/  @!P2 IMAD.WIDE R18, R13, 0x4, R18 ;  /* 0x000000040d12a825 */ /* 0x004fcc00078e0212 */
[----:B------:R-:W2:Y:S01]  /*06e0*/  @!P2 LDG.E.CONSTANT R18, desc[UR6][R18.64] ;  /* 0x000000061212a981 */ /* 0x000ea2000c1e9900 */
[----:B0-----:R-:W-:-:S05]  /*06f0*/  @!P3 IMAD.WIDE R16, R11, 0x4, R16 ;  /* 0x000000040b10b825 */ /* 0x001fca00078e0210 */
[----:B------:R0:W2:Y:S02]  /*0700*/  @!P3 LDG.E.CONSTANT R28, desc[UR6][R16.64] ;  /* 0x00000006101cb981 */ /* 0x0000a4000c1e9900 */
[----:B0-----:R-:W0:Y:S02]  /*0710*/  @!P0 LDC.U8 R16, c[0x0][0x3c0] ;  /* 0x0000f000ff108b82 */ /* 0x001e240000000000 */
[----:B0-----:R-:W-:-:S06]  /*0720*/  @!P0 PRMT R24, R16, 0x8880, RZ ;  /* 0x0000888010188816 */ /* 0x001fcc00000000ff */
[----:B------:R-:W0:Y:S02]  /*0730*/  @!P0 LDC.64 R16, c[0x0][0x3b0] ;  /* 0x0000ec00ff108b82 */ /* 0x000e240000000a00 */
[----:B0-----:R-:W-:Y:S01]  /*0740*/  @!P0 IMAD.WIDE R16, R29, 0x4, R16 ;  /* 0x000000041d108825 */ /* 0x001fe200078e0210 */
[----:B------:R-:W-:Y:S02]  /*0750*/  IADD3 R2, PT, PT, R2, 0x1, RZ ;  /* 0x0000000102027810 */ /* 0x000fe40007ffe0ff */
[C---:B------:R-:W-:Y:S01]  /*0760*/  IADD3 R29, PT, PT, R10.reuse, R29, R10 ;  /* 0x0000001d0a1d7210 */ /* 0x040fe20007ffe00a */
[C---:B------:R-:W-:Y:S01]  /*0770*/  IMAD.IADD R9, R7.reuse, 0x1, R9 ;  /* 0x0000000107097824 */ /* 0x040fe200078e0209 */
[C---:B------:R-:W-:Y:S01]  /*0780*/  IADD3 R0, PT, PT, R7.reuse, R0, RZ ;  /* 0x0000000007007210 */ /* 0x040fe20007ffe0ff */
[C---:B------:R-:W-:Y:S01]  /*0790*/  IMAD.IADD R14, R7.reuse, 0x1, R14 ;  /* 0x00000001070e7824 */ /* 0x040fe200078e020e */
[----:B------:R-:W-:Y:S02]  /*07a0*/  IADD3 R12, PT, PT, R7, R12, RZ ;  /* 0x0000000c070c7210 */ /* 0x000fe40007ffe0ff */
[----:B------:R-:W-:Y:S01]  /*07b0*/  IADD3 R29, PT, PT, R10, R29, R10 ;  /* 0x0000001d0a1d7210 */ /* 0x000fe20007ffe00a */
[----:B---3-5:R-:W-:-:S04]  /*07c0*/  @!P0 FADD.FTZ R23, -R6, R23 ;  /* 0x0000001706178221 */ /* 0x028fc80000010100 */
[----:B------:R-:W-:-:S04]  /*07d0*/  @!P0 FMUL.FTZ R23, R23, R4 ;  /* 0x0000000417178220 */ /* 0x000fc80000410000 */
[----:B------:R-:W-:-:S04]  /*07e0*/  @!P0 FFMA.FTZ R23, R8, R23, R5 ;  /* 0x0000001708178223 */ /* 0x000fc80000010005 */
[----:B------:R-:W-:Y:S01]  /*07f0*/  @!P0 FADD.FTZ R22, R23, R22 ;  /* 0x0000001617168221 */ /* 0x000fe20000010000 */
[----:B------:R-:W-:Y:S02]  /*0800*/  @!P0 MOV R23, R24 ;  /* 0x0000001800178202 */ /* 0x000fe40000000f00 */
[----:B------:R-:W0:Y:S02]  /*0810*/  @!P1 LDC.U8 R24, c[0x0][0x3c0] ;  /* 0x0000f000ff189b82 */ /* 0x000e240000000000 */
[----:B------:R-:W-:Y:S02]  /*0820*/  @!P0 ISETP.NE.AND P4, PT, R23, RZ, PT ;  /* 0x000000ff1700820c */ /* 0x000fe40003f85270 */
[----:B------:R-:W-:-:S04]  /*0830*/  @!P0 FMNMX.NAN R19, RZ, R22, !PT ;  /* 0x00000016ff138209 */ /* 0x000fc80007820000 */
[----:B------:R-:W1:Y:S01]  /*0840*/  @!P2 LDC.U8 R23, c[0x0][0x3c0] ;  /* 0x0000f000ff17ab82 */ /* 0x000e620000000000 */
[----:B------:R-:W-:-:S07]  /*0850*/  @!P0 FSEL R26, R19, R22, P4 ;  /* 0x00000016131a8208 */ /* 0x000fce0002000000 */
[----:B------:R-:W3:Y:S01]  /*0860*/  @!P3 LDC.U8 R19, c[0x0][0x3c0] ;  /* 0x0000f000ff13bb82 */ /* 0x000ee20000000000 */
[----:B------:R-:W-:-:S04]  /*0870*/  @!P1 FADD.FTZ R21, -R6, R21 ;  /* 0x0000001506159221 */ /* 0x000fc80000010100 */
[----:B------:R-:W-:Y:S01]  /*0880*/  @!P1 FMUL.FTZ R21, R21, R4 ;  /* 0x0000000415159220 */ /* 0x000fe20000410000 */
[----:B0-----:R-:W-:Y:S01]  /*0890*/  @!P1 PRMT R24, R24, 0x8880, RZ ;  /* 0x0000888018189816 */ /* 0x001fe200000000ff */
[----:B------:R0:W-:Y:S02]  /*08a0*/  @!P0 STG.E desc[UR6][R16.64], R26 ;  /* 0x0000001a10008986 */ /* 0x0001e4000c101906 */
[----:B------:R-:W-:-:S04]  /*08b0*/  @!P1 FFMA.FTZ R21, R8, R21, R5 ;  /* 0x0000001508159223 */ /* 0x000fc80000010005 */
[----:B------:R-:W-:Y:S01]  /*08c0*/  @!P1 FADD.FTZ R22, R21, R20 ;  /* 0x0000001415169221 */ /* 0x000fe20000010000 */
[----:B-1----:R-:W-:Y:S01]  /*08d0*/  @!P2 PRMT R20, R23, 0x8880, RZ ;  /* 0x000088801714a816 */ /* 0x002fe200000000ff */
[----:B0-----:R-:W-:Y:S02]  /*08e0*/  @!P1 IMAD.MOV.U32 R17, RZ, RZ, R24 ;  /* 0x000000ffff119224 */ /* 0x001fe400078e0018 */
[C---:B----4-:R-:W-:Y:S01]  /*08f0*/  @!P2 FADD.FTZ R25, -R6.reuse, R25 ;  /* 0x000000190619a221 */ /* 0x050fe20000010100 */
[----:B------:R-:W-:-:S03]  /*0900*/  @!P3 FADD.FTZ R27, -R6, R27 ;  /* 0x0000001b061bb221 */ /* 0x000fc60000010100 */
[-C--:B------:R-:W-:Y:S01]  /*0910*/  @!P2 FMUL.FTZ R25, R25, R4.reuse ;  /* 0x000000041919a220 */ /* 0x080fe20000410000 */
[----:B------:R-:W-:Y:S01]  /*0920*/  @!P3 FMUL.FTZ R16, R27, R4 ;  /* 0x000000041b10b220 */ /* 0x000fe20000410000 */
[----:B------:R-:W-:Y:S02]  /*0930*/  @!P1 ISETP.NE.AND P0, PT, R17, RZ, PT ;  /* 0x000000ff1100920c */ /* 0x000fe40003f05270 */
[C-C-:B------:R-:W-:Y:S01]  /*0940*/  @!P2 FFMA.FTZ R23, R8.reuse, R25, R5.reuse ;  /* 0x000000190817a223 */ /* 0x140fe20000010005 */
[----:B------:R-:W-:Y:S01]  /*0950*/  @!P3 FFMA.FTZ R17, R8, R16, R5 ;  /* 0x000000100811b223 */ /* 0x000fe20000010005 */
[----:B------:R-:W-:Y:S02]  /*0960*/  @!P2 ISETP.NE.AND P4, PT, R20, RZ, PT ;  /* 0x000000ff1400a20c */ /* 0x000fe40003f85270 */
[----:B--2---:R-:W-:Y:S01]  /*0970*/  @!P2 FADD.FTZ R23, R23, R18 ;  /* 0x000000121717a221 */ /* 0x004fe20000010000 */
[----:B---3--:R-:W-:Y:S01]  /*0980*/  @!P3 PRMT R24, R19, 0x8880, RZ ;  /* 0x000088801318b816 */ /* 0x008fe200000000ff */
[----:B------:R-:W0:Y:S01]  /*0990*/  @!P1 LDC.64 R20, c[0x0][0x3b0] ;  /* 0x0000ec00ff149b82 */ /* 0x000e220000000a00 */
[----:B------:R-:W-:-:S07]  /*09a0*/  @!P3 FADD.FTZ R28, R17, R28 ;  /* 0x0000001c111cb221 */ /* 0x000fce0000010000 */
[----:B------:R-:W1:Y:S08]  /*09b0*/  @!P2 LDC.64 R18, c[0x0][0x3b0] ;  /* 0x0000ec00ff12ab82 */ /* 0x000e700000000a00 */
[----:B------:R-:W2:Y:S01]  /*09c0*/  @!P3 LDC.64 R16, c[0x0][0x3b0] ;  /* 0x0000ec00ff10bb82 */ /* 0x000ea20000000a00 */
[----:B------:R-:W-:Y:S02]  /*09d0*/  @!P1 FMNMX.NAN R25, RZ, R22, !PT ;  /* 0x00000016ff199209 */ /* 0x000fe40007820000 */
[----:B------:R-:W-:-:S02]  /*09e0*/  @!P3 ISETP.NE.AND P5, PT, R24, RZ, PT ;  /* 0x000000ff1800b20c */ /* 0x000fc40003fa5270 */
[----:B------:R-:W-:Y:S02]  /*09f0*/  @!P1 FSEL R25, R25, R22, P0 ;  /* 0x0000001619199208 */ /* 0x000fe40000000000 */
[-C--:B------:R-:W-:Y:S02]  /*0a00*/  @!P2 FMNMX.NAN R22, RZ, R23.reuse, !PT ;  /* 0x00000017ff16a209 */ /* 0x080fe40007820000 */
[-C--:B------:R-:W-:Y:S01]  /*0a10*/  @!P3 FMNMX.NAN R27, RZ, R28.reuse, !PT ;  /* 0x0000001cff1bb209 */ /* 0x080fe20007820000 */
[----:B0-----:R-:W-:Y:S01]  /*0a20*/  @!P1 IMAD.WIDE R20, R15, 0x4, R20 ;  /* 0x000000040f149825 */ /* 0x001fe200078e0214 */
[----:B------:R-:W-:Y:S02]  /*0a30*/  @!P2 FSEL R23, R22, R23, P4 ;  /* 0x000000171617a208 */ /* 0x000fe40002000000 */
[----:B------:R-:W-:Y:S01]  /*0a40*/  @!P3 FSEL R22, R27, R28, P5 ;  /* 0x0000001c1b16b208 */ /* 0x000fe20002800000 */
[----:B-1----:R-:W-:Y:S01]  /*0a50*/  @!P2 IMAD.WIDE R18, R13, 0x4, R18 ;  /* 0x000000040d12a825 */ /* 0x002fe200078e0212 */
[----:B------:R1:W-:Y:S03]  /*0a60*/  @!P1 STG.E desc[UR6][R20.64], R25 ;  /* 0x0000001914009986 */ /* 0x0003e6000c101906 */
[----:B--2---:R-:W-:Y:S01]  /*0a70*/  @!P3 IMAD.WIDE R16, R11, 0x4, R16 ;  /* 0x000000040b10b825 */ /* 0x004fe200078e0210 */
[----:B------:R1:W-:Y:S04]  /*0a80*/  @!P2 STG.E desc[UR6][R18.64], R23 ;  /* 0x000000171200a986 */ /* 0x0003e8000c101906 */
[----:B------:R1:W-:Y:S01]  /*0a90*/  @!P3 STG.E desc[UR6][R16.64], R22 ;  /* 0x000000161000b986 */ /* 0x0003e2000c101906 */
[----:B------:R-:W-:Y:S01]  /*0aa0*/  ISETP.NE.AND P0, PT, R2, 0x1, PT ;  /* 0x000000010200780c */ /* 0x000fe20003f05270 */
[C---:B------:R-:W-:Y:S01]  /*0ab0*/  IMAD R15, R10.reuse, 0x4, R15 ;  /* 0x000000040a0f7824 */ /* 0x040fe200078e020f */
[C---:B------:R-:W-:Y:S01]  /*0ac0*/  LEA R13, R10.reuse, R13, 0x2 ;  /* 0x0000000d0a0d7211 */ /* 0x040fe200078e10ff */
[----:B------:R-:W-:-:S10]  /*0ad0*/  IMAD R11, R10, 0x4, R11 ;  /* 0x000000040a0b7824 */ /* 0x000fd400078e020b */
[----:B-1----:R-:W-:Y:S05]  /*0ae0*/  @P0 BRA `(.L_x_493) ;  /* 0xfffffff800880947 */ /* 0x002fea000383ffff */
[----:B------:R-:W-:Y:S05]  /*0af0*/  EXIT ;  /* 0x000000000000794d */ /* 0x000fea0003800000 */
.L_x_492:
[----:B------:R-:W-:-:S13]  /*0b00*/  ISETP.NE.AND P0, PT, R2, RZ, PT ;  /* 0x000000ff0200720c */ /* 0x000fda0003f05270 */
[----:B------:R-:W-:Y:S05]  /*0b10*/  @!P0 BRA `(.L_x_494) ;  /* 0x0000001400308947 */ /* 0x000fea0003800000 */
[C---:B------:R-:W-:Y:S02]  /*0b20*/  ISETP.GE.AND P0, PT, R9.reuse, R14, PT ;  /* 0x0000000e0900720c */ /* 0x040fe40003f06270 */
[----:B------:R-:W-:Y:S02]  /*0b30*/  IADD3 R19, PT, PT, R9, R0, RZ ;  /* 0x0000000009137210 */ /* 0x000fe40007ffe0ff */
[----:B------:R-:W-:Y:S02]  /*0b40*/  ISETP.LT.AND P0, PT, R3, R18, !P0 ;  /* 0x000000120300720c */ /* 0x000fe40004701270 */
[----:B------:R-:W-:-:S11]  /*0b50*/  ISETP.GE.AND P1, PT, R19, R14, PT ;  /* 0x0000000e1300720c */ /* 0x000fd60003f26270 */
[----:B------:R-:W0:Y:S01]  /*0b60*/  @P0 LDC.64 R12, c[0x0][0x380] ;  /* 0x0000e000ff0c0b82 */ /* 0x000e220000000a00 */
[----:B------:R-:W-:Y:S01]  /*0b70*/  ISETP.GE.OR P1, PT, R3, R18, P1 ;  /* 0x000000120300720c */ /* 0x000fe20000f26670 */
[----:B------:R-:W-:Y:S01]  /*0b80*/  IMAD.IADD R22, R15, 0x1, R20 ;  /* 0x000000010f167824 */ /* 0x000fe200078e0214 */
[----:B------:R-:W-:-:S05]  /*0b90*/  IADD3 R25, PT, PT, R19, R0, RZ ;  /* 0x0000000013197210 */ /* 0x000fca0007ffe0ff */
[----:B------:R-:W1:Y:S01]  /*0ba0*/  @P0 LDC.U8 R24, c[0x0][0x3c0] ;  /* 0x0000f000ff180b82 */ /* 0x000e620000000000 */
[----:B0-----:R-:W-:-:S07]  /*0bb0*/  @P0 IMAD.WIDE R16, R29, 0x4, R12 ;  /* 0x000000041d100825 */ /* 0x001fce00078e020c */
[----:B------:R-:W0:Y:S01]  /*0bc0*/  @!P1 LDC.64 R12, c[0x0][0x380] ;  /* 0x0000e000ff0c9b82 */ /* 0x000e220000000a00 */
[----:B------:R2:W3:Y:S01]  /*0bd0*/  @P0 LDG.E.CONSTANT R21, desc[UR6][R16.64] ;  /* 0x0000000610150981 */ /* 0x0004e2000c1e9900 */
[----:B------:R-:W-:-:S04]  /*0be0*/  IMAD R7, R22, UR4, R11 ;  /* 0x0000000416077c24 */ /* 0x000fc8000f8e020b */
[----:B------:R-:W-:-:S04]  /*0bf0*/  IMAD R7, R7, R18, R3 ;  /* 0x0000001207077224 */ /* 0x000fc800078e0203 */
[----:B0-----:R-:W-:-:S06]  /*0c00*/  @!P1 IMAD.WIDE R22, R7, 0x4, R12 ;  /* 0x0000000407169825 */ /* 0x001fcc00078e020c */
[----:B------:R0:W4:Y:S01]  /*0c10*/  @!P1 LDG.E.CONSTANT R22, desc[UR6][R22.64] ;  /* 0x0000000616169981 */ /* 0x000122000c1e9900 */
[----:B------:R-:W-:Y:S01]  /*0c20*/  ISETP.GE.AND P3, PT, R25, R14, PT ;  /* 0x0000000e1900720c */ /* 0x000fe20003f66270 */
[----:B--2---:R-:W-:-:S03]  /*0c30*/  IMAD R16, R15, 0x2, R20 ;  /* 0x000000020f107824 */ /* 0x004fc600078e0214 */
[----:B------:R-:W-:Y:S01]  /*0c40*/  ISETP.GE.OR P3, PT, R3, R18, P3 ;  /* 0x000000120300720c */ /* 0x000fe20001f66670 */
[----:B------:R-:W-:Y:S01]  /*0c50*/  IMAD R16, R16, UR4, R11 ;  /* 0x0000000410107c24 */ /* 0x000fe2000f8e020b */
[----:B0-----:R-:W-:-:S03]  /*0c60*/  IADD3 R23, PT, PT, R25, R0, RZ ;  /* 0x0000000019177210 */ /* 0x001fc60007ffe0ff */
[----:B------:R-:W-:Y:S02]  /*0c70*/  IMAD R19, R16, R18, R3 ;  /* 0x0000001210137224 */ /* 0x000fe400078e0203 */
[----:B------:R-:W0:Y:S08]  /*0c80*/  @P0 LDC.64 R16, c[0x0][0x3b0] ;  /* 0x0000ec00ff100b82 */ /* 0x000e300000000a00 */
[----:B------:R-:W2:Y:S01]  /*0c90*/  @!P3 LDC.64 R12, c[0x0][0x380] ;  /* 0x0000e000ff0cbb82 */ /* 0x000ea20000000a00 */
[----:B------:R-:W-:-:S04]  /*0ca0*/  ISETP.GE.AND P2, PT, R23, R14, PT ;  /* 0x0000000e1700720c */ /* 0x000fc80003f46270 */
[----:B------:R-:W-:Y:S02]  /*0cb0*/  ISETP.GE.OR P2, PT, R3, R18, P2 ;  /* 0x000000120300720c */ /* 0x000fe40001746670 */
[----:B-1----:R-:W-:Y:S01]  /*0cc0*/  @P0 PRMT R24, R24, 0x8880, RZ ;  /* 0x0000888018180816 */ /* 0x002fe200000000ff */
[----:B--2---:R-:W-:-:S05]  /*0cd0*/  @!P3 IMAD.WIDE R12, R19, 0x4, R12 ;  /* 0x00000004130cb825 */ /* 0x004fca00078e020c */
[----:B------:R1:W2:Y:S01]  /*0ce0*/  @!P3 LDG.E.CONSTANT R27, desc[UR6][R12.64] ;  /* 0x000000060c1bb981 */ /* 0x0002a2000c1e9900 */
[----:B------:R-:W-:Y:S01]  /*0cf0*/  @P0 ISETP.NE.AND P4, PT, R24, RZ, PT ;  /* 0x000000ff1800020c */ /* 0x000fe20003f85270 */
[----:B------:R-:W-:Y:S02]  /*0d00*/  IMAD R28, R15, 0x3, R20 ;  /* 0x000000030f1c7824 */ /* 0x000fe400078e0214 */
[----:B0-----:R-:W-:-:S04]  /*0d10*/  @P0 IMAD.WIDE R16, R29, 0x4, R16 ;  /* 0x000000041d100825 */ /* 0x001fc800078e0210 */
[----:B------:R-:W-:Y:S01]  /*0d20*/  IMAD.IADD R23, R23, 0x1, R0 ;  /* 0x0000000117177824 */ /* 0x000fe200078e0200 */
[----:B-1----:R-:W0:Y:S01]  /*0d30*/  @!P2 LDC.64 R12, c[0x0][0x380] ;  /* 0x0000e000ff0cab82 */ /* 0x002e220000000a00 */
[----:B---3-5:R-:W-:-:S04]  /*0d40*/  @P0 FADD.FTZ R21, -R6, R21 ;  /* 0x0000001506150221 */ /* 0x028fc80000010100 */
[----:B------:R-:W-:-:S04]  /*0d50*/  @P0 FMUL.FTZ R21, R21, R4 ;  /* 0x0000000415150220 */ /* 0x000fc80000410000 */
[----:B------:R-:W-:-:S05]  /*0d60*/  @P0 FFMA.FTZ R21, R8, R21, R5 ;  /* 0x0000001508150223 */ /* 0x000fca0000010005 */
[----:B------:R-:W-:-:S04]  /*0d70*/  @P0 FMNMX.NAN R24, RZ, R21, !PT ;  /* 0x00000015ff180209 */ /* 0x000fc80007820000 */
[----:B------:R-:W-:Y:S01]  /*0d80*/  @P0 FSEL R26, R24, R21, P4 ;  /* 0x00000015181a0208 */ /* 0x000fe20002000000 */
[----:B------:R-:W-:Y:S01]  /*0d90*/  IMAD R21, R28, UR4, R11 ;  /* 0x000000041c157c24 */ /* 0x000fe2000f8e020b */
[----:B------:R-:W1:Y:S03]  /*0da0*/  @!P1 LDC.U8 R24, c[0x0][0x3c0] ;  /* 0x0000f000ff189b82 */ /* 0x000e660000000000 */
[----:B------:R-:W-:Y:S01]  /*0db0*/  IMAD R21, R21, R18, R3 ;  /* 0x0000001215157224 */ /* 0x000fe200078e0203 */
[----:B------:R3:W-:Y:S03]  /*0dc0*/  @P0 STG.E desc[UR6][R16.64], R26 ;  /* 0x0000001a10000986 */ /* 0x0007e6000c101906 */
[----:B0-----:R-:W-:Y:S01]  /*0dd0*/  @!P2 IMAD.WIDE R12, R21, 0x4, R12 ;  /* 0x00000004150ca825 */ /* 0x001fe200078e020c */
[----:B------:R-:W-:-:S03]  /*0de0*/  ISETP.GE.AND P0, PT, R23, R14, PT ;  /* 0x0000000e1700720c */ /* 0x000fc60003f06270 */
[----:B----4-:R-:W-:Y:S01]  /*0df0*/  @!P1 FADD.FTZ R22, -R6, R22 ;  /* 0x0000001606169221 */ /* 0x010fe20000010100 */
[----:B------:R-:W0:Y:S01]  /*0e00*/  @!P3 LDC.U8 R28, c[0x0][0x3c0] ;  /* 0x0000f000ff1cbb82 */ /* 0x000e220000000000 */
[----:B------:R4:W2:Y:S01]  /*0e10*/  @!P2 LDG.E.CONSTANT R25, desc[UR6][R12.64] ;  /* 0x000000060c19a981 */ /* 0x0008a2000c1e9900 */
[----:B------:R-:W-:Y:S01]  /*0e20*/  ISETP.LT.AND P0, PT, R3, R18, !P0 ;  /* 0x000000120300720c */ /* 0x000fe20004701270 */
[----:B------:R-:W-:-:S04]  /*0e30*/  @!P1 FMUL.FTZ R22, R22, R4 ;  /* 0x0000000416169220 */ /* 0x000fc80000410000 */
[----:B------:R-:W-:Y:S01]  /*0e40*/  @!P1 FFMA.FTZ R22, R8, R22, R5 ;  /* 0x0000001608169223 */ /* 0x000fe20000010005 */
[----:B---3--:R-:W3:Y:S01]  /*0e50*/  @!P1 LDC.64 R16, c[0x0][0x3b0] ;  /* 0x0000ec00ff109b82 */ /* 0x008ee20000000a00 */
[----:B-1----:R-:W-:-:S07]  /*0e60*/  @!P1 PRMT R24, R24, 0x8880, RZ ;  /* 0x0000888018189816 */ /* 0x002fce00000000ff */
[----:B----4-:R-:W1:Y:S01]  /*0e70*/  @P0 LDC.64 R12, c[0x0][0x380] ;  /* 0x0000e000ff0c0b82 */ /* 0x010e620000000a00 */
[----:B------:R-:W-:Y:S02]  /*0e80*/  @!P1 ISETP.NE.AND P4, PT, R24, RZ, PT ;  /* 0x000000ff1800920c */ /* 0x000fe40003f85270 */
[----:B------:R-:W-:-:S04]  /*0e90*/  @!P1 FMNMX.NAN R24, RZ, R22, !PT ;  /* 0x00000016ff189209 */ /* 0x000fc80007820000 */
[----:B------:R-:W-:Y:S02]  /*0ea0*/  @!P1 FSEL R26, R24, R22, P4 ;  /* 0x00000016181a9208 */ /* 0x000fe40002000000 */
[----:B------:R-:W-:-:S05]  /*0eb0*/  LEA R22, R15, R20, 0x2 ;  /* 0x000000140f167211 */ /* 0x000fca00078e10ff */
[----:B------:R-:W-:Y:S02]  /*0ec0*/  IMAD R22, R22, UR4, R11 ;  /* 0x0000000416167c24 */ /* 0x000fe4000f8e020b */
[----:B---3--:R-:W-:-:S04]  /*0ed0*/  @!P1 IMAD.WIDE R16, R7, 0x4, R16 ;  /* 0x0000000407109825 */ /* 0x008fc800078e0210 */
[----:B------:R-:W-:Y:S01]  /*0ee0*/  IMAD R22, R22, R18, R3 ;  /* 0x0000001216167224 */ /* 0x000fe200078e0203 */
[----:B0-----:R-:W-:Y:S01]  /*0ef0*/  @!P3 PRMT R28, R28, 0x8880, RZ ;  /* 0x000088801c1cb816 */ /* 0x001fe200000000ff */
[----:B------:R0:W-:Y:S02]  /*0f00*/  @!P1 STG.E desc[UR6][R16.64], R26 ;  /* 0x0000001a10009986 */ /* 0x0001e4000c101906 */
[----:B-1----:R-:W-:-:S05]  /*0f10*/  @P0 IMAD.WIDE R12, R22, 0x4, R12 ;  /* 0x00000004160c0825 */ /* 0x002fca00078e020c */
[----:B------:R1:W3:Y:S01]  /*0f20*/  @P0 LDG.E.CONSTANT R24, desc[UR6][R12.64] ;  /* 0x000000060c180981 */ /* 0x0002e2000c1e9900 */
[----:B------:R-:W-:Y:S01]  /*0f30*/  @!P3 ISETP.NE.AND P1, PT, R28, RZ, PT ;  /* 0x000000ff1c00b20c */ /* 0x000fe20003f25270 */
[----:B--2---:R-:W-:Y:S01]  /*0f40*/  @!P3 FADD.FTZ R27, -R6, R27 ;  /* 0x0000001b061bb221 */ /* 0x004fe20000010100 */
[----:B------:R-:W2:Y:S03]  /*0f50*/  @!P2 LDC.U8 R28, c[0x0][0x3c0] ;  /* 0x0000f000ff1cab82 */ /* 0x000ea60000000000 */
[----:B------:R-:W-:-:S04]  /*0f60*/  @!P3 FMUL.FTZ R27, R27, R4 ;  /* 0x000000041b1bb220 */ /* 0x000fc80000410000 */
[----:B------:R-:W-:Y:S01]  /*0f70*/  @!P3 FFMA.FTZ R27, R8, R27, R5 ;  /* 0x0000001b081bb223 */ /* 0x000fe20000010005 */
[----:B-1----:R-:W1:Y:S04]  /*0f80*/  @!P2 LDC.64 R12, c[0x0][0x3b0] ;  /* 0x0000ec00ff0cab82 */ /* 0x002e680000000a00 */
[----:B0-----:R-:W-:-:S04]  /*0f90*/  @!P3 FMNMX.NAN R16, RZ, R27, !PT ;  /* 0x0000001bff10b209 */ /* 0x001fc80007820000 */
[----:B------:R-:W-:Y:S02]  /*0fa0*/  @!P3 FSEL R27, R16, R27, P1 ;  /* 0x0000001b101bb208 */ /* 0x000fe40000800000 */
[----:B------:R-:W0:Y:S01]  /*0fb0*/  @!P3 LDC.64 R16, c[0x0][0x3b0] ;  /* 0x0000ec00ff10bb82 */ /* 0x000e220000000a00 */
[----:B--2---:R-:W-:Y:S01]  /*0fc0*/  @!P2 PRMT R28, R28, 0x8880, RZ ;  /* 0x000088801c1ca816 */ /* 0x004fe200000000ff */
[----:B0-----:R-:W-:-:S05]  /*0fd0*/  @!P3 IMAD.WIDE R16, R19, 0x4, R16 ;  /* 0x000000041310b825 */ /* 0x001fca00078e0210 */
[----:B------:R0:W-:Y:S02]  /*0fe0*/  @!P3 STG.E desc[UR6][R16.64], R27 ;  /* 0x0000001b1000b986 */ /* 0x0001e4000c101906 */
[----:B0-----:R-:W-:-:S04]  /*0ff0*/  IMAD R16, R15, 0x5, R20 ;  /* 0x000000050f107824 */ /* 0x001fc800078e0214 */
[----:B------:R-:W-:Y:S02]  /*1000*/  IMAD R16, R16, UR4, R11 ;  /* 0x0000000410107c24 */ /* 0x000fe4000f8e020b */
[----:B------:R-:W-:Y:S01]  /*1010*/  @!P2 FADD.FTZ R26, -R6, R25 ;  /* 0x00000019061aa221 */ /* 0x000fe20000010100 */
[----:B------:R-:W-:Y:S01]  /*1020*/  IMAD.IADD R25, R23, 0x1, R0 ;  /* 0x0000000117197824 */ /* 0x000fe200078e0200 */
[----:B------:R-:W-:Y:S02]  /*1030*/  @!P2 MOV R23, R28 ;  /* 0x0000001c0017a202 */ /* 0x000fe40000000f00 */
[----:B------:R-:W-:Y:S01]  /*1040*/  @!P2 FMUL.FTZ R26, R26, R4 ;  /* 0x000000041a1aa220 */ /* 0x000fe20000410000 */
[----:B------:R-:W0:Y:S01]  /*1050*/  @P0 LDC.U8 R28, c[0x0][0x3c0] ;  /* 0x0000f000ff1c0b82 */ /* 0x000e220000000000 */
[----:B------:R-:W-:Y:S02]  /*1060*/  ISETP.GE.AND P1, PT, R25, R14, PT ;  /* 0x0000000e1900720c */ /* 0x000fe40003f26270 */
[----:B------:R-:W-:Y:S01]  /*1070*/  @!P2 FFMA.FTZ R26, R8, R26, R5 ;  /* 0x0000001a081aa223 */ /* 0x000fe20000010005 */
[----:B------:R-:W-:Y:S01]  /*1080*/  @!P2 ISETP.NE.AND P3, PT, R23, RZ, PT ;  /* 0x000000ff1700a20c */ /* 0x000fe20003f65270 */
[-C--:B------:R-:W-:Y:S01]  /*1090*/  IMAD R23, R16, R18.reuse, R3 ;  /* 0x0000001210177224 */ /* 0x080fe200078e0203 */
[----:B------:R-:W-:-:S02]  /*10a0*/  ISETP.GE.OR P1, PT, R3, R18, P1 ;  /* 0x000000120300720c */ /* 0x000fc40000f26670 */
[----:B------:R-:W-:-:S04]  /*10b0*/  @!P2 FMNMX.NAN R17, RZ, R26, !PT ;  /* 0x0000001aff11a209 */ /* 0x000fc80007820000 */
[----:B------:R-:W-:Y:S01]  /*10c0*/  @!P2 FSEL R17, R17, R26, P3 ;  /* 0x0000001a1111a208 */ /* 0x000fe20001800000 */
[----:B-1----:R-:W-:-:S05]  /*10d0*/  @!P2 IMAD.WIDE R26, R21, 0x4, R12 ;  /* 0x00000004151aa825 */ /* 0x002fca00078e020c */
[----:B------:R1:W-:Y:S01]  /*10e0*/  @!P2 STG.E desc[UR6][R26.64], R17 ;  /* 0x000000111a00a986 */ /* 0x0003e2000c101906 */
[----:B------:R-:W1:Y:S01]  /*10f0*/  @!P1 LDC.64 R12, c[0x0][0x380] ;  /* 0x0000e000ff0c9b82 */ /* 0x000e620000000a00 */
[----:B---3--:R-:W-:Y:S01]  /*1100*/  @P0 FADD.FTZ R24, -R6, R24 ;  /* 0x0000001806180221 */ /* 0x008fe20000010100 */
[----:B-1----:R-:W-:-:S04]  /*1110*/  @!P1 IMAD.WIDE R16, R23, 0x4, R12 ;  /* 0x0000000417109825 */ /* 0x002fc800078e020c */
[----:B------:R-:W-:Y:S01]  /*1120*/  @P0 FMUL.FTZ R12, R24, R4 ;  /* 0x00000004180c0220 */ /* 0x000fe20000410000 */
[----:B0-----:R-:W-:-:S03]  /*1130*/  @P0 PRMT R13, R28, 0x8880, RZ ;  /* 0x000088801c0d0816 */ /* 0x001fc600000000ff */
[----:B------:R-:W-:Y:S01]  /*1140*/  @P0 FFMA.FTZ R12, R8, R12, R5 ;  /* 0x0000000c080c0223 */ /* 0x000fe20000010005 */
[----:B------:R-:W-:Y:S01]  /*1150*/  @P0 ISETP.NE.AND P2, PT, R13, RZ, PT ;  /* 0x000000ff0d00020c */ /* 0x000fe20003f45270 */
[----:B------:R-:W-:Y:S01]  /*1160*/  IMAD.IADD R25, R25, 0x1, R0 ;  /* 0x0000000119197824 */ /* 0x000fe200078e0200 */
[----:B------:R0:W2:Y:S02]  /*1170*/  @!P1 LDG.E.CONSTANT R24, desc[UR6][R16.64] ;  /* 0x0000000610189981 */ /* 0x0000a4000c1e9900 */
[----:B------:R-:W-:-:S04]  /*1180*/  @P0 FMNMX.NAN R13, RZ, R12, !PT ;  /* 0x0000000cff0d0209 */ /* 0x000fc80007820000 */
[----:B------:R-:W-:Y:S02]  /*1190*/  @P0 FSEL R28, R13, R12, P2 ;  /* 0x0000000c0d1c0208 */ /* 0x000fe40001000000 */
[----:B------:R-:W1:Y:S01]  /*11a0*/  @P0 LDC.64 R12, c[0x0][0x3b0] ;  /* 0x0000ec00ff0c0b82 */ /* 0x000e620000000a00 */
[----:B------:R-:W-:Y:S01]  /*11b0*/  ISETP.GE.AND P2, PT, R25, R14, PT ;  /* 0x0000000e1900720c */ /* 0x000fe20003f46270 */
[----:B0-----:R-:W-:Y:S01]  /*11c0*/  IMAD R16, R15, 0x6, R20 ;  /* 0x000000060f107824 */ /* 0x001fe200078e0214 */
[----:B------:R-:W-:Y:S02]  /*11d0*/  IADD3 R25, PT, PT, R25, R0, RZ ;  /* 0x0000000019197210 */ /* 0x000fe40007ffe0ff */
[----:B------:R-:W-:Y:S01]  /*11e0*/  ISETP.GE.OR P2, PT, R3, R18, P2 ;  /* 0x000000120300720c */ /* 0x000fe20001746670 */
[----:B------:R-:W-:Y:S02]  /*11f0*/  IMAD R16, R16, UR4, R11 ;  /* 0x0000000410107c24 */ /* 0x000fe4000f8e020b */
[----:B-1----:R-:W-:-:S10]  /*1200*/  @P0 IMAD.WIDE R26, R22, 0x4, R12 ;  /* 0x00000004161a0825 */ /* 0x002fd400078e020c */
[----:B------:R-:W0:Y:S01]  /*1210*/  @!P2 LDC.64 R12, c[0x0][0x380] ;  /* 0x0000e000ff0cab82 */ /* 0x000e220000000a00 */
[----:B------:R1:W-:Y:S01]  /*1220*/  @P0 STG.E desc[UR6][R26.64], R28 ;  /* 0x0000001c1a000986 */ /* 0x0003e2000c101906 */
[----:B------:R-:W-:-:S04]  /*1230*/  ISETP.GE.AND P0, PT, R25, R14, PT ;  /* 0x0000000e1900720c */ /* 0x000fc80003f06270 */
[-C--:B------:R-:W-:Y:S01]  /*1240*/  ISETP.GE.OR P0, PT, R3, R18.reuse, P0 ;  /* 0x000000120300720c */ /* 0x080fe20000706670 */
[----:B-1----:R-:W-:-:S04]  /*1250*/  IMAD R27, R16, R18, R3 ;  /* 0x00000012101b7224 */ /* 0x002fc800078e0203 */
[----:B0-----:R-:W-:-:S08]  /*1260*/  @!P2 IMAD.WIDE R16, R27, 0x4, R12 ;  /* 0x000000041b10a825 */ /* 0x001fd000078e020c */
[----:B------:R-:W0:Y:S01]  /*1270*/  @!P0 LDC.64 R12, c[0x0][0x380] ;  /* 0x0000e000ff0c8b82 */ /* 0x000e220000000a00 */
[----:B------:R1:W3:Y:S01]  /*1280*/  @!P2 LDG.E.CONSTANT R17, desc[UR6][R16.64] ;  /* 0x000000061011a981 */ /* 0x0002e2000c1e9900 */
[----:B------:R-:W-:-:S04]  /*1290*/  IMAD R20, R15, 0x7, R20 ;  /* 0x000000070f147824 */ /* 0x000fc800078e0214 */
[----:B------:R-:W-:Y:S02]  /*12a0*/  IMAD R11, R20, UR4, R11 ;  /* 0x00000004140b7c24 */ /* 0x000fe4000f8e020b */
[----:B------:R-:W1:Y:S02]  /*12b0*/  @!P1 LDC.U8 R20, c[0x0][0x3c0] ;  /* 0x0000f000ff149b82 */ /* 0x000e640000000000 */
[----:B------:R-:W-:-:S04]  /*12c0*/  IMAD R11, R11, R18, R3 ;  /* 0x000000120b0b7224 */ /* 0x000fc800078e0203 */
[----:B0-----:R-:W-:-:S05]  /*12d0*/  @!P0 IMAD.WIDE R12, R11, 0x4, R12 ;  /* 0x000000040b0c8825 */ /* 0x001fca00078e020c */
[----:B------:R0:W4:Y:S01]  /*12e0*/  @!P0 LDG.E.CONSTANT R15, desc[UR6][R12.64] ;  /* 0x000000060c0f8981 */ /* 0x000122000c1e9900 */
[--C-:B------:R-:W-:Y:S01]  /*12f0*/  IMAD.IADD R29, R29, 0x1, R10.reuse ;  /* 0x000000011d1d7824 */ /* 0x100fe200078e020a */
[----:B------:R-:W-:Y:S01]  /*1300*/  LEA R7, R10, R7, 0x3 ;  /* 0x000000070a077211 */ /* 0x000fe200078e18ff */
[----:B------:R-:W-:Y:S01]  /*1310*/  IMAD R9, R0, 0x8, R9 ;  /* 0x0000000800097824 */ /* 0x000fe200078e0209 */
[----:B-1----:R-:W-:Y:S02]  /*1320*/  @!P1 PRMT R16, R20, 0x8880, RZ ;  /* 0x0000888014109816 */ /* 0x002fe400000000ff */
[----:B------:R-:W1:Y:S01]  /*1330*/  @!P2 LDC.U8 R20, c[0x0][0x3c0] ;  /* 0x0000f000ff14ab82 */ /* 0x000e620000000000 */
[--C-:B------:R-:W-:Y:S02]  /*1340*/  IADD3 R29, PT, PT, R10, R29, R10.reuse ;  /* 0x0000001d0a1d7210 */ /* 0x100fe40007ffe00a */
[----:B------:R-:W-:Y:S02]  /*1350*/  @!P1 ISETP.NE.AND P3, PT, R16, RZ, PT ;  /* 0x000000ff1000920c */ /* 0x000fe40003f65270 */
[----:B------:R-:W-:-:S03]  /*1360*/  IADD3 R29, PT, PT, R10, R29, R10 ;  /* 0x0000001d0a1d7210 */ /* 0x000fc60007ffe00a */
[----:B0-----:R-:W0:Y:S01]  /*1370*/  @!P1 LDC.64 R12, c[0x0][0x3b0] ;  /* 0x0000ec00ff0c9b82 */ /* 0x001e220000000a00 */
[----:B------:R-:W-:-:S05]  /*1380*/  IADD3 R29, PT, PT, R10, R29, R10 ;  /* 0x0000001d0a1d7210 */ /* 0x000fca0007ffe00a */
[----:B------:R-:W-:Y:S02]  /*1390*/  IMAD.IADD R29, R29, 0x1, R10 ;  /* 0x000000011d1d7824 */ /* 0x000fe400078e020a */
[----:B0-----:R-:W-:-:S04]  /*13a0*/  @!P1 IMAD.WIDE R12, R23, 0x4, R12 ;  /* 0x00000004170c9825 */ /* 0x001fc800078e020c */
[----:B--2---:R-:W-:-:S04]  /*13b0*/  @!P1 FADD.FTZ R24, -R6, R24 ;  /* 0x0000001806189221 */ /* 0x004fc80000010100 */
[----:B------:R-:W-:-:S04]  /*13c0*/  @!P1 FMUL.FTZ R24, R24, R4 ;  /* 0x0000000418189220 */ /* 0x000fc80000410000 */
[----:B------:R-:W-:-:S05]  /*13d0*/  @!P1 FFMA.FTZ R24, R8, R24, R5 ;  /* 0x0000001808189223 */ /* 0x000fca0000010005 */
[----:B------:R-:W-:-:S04]  /*13e0*/  @!P1 FMNMX.NAN R16, RZ, R24, !PT ;  /* 0x00000018ff109209 */ /* 0x000fc80007820000 */
[----:B------:R-:W-:Y:S02]  /*13f0*/  @!P1 FSEL R16, R16, R24, P3 ;  /* 0x0000001810109208 */ /* 0x000fe40001800000 */
[----:B-1----:R-:W-:Y:S02]  /*1400*/  @!P2 PRMT R24, R20, 0x8880, RZ ;  /* 0x000088801418a816 */ /* 0x002fe400000000ff */
[----:B------:R-:W0:Y:S01]  /*1410*/  @!P0 LDC.U8 R20, c[0x0][0x3c0] ;  /* 0x0000f000ff148b82 */ /* 0x000e220000000000 */
[----:B------:R1:W-:Y:S01]  /*1420*/  @!P1 STG.E desc[UR6][R12.64], R16 ;  /* 0x000000100c009986 */ /* 0x0003e2000c101906 */
[----:B------:R-:W-:-:S06]  /*1430*/  @!P2 ISETP.NE.AND P1, PT, R24, RZ, PT ;  /* 0x000000ff1800a20c */ /* 0x000fcc0003f25270 */
[----:B-1----:R-:W1:Y:S01]  /*1440*/  @!P2 LDC.64 R12, c[0x0][0x3b0] ;  /* 0x0000ec00ff0cab82 */ /* 0x002e620000000a00 */
[----:B0-----:R-:W-:Y:S01]  /*1450*/  @!P0 PRMT R20, R20, 0x8880, RZ ;  /* 0x0000888014148816 */ /* 0x001fe200000000ff */
[----:B---3--:R-:W-:-:S04]  /*1460*/  @!P2 FADD.FTZ R17, -R6, R17 ;  /* 0x000000110611a221 */ /* 0x008fc80000010100 */
[----:B------:R-:W-:-:S04]  /*1470*/  @!P2 FMUL.FTZ R17, R17, R4 ;  /* 0x000000041111a220 */ /* 0x000fc80000410000 */
[----:B------:R-:W-:-:S05]  /*1480*/  @!P2 FFMA.FTZ R17, R8, R17, R5 ;  /* 0x000000110811a223 */ /* 0x000fca0000010005 */
[----:B------:R-:W-:-:S04]  /*1490*/  @!P2 FMNMX.NAN R24, RZ, R17, !PT ;  /* 0x00000011ff18a209 */ /* 0x000fc80007820000 */
[----:B------:R-:W-:Y:S01]  /*14a0*/  @!P2 FSEL R24, R24, R17, P1 ;  /* 0x000000111818a208 */ /* 0x000fe20000800000 */
[----:B-1----:R-:W-:Y:S01]  /*14b0*/  @!P2 IMAD.WIDE R16, R27, 0x4, R12 ;  /* 0x000000041b10a825 */ /* 0x002fe200078e020c */
[----:B------:R-:W-:Y:S01]  /*14c0*/  @!P0 ISETP.NE.AND P1, PT, R20, RZ, PT ;  /* 0x000000ff1400820c */ /* 0x000fe20003f25270 */
[----:B------:R-:W0:Y:S03]  /*14d0*/  @!P0 LDC.64 R12, c[0x0][0x3b0] ;  /* 0x0000ec00ff0c8b82 */ /* 0x000e260000000a00 */
[----:B------:R1:W-:Y:S01]  /*14e0*/  @!P2 STG.E desc[UR6][R16.64], R24 ;  /* 0x000000181000a986 */ /* 0x0003e2000c101906 */
[----:B----4-:R-:W-:-:S04]  /*14f0*/  @!P0 FADD.FTZ R15, -R6, R15 ;  /* 0x0000000f060f8221 */ /* 0x010fc80000010100 */
[----:B------:R-:W-:-:S04]  /*1500*/  @!P0 FMUL.FTZ R15, R15, R4 ;  /* 0x000000040f0f8220 */ /* 0x000fc80000410000 */
[----:B------:R-:W-:Y:S01]  /*1510*/  @!P0 FFMA.FTZ R15, R8, R15, R5 ;  /* 0x0000000f080f8223 */ /* 0x000fe20000010005 */
[C---:B-1----:R-:W-:Y:S01]  /*1520*/  IMAD R24, R10.reuse, 0x8, R19 ;  /* 0x000000080a187824 */ /* 0x042fe200078e0213 */
[----:B------:R-:W-:-:S03]  /*1530*/  LEA R19, R10, R23, 0x3 ;  /* 0x000000170a137211 */ /* 0x000fc600078e18ff */
[----:B------:R-:W-:Y:S02]  /*1540*/  @!P0 FMNMX.NAN R20, RZ, R15, !PT ;  /* 0x0000000fff148209 */ /* 0x000fe40007820000 */
[----:B------:R-:W-:Y:S02]  /*1550*/  LEA R23, R10, R11, 0x3 ;  /* 0x0000000b0a177211 */ /* 0x000fe400078e18ff */
[----:B------:R-:W-:Y:S01]  /*1560*/  @!P0 FSEL R15, R20, R15, P1 ;  /* 0x0000000f140f8208 */ /* 0x000fe20000800000 */
[----:B0-----:R-:W-:Y:S01]  /*1570*/  @!P0 IMAD.WIDE R16, R11, 0x4, R12 ;  /* 0x000000040b108825 */ /* 0x001fe200078e020c */
[----:B------:R-:W-:Y:S02]  /*1580*/  IADD3 R12, PT, PT, R2, 0x1, RZ ;  /* 0x00000001020c7810 */ /* 0x000fe40007ffe0ff */
[C---:B------:R-:W-:Y:S01]  /*1590*/  LEA R20, R10.reuse, R21, 0x3 ;  /* 0x000000150a147211 */ /* 0x040fe200078e18ff */
[----:B------:R-:W-:Y:S01]  /*15a0*/  IMAD R13, R10, 0x8, R22 ;  /* 0x000000080a0d7824 */ /* 0x000fe200078e0216 */
[----:B------:R-:W-:Y:S01]  /*15b0*/  LOP3.LUT R12, R12, 0x7ffffffe, RZ, 0xc0, !PT ;  /* 0x7ffffffe0c0c7812 */ /* 0x000fe200078ec0ff */
[----:B------:R0:W-:Y:S01]  /*15c0*/  @!P0 STG.E desc[UR6][R16.64], R15 ;  /* 0x0000000f10008986 */ /* 0x0001e2000c101906 */
[----:B------:R-:W-:-:S02]  /*15d0*/  IMAD R21, R10, 0x8, R27 ;  /* 0x000000080a157824 */ /* 0x000fc400078e021b */
[----:B------:R-:W-:-:S04]  /*15e0*/  IADD3 R12, PT, PT, -R12, 0x2, RZ ;  /* 0x000000020c0c7810 */ /* 0x000fc80007ffe1ff */
[----:B------:R-:W-:-:S13]  /*15f0*/  ISETP.NE.AND P0, PT, R12, RZ, PT ;  /* 0x000000ff0c00720c */ /* 0x000fda0003f05270 */
[----:B0-----:R-:W-:Y:S05]  /*1600*/  @!P0 BRA `(.L_x_494) ;  /* 0x0000000800748947 */ /* 0x001fea0003800000 */
[----:B------:R-:W0:Y:S01]  /*1610*/  LDC.64 R14, c[0x0][0x3b8] ;  /* 0x0000ee00ff0e7b82 */ /* 0x000e220000000a00 */
[----:B------:R-:W-:Y:S01]  /*1620*/  IADD3 R25, PT, PT, R25, R0, RZ ;  /* 0x0000000019197210 */ /* 0x000fe20007ffe0ff */
[----:B------:R-:W-:Y:S01]  /*1630*/  IMAD.MOV.U32 R27, RZ, RZ, R24 ;  /* 0x000000ffff1b7224 */ /* 0x000fe200078e0018 */
[----:B------:R-:W-:-:S07]  /*1640*/  MOV R9, R20 ;  /* 0x0000001400097202 */ /* 0x000fce0000000f00 */
.L_x_495:
[----:B0-----:R-:W-:Y:S01]  /*1650*/  IMAD.MOV.U32 R18, RZ, RZ, R15 ;  /* 0x000000ffff127224 */ /* 0x001fe200078e000f */
[----:B------:R-:W-:-:S04]  /*1660*/  ISETP.GE.AND P1, PT, R25, R14, PT ;  /* 0x0000000e1900720c */ /* 0x000fc80003f26270 */
[----:B------:R-:W-:-:S13]  /*1670*/  ISETP.LT.AND P1, PT, R3, R18, !P1 ;  /* 0x000000120300720c */ /* 0x000fda0004f21270 */
[----:B------:R-:W0:Y:S08]  /*1680*/  @P1 LDC.64 R16, c[0x0][0x380] ;  /* 0x0000e000ff101b82 */ /* 0x000e300000000a00 */
[----:B------:R-:W1:Y:S01]  /*1690*/  @P1 LDC.U8 R11, c[0x0][0x3c0] ;  /* 0x0000f000ff0b1b82 */ /* 0x000e620000000000 */
[----:B0-----:R-:W-:-:S06]  /*16a0*/  @P1 IMAD.WIDE R16, R29, 0x4, R16 ;  /* 0x000000041d101825 */ /* 0x001fcc00078e0210 */
[----:B------:R-:W2:Y:S01]  /*16b0*/  @P1 LDG.E.CONSTANT R17, desc[UR6][R16.64] ;  /* 0x0000000610111981 */ /* 0x000ea2000c1e9900 */
[----:B-1----:R-:W-:-:S04]  /*16c0*/  @P1 PRMT R20, R11, 0x8880, RZ ;  /* 0x000088800b141816 */ /* 0x002fc800000000ff */
[----:B------:R-:W-:Y:S01]  /*16d0*/  @P1 ISETP.NE.AND P0, PT, R20, RZ, PT ;  /* 0x000000ff1400120c */ /* 0x000fe20003f05270 */
[----:B--2---:R-:W-:Y:S02]  /*16e0*/  @P1 FADD.FTZ R11, -R6, R17 ;  /* 0x00000011060b1221 */ /* 0x004fe40000010100 */
[----:B------:R-:W0:Y:S02]  /*16f0*/  @P1 LDC.64 R16, c[0x0][0x3b0] ;  /* 0x0000ec00ff101b82 */ /* 0x000e240000000a00 */
[----:B------:R-:W-:-:S04]  /*1700*/  @P1 FMUL.FTZ R11, R11, R4 ;  /* 0x000000040b0b1220 */ /* 0x000fc80000410000 */
[----:B------:R-:W-:-:S05]  /*1710*/  @P1 FFMA.FTZ R11, R8, R11, R5 ;  /* 0x0000000b080b1223 */ /* 0x000fca0000010005 */
[----:B------:R-:W-:-:S04]  /*1720*/  @P1 FMNMX.NAN R20, RZ, R11, !PT ;  /* 0x0000000bff141209 */ /* 0x000fc80007820000 */
[----:B------:R-:W-:Y:S02]  /*1730*/  @P1 FSEL R22, R20, R11, P0 ;  /* 0x0000000b14161208 */ /* 0x000fe40000000000 */
[----:B------:R-:W-:-:S04]  /*1740*/  IADD3 R11, PT, PT, R25, R0, RZ ;  /* 0x00000000190b7210 */ /* 0x000fc80007ffe0ff */
[----:B------:R-:W-:Y:S01]  /*1750*/  ISETP.GE.AND P0, PT, R11, R14, PT ;  /* 0x0000000e0b00720c */ /* 0x000fe20003f06270 */
[----:B0-----:R-:W-:-:S03]  /*1760*/  @P1 IMAD.WIDE R16, R29, 0x4, R16 ;  /* 0x000000041d101825 */ /* 0x001fc600078e0210 */
[----:B------:R-:W-:Y:S02]  /*1770*/  ISETP.GE.OR P2, PT, R3, R18, P0 ;  /* 0x000000120300720c */ /* 0x000fe40000746670 */
[----:B------:R0:W-:Y:S11]  /*1780*/  @P1 STG.E desc[UR6][R16.64], R22 ;  /* 0x0000001610001986 */ /* 0x0001f6000c101906 */
[----:B------:R-:W1:Y:S08]  /*1790*/  @!P2 LDC.U8 R24, c[0x0][0x3c0] ;  /* 0x0000f000ff18ab82 */ /* 0x000e700000000000 */
[----:B0-----:R-:W0:Y:S02]  /*17a0*/  @!P2 LDC.64 R16, c[0x0][0x380] ;  /* 0x0000e000ff10ab82 */ /* 0x001e240000000a00 */
[----:B0-----:R-:W-:-:S05]  /*17b0*/  @!P2 IMAD.WIDE R16, R7, 0x4, R16 ;  /* 0x000000040710a825 */ /* 0x001fca00078e0210 */
[----:B------:R0:W2:Y:S01]  /*17c0*/  @!P2 LDG.E.CONSTANT R20, desc[UR6][R16.64] ;  /* 0x000000061014a981 */ /* 0x0000a2000c1e9900 */
[----:B-1----:R-:W-:Y:S01]  /*17d0*/  @!P2 PRMT R24, R24, 0x8880, RZ ;  /* 0x000088801818a816 */ /* 0x002fe200000000ff */
[----:B------:R-:W-:-:S03]  /*17e0*/  IMAD.IADD R11, R11, 0x1, R0 ;  /* 0x000000010b0b7824 */ /* 0x000fc600078e0200 */
[----:B------:R-:W-:Y:S01]  /*17f0*/  @!P2 ISETP.NE.AND P0, PT, R24, RZ, PT ;  /* 0x000000ff1800a20c */ /* 0x000fe20003f05270 */
[----:B0-----:R-:W0:Y:S02]  /*1800*/  @!P2 LDC.64 R16, c[0x0][0x3b0] ;  /* 0x0000ec00ff10ab82 */ /* 0x001e240000000a00 */
[----:B0-----:R-:W-:-:S04]  /*1810*/  @!P2 IMAD.WIDE R16, R7, 0x4, R16 ;  /* 0x000000040710a825 */ /* 0x001fc800078e0210 */
[----:B--2---:R-:W-:-:S04]  /*1820*/  @!P2 FADD.FTZ R20, -R6, R20 ;  /* 0x000000140614a221 */ /* 0x004fc80000010100 */
[----:B------:R-:W-:-:S04]  /*1830*/  @!P2 FMUL.FTZ R20, R20, R4 ;  /* 0x000000041414a220 */ /* 0x000fc80000410000 */
[----:B------:R-:W-:-:S05]  /*1840*/  @!P2 FFMA.FTZ R20, R8, R20, R5 ;  /* 0x000000140814a223 */ /* 0x000fca0000010005 */
[----:B------:R-:W-:-:S04]  /*1850*/  @!P2 FMNMX.NAN R22, RZ, R20, !PT ;  /* 0x00000014ff16a209 */ /* 0x000fc80007820000 */
[----:B------:R-:W-:Y:S02]  /*1860*/  @!P2 FSEL R22, R22, R20, P0 ;  /* 0x000000141616a208 */ /* 0x000fe40000000000 */
[----:B------:R-:W-:-:S03]  /*1870*/  ISETP.GE.AND P0, PT, R11, R14, PT ;  /* 0x0000000e0b00720c */ /* 0x000fc60003f06270 */
[----:B------:R0:W-:Y:S01]  /*1880*/  @!P2 STG.E desc[UR6][R16.64], R22 ;  /* 0x000000161000a986 */ /* 0x0001e2000c101906 */
[----:B------:R-:W-:-:S13]  /*1890*/  ISETP.GE.OR P1, PT, R3, R18, P0 ;  /* 0x000000120300720c */ /* 0x000fda0000726670 */
[----:B0-----:R-:W0:Y:S08]  /*18a0*/  @!P1 LDC.64 R16, c[0x0][0x380] ;  /* 0x0000e000ff109b82 */ /* 0x001e300000000a00 */
[----:B------:R-:W1:Y:S01]  /*18b0*/  @!P1 LDC.U8 R24, c[0x0][0x3c0] ;  /* 0x0000f000ff189b82 */ /* 0x000e620000000000 */
[----:B0-----:R-:W-:-:S05]  /*18c0*/  @!P1 IMAD.WIDE R16, R27, 0x4, R16 ;  /* 0x000000041b109825 */ /* 0x001fca00078e0210 */
[----:B------:R0:W2:Y:S01]  /*18d0*/  @!P1 LDG.E.CONSTANT R20, desc[UR6][R16.64] ;  /* 0x0000000610149981 */ /* 0x0000a2000c1e9900 */
[----:B------:R-:W-:Y:S02]  /*18e0*/  IADD3 R11, PT, PT, R11, R0, RZ ;  /* 0x000000000b0b7210 */ /* 0x000fe40007ffe0ff */
[----:B-1----:R-:W-:-:S04]  /*18f0*/  @!P1 PRMT R24, R24, 0x8880, RZ ;  /* 0x0000888018189816 */ /* 0x002fc800000000ff */
        /* <DEDUP_REMOVED lines=15> */
[----:B------:R-:W-:Y:S01]  /*19f0*/  IMAD.IADD R11, R11, 0x1, R0 ;  /* 0x000000010b0b7824 */ /* 0x000fe200078e0200 */
        /* <DEDUP_REMOVED lines=11> */
[----:B------:R-:W-:-:S13]  /*1ab0*/  ISETP.LT.AND P1, PT, R3, R18, !P1 ;  /* 0x000000120300720c */ /* 0x000fda0004f21270 */
[----:B0-----:R-:W0:Y:S08]  /*1ac0*/  @P1 LDC.64 R16, c[0x0][0x380] ;  /* 0x0000e000ff101b82 */ /* 0x001e300000000a00 */
[----:B------:R-:W1:Y:S01]  /*1ad0*/  @P1 LDC.U8 R24, c[0x0][0x3c0] ;  /* 0x0000f000ff181b82 */ /* 0x000e620000000000 */
[----:B0-----:R-:W-:-:S05]  /*1ae0*/  @P1 IMAD.WIDE R16, R13, 0x4, R16 ;  /* 0x000000040d101825 */ /* 0x001fca00078e0210 */
[----:B------:R0:W2:Y:S01]  /*1af0*/  @P1 LDG.E.CONSTANT R20, desc[UR6][R16.64] ;  /* 0x0000000610141981 */ /* 0x0000a2000c1e9900 */
[----:B------:R-:W-:Y:S02]  /*1b00*/  IADD3 R11, PT, PT, R11, R0, RZ ;  /* 0x000000000b0b7210 */ /* 0x000fe40007ffe0ff */
[----:B-1----:R-:W-:-:S04]  /*1b10*/  @P1 PRMT R24, R24, 0x8880, RZ ;  /* 0x0000888018181816 */ /* 0x002fc800000000ff */
[----:B------:R-:W-:Y:S01]  /*1b20*/  @P1 ISETP.NE.AND P0, PT, R24, RZ, PT ;  /* 0x000000ff1800120c */ /* 0x000fe20003f05270 */
[----:B0-----:R-:W0:Y:S02]  /*1b30*/  @P1 LDC.64 R16, c[0x0][0x3b0] ;  /* 0x0000ec00ff101b82 */ /* 0x001e240000000a00 */
[----:B0-----:R-:W-:-:S04]  /*1b40*/  @P1 IMAD.WIDE R16, R13, 0x4, R16 ;  /* 0x000000040d101825 */ /* 0x001fc800078e0210 */
[----:B--2---:R-:W-:-:S04]  /*1b50*/  @P1 FADD.FTZ R20, -R6, R20 ;  /* 0x0000001406141221 */ /* 0x004fc80000010100 */
[----:B------:R-:W-:-:S04]  /*1b60*/  @P1 FMUL.FTZ R20, R20, R4 ;  /* 0x0000000414141220 */ /* 0x000fc80000410000 */
[----:B------:R-:W-:-:S05]  /*1b70*/  @P1 FFMA.FTZ R20, R8, R20, R5 ;  /* 0x0000001408141223 */ /* 0x000fca0000010005 */
[----:B------:R-:W-:-:S04]  /*1b80*/  @P1 FMNMX.NAN R22, RZ, R20, !PT ;  /* 0x00000014ff161209 */ /* 0x000fc80007820000 */
[----:B------:R-:W-:Y:S02]  /*1b90*/  @P1 FSEL R22, R22, R20, P0 ;  /* 0x0000001416161208 */ /* 0x000fe40000000000 */
[----:B------:R-:W-:-:S03]  /*1ba0*/  ISETP.GE.AND P0, PT, R11, R14, PT ;  /* 0x0000000e0b00720c */ /* 0x000fc60003f06270 */
[----:B------:R0:W-:Y:S01]  /*1bb0*/  @P1 STG.E desc[UR6][R16.64], R22 ;  /* 0x0000001610001986 */ /* 0x0001e2000c101906 */
        /* <DEDUP_REMOVED lines=39> */
[----:B------:R-:W-:Y:S01]  /*1e30*/  VIADD R12, R12, 0x2 ;  /* 0x000000020c0c7836 */ /* 0x000fe20000000000 */
[C-C-:B------:R-:W-:Y:S01]  /*1e40*/  IADD3 R29, PT, PT, R10.reuse, R29, R10.reuse ;  /* 0x0000001d0a1d7210 */ /* 0x140fe20007ffe00a */
[----:B------:R-:W-:Y:S01]  /*1e50*/  IMAD R7, R10, 0x8, R7 ;  /* 0x000000080a077824 */ /* 0x000fe200078e0207 */
[----:B-1----:R-:W-:Y:S01]  /*1e60*/  @!P0 PRMT R24, R24, 0x8880, RZ ;  /* 0x0000888018188816 */ /* 0x002fe200000000ff */
[C---:B------:R-:W-:Y:S01]  /*1e70*/  IMAD R13, R10.reuse, 0x8, R13 ;  /* 0x000000080a0d7824 */ /* 0x040fe200078e020d */
[C-C-:B------:R-:W-:Y:S01]  /*1e80*/  IADD3 R29, PT, PT, R10.reuse, R29, R10.reuse ;  /* 0x0000001d0a1d7210 */ /* 0x140fe20007ffe00a */
[----:B------:R-:W-:Y:S01]  /*1e90*/  IMAD R21, R10, 0x8, R21 ;  /* 0x000000080a157824 */ /* 0x000fe200078e0215 */
[----:B------:R-:W-:Y:S01]  /*1ea0*/  @!P0 ISETP.NE.AND P1, PT, R24, RZ, PT ;  /* 0x000000ff1800820c */ /* 0x000fe20003f25270 */
[----:B0-----:R-:W0:Y:S01]  /*1eb0*/  @!P0 LDC.64 R16, c[0x0][0x3b0] ;  /* 0x0000ec00ff108b82 */ /* 0x001e220000000a00 */
[----:B------:R-:W-:-:S02]  /*1ec0*/  IADD3 R29, PT, PT, R10, R29, R10 ;  /* 0x0000001d0a1d7210 */ /* 0x000fc40007ffe00a */
[C---:B------:R-:W-:Y:S02]  /*1ed0*/  LEA R27, R10.reuse, R27, 0x3 ;  /* 0x0000001b0a1b7211 */ /* 0x040fe400078e18ff */
[C---:B------:R-:W-:Y:S02]  /*1ee0*/  IADD3 R29, PT, PT, R10.reuse, R29, R10 ;  /* 0x0000001d0a1d7210 */ /* 0x040fe40007ffe00a */
[C---:B------:R-:W-:Y:S02]  /*1ef0*/  LEA R9, R10.reuse, R9, 0x3 ;  /* 0x000000090a097211 */ /* 0x040fe400078e18ff */
[C---:B------:R-:W-:Y:S01]  /*1f00*/  LEA R19, R10.reuse, R19, 0x3 ;  /* 0x000000130a137211 */ /* 0x040fe200078e18ff */
[----:B0-----:R-:W-:Y:S01]  /*1f10*/  @!P0 IMAD.WIDE R16, R23, 0x4, R16 ;  /* 0x0000000417108825 */ /* 0x001fe200078e0210 */
[----:B------:R-:W-:-:S03]  /*1f20*/  LEA R23, R10, R23, 0x3 ;  /* 0x000000170a177211 */ /* 0x000fc600078e18ff */
[----:B--2---:R-:W-:-:S04]  /*1f30*/  @!P0 FADD.FTZ R20, -R6, R20 ;  /* 0x0000001406148221 */ /* 0x004fc80000010100 */
[----:B------:R-:W-:-:S04]  /*1f40*/  @!P0 FMUL.FTZ R20, R20, R4 ;  /* 0x0000000414148220 */ /* 0x000fc80000410000 */
[----:B------:R-:W-:-:S05]  /*1f50*/  @!P0 FFMA.FTZ R20, R8, R20, R5 ;  /* 0x0000001408148223 */ /* 0x000fca0000010005 */
[----:B------:R-:W-:-:S04]  /*1f60*/  @!P0 FMNMX.NAN R22, RZ, R20, !PT ;  /* 0x00000014ff168209 */ /* 0x000fc80007820000 */
[----:B------:R-:W-:Y:S02]  /*1f70*/  @!P0 FSEL R22, R22, R20, P1 ;  /* 0x0000001416168208 */ /* 0x000fe40000800000 */
[----:B------:R-:W-:Y:S01]  /*1f80*/  LEA R20, R0, R25, 0x3 ;  /* 0x0000001900147211 */ /* 0x000fe200078e18ff */
[----:B------:R-:W-:Y:S02]  /*1f90*/  IMAD.IADD R25, R11, 0x1, R0 ;  /* 0x000000010b197824 */ /* 0x000fe400078e0200 */
[----:B------:R1:W-:Y:S01]  /*1fa0*/  @!P0 STG.E desc[UR6][R16.64], R22 ;  /* 0x0000001610008986 */ /* 0x0003e2000c101906 */
[----:B------:R-:W-:-:S13]  /*1fb0*/  ISETP.NE.AND P0, PT, R12, RZ, PT ;  /* 0x000000ff0c00720c */ /* 0x000fda0003f05270 */
[----:B-1----:R-:W-:Y:S05]  /*1fc0*/  @P0 BRA `(.L_x_495) ;  /* 0xfffffff400a00947 */ /* 0x002fea000383ffff */
[----:B------:R-:W-:-:S07]  /*1fd0*/  IMAD.MOV.U32 R9, RZ, RZ, R20 ;  /* 0x000000ffff097224 */ /* 0x000fce00078e0014 */
.L_x_494:
[----:B------:R-:W-:-:S04]  /*1fe0*/  LOP3.LUT R2, R2, 0x1, RZ, 0xc0, !PT ;  /* 0x0000000102027812 */ /* 0x000fc800078ec0ff */
[----:B------:R-:W-:-:S13]  /*1ff0*/  ISETP.NE.U32.AND P0, PT, R2, 0x1, PT ;  /* 0x000000010200780c */ /* 0x000fda0003f05070 */
[----:B------:R-:W-:Y:S05]  /*2000*/  @!P0 EXIT ;  /* 0x000000000000894d */ /* 0x000fea0003800000 */
[C---:B------:R-:W-:Y:S02]  /*2010*/  ISETP.GE.AND P0, PT, R9.reuse, R14, PT ;  /* 0x0000000e0900720c */ /* 0x040fe40003f06270 */
[----:B------:R-:W-:Y:S02]  /*2020*/  IADD3 R9, PT, PT, R9, R0, RZ ;  /* 0x0000000009097210 */ /* 0x000fe40007ffe0ff */
[----:B------:R-:W-:Y:S02]  /*2030*/  ISETP.GE.OR P0, PT, R3, R18, P0 ;  /* 0x000000120300720c */ /* 0x000fe40000706670 */
[C---:B------:R-:W-:Y:S01]  /*2040*/  ISETP.GE.AND P1, PT, R9.reuse, R14, PT ;  /* 0x0000000e0900720c */ /* 0x040fe20003f26270 */
[----:B------:R-:W-:Y:S01]  /*2050*/  IMAD.IADD R15, R9, 0x1, R0 ;  /* 0x00000001090f7824 */ /* 0x000fe200078e0200 */
[----:B------:R-:W-:Y:S02]  /*2060*/  IADD3 R7, PT, PT, R29, R10, RZ ;  /* 0x0000000a1d077210 */ /* 0x000fe40007ffe0ff */
[----:B------:R-:W-:-:S02]  /*2070*/  ISETP.GE.OR P1, PT, R3, R18, P1 ;  /* 0x000000120300720c */ /* 0x000fc40000f26670 */
[----:B------:R-:W-:Y:S01]  /*2080*/  ISETP.GE.AND P2, PT, R15, R14, PT ;  /* 0x0000000e0f00720c */ /* 0x000fe20003f46270 */
[----:B------:R-:W-:-:S03]  /*2090*/  IMAD.IADD R9, R7, 0x1, R10 ;  /* 0x0000000107097824 */ /* 0x000fc600078e020a */
[----:B------:R-:W-:Y:S01]  /*20a0*/  ISETP.GE.OR P2, PT, R3, R18, P2 ;  /* 0x000000120300720c */ /* 0x000fe20001746670 */
[----:B------:R-:W0:Y:S08]  /*20b0*/  @!P0 LDC.64 R20, c[0x0][0x380] ;  /* 0x0000e000ff148b82 */ /* 0x000e300000000a00 */
[----:B------:R-:W1:Y:S08]  /*20c0*/  @!P1 LDC.64 R16, c[0x0][0x380] ;  /* 0x0000e000ff109b82 */ /* 0x000e700000000a00 */
[----:B------:R-:W2:Y:S01]  /*20d0*/  @!P2 LDC.64 R12, c[0x0][0x380] ;  /* 0x0000e000ff0cab82 */ /* 0x000ea20000000a00 */
[----:B0-----:R-:W-:-:S07]  /*20e0*/  @!P0 IMAD.WIDE R20, R29, 0x4, R20 ;  /* 0x000000041d148825 */ /* 0x001fce00078e0214 */
[----:B------:R-:W0:Y:S01]  /*20f0*/  @!P0 LDC.U8 R2, c[0x0][0x3c0] ;  /* 0x0000f000ff028b82 */ /* 0x000e220000000000 */
[----:B------:R3:W4:Y:S01]  /*2100*/  @!P0 LDG.E.CONSTANT R11, desc[UR6][R20.64] ;  /* 0x00000006140b8981 */ /* 0x000722000c1e9900 */
[----:B-1----:R-:W-:-:S06]  /*2110*/  @!P1 IMAD.WIDE R16, R7, 0x4, R16 ;  /* 0x0000000407109825 */ /* 0x002fcc00078e0210 */
[----:B------:R-:W1:Y:S01]  /*2120*/  @!P2 LDC.U8 R19, c[0x0][0x3c0] ;  /* 0x0000f000ff13ab82 */ /* 0x000e620000000000 */
[----:B------:R1:W4:Y:S01]  /*2130*/  @!P1 LDG.E.CONSTANT R17, desc[UR6][R16.64] ;  /* 0x0000000610119981 */ /* 0x000322000c1e9900 */
[----:B--2---:R-:W-:-:S06]  /*2140*/  @!P2 IMAD.WIDE R12, R9, 0x4, R12 ;  /* 0x00000004090ca825 */ /* 0x004fcc00078e020c */
[----:B------:R-:W2:Y:S01]  /*2150*/  @!P1 LDC.U8 R22, c[0x0][0x3c0] ;  /* 0x0000f000ff169b82 */ /* 0x000ea20000000000 */
[----:B------:R-:W4:Y:S01]  /*2160*/  @!P2 LDG.E.CONSTANT R13, desc[UR6][R12.64] ;  /* 0x000000060c0da981 */ /* 0x000f22000c1e9900 */
[----:B------:R-:W-:-:S06]  /*2170*/  IADD3 R15, PT, PT, R15, R0, RZ ;  /* 0x000000000f0f7210 */ /* 0x000fcc0007ffe0ff */
[----:B---3--:R-:W3:Y:S01]  /*2180*/  @!P0 LDC.64 R20, c[0x0][0x3b0] ;  /* 0x0000ec00ff148b82 */ /* 0x008ee20000000a00 */
[----:B------:R-:W-:Y:S02]  /*2190*/  ISETP.GE.AND P3, PT, R15, R14, PT ;  /* 0x0000000e0f00720c */ /* 0x000fe40003f66270 */
[----:B0-----:R-:W-:Y:S02]  /*21a0*/  @!P0 PRMT R0, R2, 0x8880, RZ ;  /* 0x0000888002008816 */ /* 0x001fe400000000ff */
[----:B------:R-:W-:-:S03]  /*21b0*/  ISETP.GE.OR P3, PT, R3, R18, P3 ;  /* 0x000000120300720c */ /* 0x000fc60001f66670 */
[----:B------:R-:W0:Y:S08]  /*21c0*/  @!P1 LDC.64 R14, c[0x0][0x3b0] ;  /* 0x0000ec00ff0e9b82 */ /* 0x000e300000000a00 */
[----:B------:R-:W0:Y:S01]  /*21d0*/  @!P2 LDC.64 R2, c[0x0][0x3b0] ;  /* 0x0000ec00ff02ab82 */ /* 0x000e220000000a00 */
[----:B-1----:R-:W-:Y:S02]  /*21e0*/  @!P2 PRMT R19, R19, 0x8880, RZ ;  /* 0x000088801313a816 */ /* 0x002fe400000000ff */
[----:B------:R-:W-:-:S02]  /*21f0*/  @!P0 ISETP.NE.AND P4, PT, R0, RZ, PT ;  /* 0x000000ff0000820c */ /* 0x000fc40003f85270 */
[----:B--2---:R-:W-:Y:S01]  /*2200*/  @!P1 PRMT R16, R22, 0x8880, RZ ;  /* 0x0000888016109816 */ /* 0x004fe200000000ff */
[----:B---3--:R-:W-:-:S04]  /*2210*/  @!P0 IMAD.WIDE R20, R29, 0x4, R20 ;  /* 0x000000041d148825 */ /* 0x008fc800078e0214 */
[----:B0-----:R-:W-:-:S04]  /*2220*/  @!P1 IMAD.WIDE R14, R7, 0x4, R14 ;  /* 0x00000004070e9825 */ /* 0x001fc800078e020e */
[----:B------:R-:W-:-:S04]  /*2230*/  @!P2 IMAD.WIDE R2, R9, 0x4, R2 ;  /* 0x000000040902a825 */ /* 0x000fc800078e0202 */
[----:B----45:R-:W-:-:S04]  /*2240*/  @!P0 FADD.FTZ R11, -R6, R11 ;  /* 0x0000000b060b8221 */ /* 0x030fc80000010100 */
[----:B------:R-:W-:Y:S01]  /*2250*/  @!P0 FMUL.FTZ R11, R11, R4 ;  /* 0x000000040b0b8220 */ /* 0x000fe20000410000 */
[----:B------:R-:W-:-:S03]  /*2260*/  @!P1 FADD.FTZ R17, -R6, R17 ;  /* 0x0000001106119221 */ /* 0x000fc60000010100 */
[----:B------:R-:W-:Y:S01]  /*2270*/  @!P0 FFMA.FTZ R11, R8, R11, R5 ;  /* 0x0000000b080b8223 */ /* 0x000fe20000010005 */
[----:B------:R-:W-:Y:S01]  /*2280*/  @!P1 FMUL.FTZ R17, R17, R4 ;  /* 0x0000000411119220 */ /* 0x000fe20000410000 */
[----:B------:R-:W-:-:S03]  /*2290*/  @!P2 FADD.FTZ R13, -R6, R13 ;  /* 0x0000000d060da221 */ /* 0x000fc60000010100 */
[----:B------:R-:W-:Y:S01]  /*22a0*/  @!P0 FMNMX.NAN R0, RZ, R11, !PT ;  /* 0x0000000bff008209 */ /* 0x000fe20007820000 */
[----:B------:R-:W-:Y:S01]  /*22b0*/  @!P2 FMUL.FTZ R12, R13, R4 ;  /* 0x000000040d0ca220 */ /* 0x000fe20000410000 */
[C---:B------:R-:W-:Y:S01]  /*22c0*/  @!P1 FFMA.FTZ R17, R8.reuse, R17, R5 ;  /* 0x0000001108119223 */ /* 0x040fe20000010005 */
[----:B------:R-:W-:Y:S02]  /*22d0*/  @!P2 IMAD.MOV.U32 R13, RZ, RZ, R19 ;  /* 0x000000ffff0da224 */ /* 0x000fe400078e0013 */
[----:B------:R-:W-:Y:S01]  /*22e0*/  @!P2 FFMA.FTZ R12, R8, R12, R5 ;  /* 0x0000000c080ca223 */ /* 0x000fe20000010005 */
[----:B------:R-:W-:Y:S02]  /*22f0*/  @!P0 FSEL R11, R0, R11, P4 ;  /* 0x0000000b000b8208 */ /* 0x000fe40002000000 */
[----:B------:R-:W-:Y:S02]  /*2300*/  @!P1 ISETP.NE.AND P4, PT, R16, RZ, PT ;  /* 0x000000ff1000920c */ /* 0x000fe40003f85270 */
[----:B------:R-:W-:-:S02]  /*2310*/  @!P1 FMNMX.NAN R0, RZ, R17, !PT ;  /* 0x00000011ff009209 */ /* 0x000fc40007820000 */
[----:B------:R-:W-:Y:S02]  /*2320*/  @!P2 ISETP.NE.AND P5, PT, R13, RZ, PT ;  /* 0x000000ff0d00a20c */ /* 0x000fe40003fa5270 */
[-C--:B------:R-:W-:Y:S02]  /*2330*/  @!P2 FMNMX.NAN R13, RZ, R12.reuse, !PT ;  /* 0x0000000cff0da209 */ /* 0x080fe40007820000 */
[----:B------:R-:W-:Y:S02]  /*2340*/  @!P1 FSEL R17, R0, R17, P4 ;  /* 0x0000001100119208 */ /* 0x000fe40002000000 */
[----:B------:R-:W-:Y:S01]  /*2350*/  @!P2 FSEL R13, R13, R12, P5 ;  /* 0x0000000c0d0da208 */ /* 0x000fe20002800000 */
[----:B------:R0:W-:Y:S04]  /*2360*/  @!P0 STG.E desc[UR6][R20.64], R11 ;  /* 0x0000000b14008986 */ /* 0x0001e8000c101906 */
[----:B------:R0:W-:Y:S04]  /*2370*/  @!P1 STG.E desc[UR6][R14.64], R17 ;  /* 0x000000110e009986 */ /* 0x0001e8000c101906 */
[----:B------:R0:W-:Y:S01]  /*2380*/  @!P2 STG.E desc[UR6][R2.64], R13 ;  /* 0x0000000d0200a986 */ /* 0x0001e2000c101906 */
[----:B------:R-:W-:Y:S05]  /*2390*/  @P3 EXIT ;  /* 0x000000000000394d */ /* 0x000fea0003800000 */
[----:B0-----:R-:W0:Y:S01]  /*23a0*/  LDC.64 R2, c[0x0][0x380] ;  /* 0x0000e000ff027b82 */ /* 0x001e220000000a00 */
[----:B------:R-:W-:Y:S01]  /*23b0*/  IADD3 R9, PT, PT, R9, R10, RZ ;  /* 0x0000000a09097210 */ /* 0x000fe20007ffe0ff */
[----:B------:R-:W1:Y:S06]  /*23c0*/  LDCU.U8 UR4, c[0x0][0x3c0] ;  /* 0x00007800ff0477ac */ /* 0x000e6c0008000000 */
[----:B------:R-:W2:Y:S01]  /*23d0*/  LDC.64 R10, c[0x0][0x3b0] ;  /* 0x0000ec00ff0a7b82 */ /* 0x000ea20000000a00 */
[----:B0-----:R-:W-:-:S06]  /*23e0*/  IMAD.WIDE R2, R9, 0x4, R2 ;  /* 0x0000000409027825 */ /* 0x001fcc00078e0202 */
[----:B------:R-:W3:Y:S01]  /*23f0*/  LDG.E.CONSTANT R3, desc[UR6][R2.64] ;  /* 0x0000000602037981 */ /* 0x000ee2000c1e9900 */
[----:B-1----:R-:W-:-:S06]  /*2400*/  UPRMT UR4, UR4, 0x8880, URZ ;  /* 0x0000888004047896 */ /* 0x002fcc00080000ff */
[----:B------:R-:W-:Y:S01]  /*2410*/  ISETP.NE.AND P0, PT, RZ, UR4, PT ;  /* 0x00000004ff007c0c */ /* 0x000fe2000bf05270 */
[----:B---3--:R-:W-:-:S04]  /*2420*/  FADD.FTZ R7, -R6, R3 ;  /* 0x0000000306077221 */ /* 0x008fc80000010100 */
[----:B------:R-:W-:-:S04]  /*2430*/  FMUL.FTZ R7, R7, R4 ;  /* 0x0000000407077220 */ /* 0x000fc80000410000 */
[----:B------:R-:W-:Y:S01]  /*2440*/  FFMA.FTZ R7, R8, R7, R5 ;  /* 0x0000000708077223 */ /* 0x000fe20000010005 */
[----:B--2---:R-:W-:-:S04]  /*2450*/  IMAD.WIDE R4, R9, 0x4, R10 ;  /* 0x0000000409047825 */ /* 0x004fc800078e020a */
[----:B------:R-:W-:-:S04]  /*2460*/  FMNMX.NAN R0, RZ, R7, !PT ;  /* 0x00000007ff007209 */ /* 0x000fc80007820000 */
[----:B------:R-:W-:-:S05]  /*2470*/  FSEL R7, R0, R7, P0 ;  /* 0x0000000700077208 */ /* 0x000fca0000000000 */
[----:B------:R-:W-:Y:S01]  /*2480*/  STG.E desc[UR6][R4.64], R7 ;  /* 0x0000000704007986 */ /* 0x000fe2000c101906 */
[----:B------:R-:W-:Y:S05]  /*2490*/  EXIT ;  /* 0x000000000000794d */ /* 0x000fea0003800000 */
.L_x_496:
        /* <DEDUP_REMOVED lines=14> */
.L_x_778:


//--------------------- .text._Z21welford_kernel_c_lastIN3c104HalfEffLi4EEvPKT_PT1_S6_PVT0_Piii --------------------------
	.section	.text._Z21welford_kernel_c_lastIN3c104HalfEffLi4EEvPKT_PT1_S6_PVT0_Piii,"ax",@progbits
	.align	128
        .global         _Z21welford_kernel_c_lastIN3c104HalfEffLi4EEvPKT_PT1_S6_PVT0_Piii
        .type           _Z21welford_kernel_c_lastIN3c104HalfEffLi4EEvPKT_PT1_S6_PVT0_Piii,@function
        .size           _Z21welford_kernel_c_lastIN3c104HalfEffLi4EEvPKT_PT1_S6_PVT0_Piii,(.L_x_779 - _Z21welford_kernel_c_lastIN3c104HalfEffLi4EEvPKT_PT1_S6_PVT0_Piii)
        .other          _Z21welford_kernel_c_lastIN3c104HalfEffLi4EEvPKT_PT1_S6_PVT0_Piii,@"STO_CUDA_ENTRY STV_DEFAULT"
_Z21welford_kernel_c_lastIN3c104HalfEffLi4EEvPKT_PT1_S6_PVT0_Piii:
.text._Z21welford_kernel_c_lastIN3c104HalfEffLi4EEvPKT_PT1_S6_PVT0_Piii:
[----:B------:R-:W-:Y:S08]  /*0000*/  LDC R1, c[0x0][0x37c] ;  /* 0x0000df00ff017b82 */ /* 0x000ff00000000800 */
[----:B------:R-:W0:Y:S01]  /*0010*/  LDC R0, c[0x0][0x364] ;  /* 0x0000d900ff007b82 */ /* 0x000e220000000800 */
[----:B------:R-:W0:Y:S01]  /*0020*/  LDCU UR8, c[0x0][0x374] ;  /* 0x00006e80ff0877ac */ /* 0x000e220008000800 */
[----:B------:R-:W1:Y:S01]  /*0030*/  S2R R14, SR_TID.X ;  /* 0x00000000000e7919 */ /* 0x000e620000002100 */
[----:B------:R-:W-:Y:S01]  /*0040*/  HFMA2 R16, -RZ, RZ, 0, 0 ;  /* 0x00000000ff107431 */ /* 0x000fe200000001ff */
[----:B------:R-:W-:Y:S01]  /*0050*/  MOV R18, RZ ;  /* 0x000000ff00127202 */ /* 0x000fe20000000f00 */
[----:B------:R-:W1:Y:S01]  /*0060*/  LDCU UR10, c[0x0][0x360] ;  /* 0x00006c00ff0a77ac */ /* 0x000e620008000800 */
[----:B------:R-:W2:Y:S01]  /*0070*/  S2R R23, SR_TID.Y ;  /* 0x0000000000177919 */ /* 0x000ea20000002200 */
[----:B------:R-:W-:Y:S01]  /*0080*/  IMAD.MOV.U32 R22, RZ, RZ, RZ ;  /* 0x000000ffff167224 */ /* 0x000fe200078e00ff */
[----:B------:R-:W3:Y:S01]  /*0090*/  LDC R3, c[0x0][0x3a8] ;  /* 0x0000ea00ff037b82 */ /* 0x000ee20000000800 */
[----:B------:R-:W4:Y:S07]  /*00a0*/  LDCU.64 UR12, c[0x0][0x358] ;  /* 0x00006b00ff0c77ac */ /* 0x000f2e0008000a00 */
[----:B------:R-:W0:Y:S02]  /*00b0*/  S2UR UR9, SR_CTAID.Y ;  /* 0x00000000000979c3 */ /* 0x000e240000002600 */
[----:B0-----:R-:W-:-:S05]  /*00c0*/  IMAD R2, R0, UR8, RZ ;  /* 0x0000000800027c24 */ /* 0x001fca000f8e02ff */
[----:B------:R-:W-:Y:S02]  /*00d0*/  SHF.L.U32 R6, R2, 0x2, RZ ;  /* 0x0000000202067819 */ /* 0x000fe400000006ff */
[----:B---3--:R-:W-:Y:S02]  /*00e0*/  IADD3 R3, PT, PT, R3, -0x1, RZ ;  /* 0xffffffff03037810 */ /* 0x008fe40007ffe0ff */
[-C--:B------:R-:W-:Y:S02]  /*00f0*/  IABS R9, R6.reuse ;  /* 0x0000000600097213 */ /* 0x080fe40000000000 */
[----:B------:R-:W-:Y:S02]  /*0100*/  IABS R10, R3 ;  /* 0x00000003000a7213 */ /* 0x000fe40000000000 */
[----:B------:R-:W0:Y:S01]  /*0110*/  I2F.RP R7, R9 ;  /* 0x0000000900077306 */ /* 0x000e220000209400 */
[----:B------:R-:W-:-:S07]  /*0120*/  IABS R12, R6 ;  /* 0x00000006000c7213 */ /* 0x000fce0000000000 */
[----:B0-----:R-:W0:Y:S02]  /*0130*/  MUFU.RCP R7, R7 ;  /* 0x0000000700077308 */ /* 0x001e240000001000 */
[----:B0-----:R-:W-:-:S06]  /*0140*/  IADD3 R4, PT, PT, R7, 0xffffffe, RZ ;  /* 0x0ffffffe07047810 */ /* 0x001fcc0007ffe0ff */
[----:B------:R0:W3:Y:S02]  /*0150*/  F2I.FTZ.U32.TRUNC.NTZ R5, R4 ;  /* 0x0000000400057305 */ /* 0x0000e4000021f000 */
[----:B0-----:R-:W-:Y:S02]  /*0160*/  IMAD.MOV.U32 R4, RZ, RZ, RZ ;  /* 0x000000ffff047224 */ /* 0x001fe400078e00ff */
[----:B---3--:R-:W-:-:S04]  /*0170*/  IMAD.MOV R8, RZ, RZ, -R5 ;  /* 0x000000ffff087224 */ /* 0x008fc800078e0a05 */
[----:B------:R-:W-:Y:S01]  /*0180*/  IMAD R11, R8, R9, RZ ;  /* 0x00000009080b7224 */ /* 0x000fe200078e02ff */
[----:B------:R-:W-:-:S03]  /*0190*/  MOV R8, R10 ;  /* 0x0000000a00087202 */ /* 0x000fc60000000f00 */
[----:B------:R-:W-:Y:S01]  /*01a0*/  IMAD.HI.U32 R5, R5, R11, R4 ;  /* 0x0000000b05057227 */ /* 0x000fe200078e0004 */
[----:B------:R-:W-:Y:S02]  /*01b0*/  IADD3 R4, PT, PT, RZ, -R12, RZ ;  /* 0x8000000cff047210 */ /* 0x000fe40007ffe0ff */
[----:B------:R-:W-:Y:S02]  /*01c0*/  CS2R R10, SRZ ;  /* 0x00000000000a7805 */ /* 0x000fe4000001ff00 */
[----:B------:R-:W-:Y:S01]  /*01d0*/  CS2R R12, SRZ ;  /* 0x00000000000c7805 */ /* 0x000fe2000001ff00 */
[----:B------:R-:W-:-:S04]  /*01e0*/  IMAD.HI.U32 R5, R5, R8, RZ ;  /* 0x0000000805057227 */ /* 0x000fc800078e00ff */
[----:B------:R-:W-:-:S05]  /*01f0*/  IMAD R4, R5, R4, R8 ;  /* 0x0000000405047224 */ /* 0x000fca00078e0208 */
[----:B------:R-:W-:-:S13]  /*0200*/  ISETP.GT.U32.AND P1, PT, R9, R4, PT ;  /* 0x000000040900720c */ /* 0x000fda0003f24070 */
[-C--:B------:R-:W-:Y:S01]  /*0210*/  @!P1 IADD3 R4, PT, PT, R4, -R9.reuse, RZ ;  /* 0x8000000904049210 */ /* 0x080fe20007ffe0ff */
[----:B------:R-:W-:Y:S01]  /*0220*/  @!P1 VIADD R5, R5, 0x1 ;  /* 0x0000000105059836 */ /* 0x000fe20000000000 */
[----:B------:R-:W-:Y:S02]  /*0230*/  ISETP.NE.AND P1, PT, R6, RZ, PT ;  /* 0x000000ff0600720c */ /* 0x000fe40003f25270 */
[----:B------:R-:W-:Y:S02]  /*0240*/  ISETP.GE.U32.AND P0, PT, R4, R9, PT ;  /* 0x000000090400720c */ /* 0x000fe40003f06070 */
[----:B------:R-:W-:Y:S02]  /*0250*/  CS2R R8, SRZ ;  /* 0x0000000000087805 */ /* 0x000fe4000001ff00 */
[----:B------:R-:W-:Y:S02]  /*0260*/  LOP3.LUT R4, R3, R6, RZ, 0x3c, !PT ;  /* 0x0000000603047212 */ /* 0x000fe400078e3cff */
[----:B------:R-:W1:Y:S02]  /*0270*/  S2R R3, SR_CTAID.X ;  /* 0x0000000000037919 */ /* 0x000e640000002500 */
[----:B------:R-:W-:-:S05]  /*0280*/  ISETP.GE.AND P2, PT, R4, RZ, PT ;  /* 0x000000ff0400720c */ /* 0x000fca0003f46270 */
[----:B------:R-:W-:-:S04]  /*0290*/  @P0 IADD3 R5, PT, PT, R5, 0x1, RZ ;  /* 0x0000000105050810 */ /* 0x000fc80007ffe0ff */
[----:B------:R-:W-:Y:S02]  /*02a0*/  MOV R7, R5 ;  /* 0x0000000500077202 */ /* 0x000fe40000000f00 */
[----:B------:R-:W-:-:S03]  /*02b0*/  CS2R R4, SRZ ;  /* 0x0000000000047805 */ /* 0x000fc6000001ff00 */
[----:B------:R-:W-:Y:S01]  /*02c0*/  @!P2 IMAD.MOV R7, RZ, RZ, -R7 ;  /* 0x000000ffff07a224 */ /* 0x000fe200078e0a07 */
[----:B------:R-:W-:Y:S01]  /*02d0*/  @!P1 LOP3.LUT R7, RZ, R6, RZ, 0x33, !PT ;  /* 0x00000006ff079212 */ /* 0x000fe200078e33ff */
[----:B------:R-:W-:-:S03]  /*02e0*/  HFMA2 R6, -RZ, RZ, 0, 0 ;  /* 0x00000000ff067431 */ /* 0x000fc600000001ff */
[----:B------:R-:W-:Y:S01]  /*02f0*/  ISETP.GE.AND P0, PT, R7, RZ, PT ;  /* 0x000000ff0700720c */ /* 0x000fe20003f06270 */
[----:B-1----:R-:W-:-:S12]  /*0300*/  IMAD R14, R3, UR10, R14 ;  /* 0x0000000a030e7c24 */ /* 0x002fd8000f8e020e */
[----:B--2-4-:R-:W-:Y:S05]  /*0310*/  @!P0 BRA `(.L_x_497) ;  /* 0x00000004007c8947 */ /* 0x014fea0003800000 */
[----:B------:R-:W0:Y:S01]  /*0320*/  LDCU UR7, c[0x0][0x3ac] ;  /* 0x00007580ff0777ac */ /* 0x000e220008000800 */
[C-C-:B------:R-:W-:Y:S01]  /*0330*/  IMAD R27, R0.reuse, UR9, R23.reuse ;  /* 0x00000009001b7c24 */ /* 0x140fe2000f8e0217 */
[----:B------:R-:W-:Y:S02]  /*0340*/  IADD3 R7, PT, PT, -R7, RZ, RZ ;  /* 0x000000ff07077210 */ /* 0x000fe40007ffe1ff */
[----:B------:R-:W-:Y:S01]  /*0350*/  CS2R R4, SRZ ;  /* 0x0000000000047805 */ /* 0x000fe2000001ff00 */
[----:B------:R-:W-:Y:S02]  /*0360*/  ULEA UR4, UR8, UR9, 0x1 ;  /* 0x0000000908047291 */ /* 0x000fe4000f8e08ff */
[----:B------:R-:W-:Y:S02]  /*0370*/  UIMAD UR5, UR8, 0x3, UR9 ;  /* 0x00000003080578a4 */ /* 0x000fe4000f8e0209 */
[----:B------:R-:W-:Y:S02]  /*0380*/  UIADD3 UR6, UPT, UPT, UR8, UR9, URZ ;  /* 0x0000000908067290 */ /* 0x000fe4000fffe0ff */
[C-C-:B------:R-:W-:Y:S01]  /*0390*/  IMAD R21, R0.reuse, UR4, R23.reuse ;  /* 0x0000000400157c24 */ /* 0x140fe2000f8e0217 */
[----:B------:R-:W1:Y:S01]  /*03a0*/  LDCU UR11, c[0x0][0x3a8] ;  /* 0x00007500ff0b77ac */ /* 0x000e620008000800 */
[----:B------:R-:W-:-:S02]  /*03b0*/  IMAD R19, R0, UR5, R23 ;  /* 0x0000000500137c24 */ /* 0x000fc4000f8e0217 */
[----:B------:R-:W-:Y:S01]  /*03c0*/  IMAD R23, R0, UR6, R23 ;  /* 0x0000000600177c24 */ /* 0x000fe2000f8e0217 */
[----:B0-----:R-:W-:Y:S01]  /*03d0*/  ISETP.GE.AND P0, PT, R14, UR7, PT ;  /* 0x000000070e007c0c */ /* 0x001fe2000bf06270 */
[--C-:B------:R-:W-:Y:S02]  /*03e0*/  IMAD R21, R21, UR7, R14.reuse ;  /* 0x0000000715157c24 */ /* 0x100fe4000f8e020e */
[--C-:B------:R-:W-:Y:S02]  /*03f0*/  IMAD R19, R19, UR7, R14.reuse ;  /* 0x0000000713137c24 */ /* 0x100fe4000f8e020e */
[--C-:B------:R-:W-:Y:S02]  /*0400*/  IMAD R23, R23, UR7, R14.reuse ;  /* 0x0000000717177c24 */ /* 0x100fe4000f8e020e */
[----:B------:R-:W-:Y:S02]  /*0410*/  IMAD R17, R27, UR7, R14 ;  /* 0x000000071b117c24 */ /* 0x000fe4000f8e020e */
[----:B------:R-:W-:-:S07]  /*0420*/  IMAD R20, R2, UR7, RZ ;  /* 0x0000000702147c24 */ /* 0x000fce000f8e02ff */
.L_x_498:
[----:B-1----:R-:W-:-:S13]  /*0430*/  ISETP.GE.OR P1, PT, R27, UR11, P0 ;  /* 0x0000000b1b007c0c */ /* 0x002fda0008726670 */
[----:B------:R-:W0:Y:S02]  /*0440*/  @!P1 LDC.64 R14, c[0x0][0x380] ;  /* 0x0000e000ff0e9b82 */ /* 0x000e240000000a00 */
[----:B0-----:R-:W-:-:S06]  /*0450*/  @!P1 IMAD.WIDE R14, R17, 0x2, R14 ;  /* 0x00000002110e9825 */ /* 0x001fcc00078e020e */
[----:B------:R-:W2:Y:S01]  /*0460*/  @!P1 LDG.E.U16.CONSTANT R14, desc[UR12][R14.64] ;  /* 0x0000000c0e0e9981 */ /* 0x000ea2000c1e9500 */
[----:B------:R-:W-:Y:S02]  /*0470*/  IADD3 R27, PT, PT, R2, R27, RZ ;  /* 0x0000001b021b7210 */ /* 0x000fe40007ffe0ff */
[----:B------:R-:W-:Y:S01]  /*0480*/  CS2R R24, SRZ ;  /* 0x0000000000187805 */ /* 0x000fe2000001ff00 */
[----:B------:R-:W-:Y:S01]  /*0490*/  @!P1 VIADD R12, R12, 0x1 ;  /* 0x000000010c0c9836 */ /* 0x000fe20000000000 */
[----:B------:R-:W-:-:S04]  /*04a0*/  ISETP.GE.OR P2, PT, R27, UR11, P0 ;  /* 0x0000000b1b007c0c */ /* 0x000fc80008746670 */
[----:B------:R-:W-:-:S04]  /*04b0*/  @!P1 I2FP.F32.S32 R26, R12 ;  /* 0x0000000c001a9245 */ /* 0x000fc80000201400 */
[----:B------:R-:W0:Y:S01]  /*04c0*/  @!P1 MUFU.RCP R24, R26 ;  /* 0x0000001a00189308 */ /* 0x000e220000001000 */
[----:B--2---:R-:W-:-:S04]  /*04d0*/  @!P1 HADD2.F32 R25, -RZ, R14.H0_H0 ;  /* 0x2000000eff199230 */ /* 0x004fc80000004100 */
[----:B------:R-:W1:Y:S01]  /*04e0*/  @!P2 LDC.64 R14, c[0x0][0x380] ;  /* 0x0000e000ff0eab82 */ /* 0x000e620000000a00 */
[----:B------:R-:W-:-:S04]  /*04f0*/  FADD.FTZ R29, R25, -R6 ;  /* 0x80000006191d7221 */ /* 0x000fc80000010000 */
[----:B0-----:R-:W-:Y:S01]  /*0500*/  FFMA.FTZ R6, R29, R24, R6 ;  /* 0x000000181d067223 */ /* 0x001fe20000010006 */
[----:B-1----:R-:W-:-:S06]  /*0510*/  @!P2 IMAD.WIDE R14, R23, 0x2, R14 ;  /* 0x00000002170ea825 */ /* 0x002fcc00078e020e */
[----:B------:R-:W2:Y:S01]  /*0520*/  @!P2 LDG.E.U16.CONSTANT R14, desc[UR12][R14.64] ;  /* 0x0000000c0e0ea981 */ /* 0x000ea2000c1e9500 */
[----:B------:R-:W-:Y:S01]  /*0530*/  FADD.FTZ R26, -R6, R25 ;  /* 0x00000019061a7221 */ /* 0x000fe20000010100 */
[----:B------:R-:W-:Y:S01]  /*0540*/  @!P2 VIADD R11, R11, 0x1 ;  /* 0x000000010b0ba836 */ /* 0x000fe20000000000 */
[----:B------:R-:W-:Y:S02]  /*0550*/  MOV R24, RZ ;  /* 0x000000ff00187202 */ /* 0x000fe40000000f00 */
[----:B------:R-:W-:Y:S01]  /*0560*/  FMUL.FTZ R25, R29, R26 ;  /* 0x0000001a1d197220 */ /* 0x000fe20000410000 */
[----:B------:R-:W-:Y:S01]  /*0570*/  HFMA2 R26, -RZ, RZ, 0, 0 ;  /* 0x00000000ff1a7431 */ /* 0x000fe200000001ff */
[----:B------:R-:W-:Y:S02]  /*0580*/  @!P2 I2FP.F32.S32 R28, R11 ;  /* 0x0000000b001ca245 */ /* 0x000fe40000201400 */
[----:B------:R-:W-:-:S03]  /*0590*/  IADD3 R27, PT, PT, R2, R27, RZ ;  /* 0x0000001b021b7210 */ /* 0x000fc60007ffe0ff */
[----:B------:R-:W0:Y:S01]  /*05a0*/  @!P2 MUFU.RCP R26, R28 ;  /* 0x0000001c001aa308 */ /* 0x000e220000001000 */
[----:B------:R-:W-:Y:S01]  /*05b0*/  ISETP.GE.OR P3, PT, R27, UR11, P0 ;  /* 0x0000000b1b007c0c */ /* 0x000fe20008766670 */
[----:B--2---:R-:W-:-:S05]  /*05c0*/  @!P2 HADD2.F32 R24, -RZ, R14.H0_H0 ;  /* 0x2000000eff18a230 */ /* 0x004fca0000004100 */
[----:B------:R-:W-:-:S04]  /*05d0*/  FADD.FTZ R14, R24, -R5 ;  /* 0x80000005180e7221 */ /* 0x000fc80000010000 */
[----:B0-----:R-:W-:-:S04]  /*05e0*/  FFMA.FTZ R5, R14, R26, R5 ;  /* 0x0000001a0e057223 */ /* 0x001fc80000010005 */
[----:B------:R-:W-:-:S04]  /*05f0*/  FADD.FTZ R15, -R5, R24 ;  /* 0x00000018050f7221 */ /* 0x000fc80000010100 */
[----:B------:R-:W-:Y:S02]  /*0600*/  FMUL.FTZ R24, R14, R15 ;  /* 0x0000000f0e187220 */ /* 0x000fe40000410000 */
[----:B------:R-:W0:Y:S02]  /*0610*/  @!P3 LDC.64 R14, c[0x0][0x380] ;  /* 0x0000e000ff0ebb82 */ /* 0x000e240000000a00 */
[----:B0-----:R-:W-:-:S06]  /*0620*/  @!P3 IMAD.WIDE R14, R21, 0x2, R14 ;  /* 0x00000002150eb825 */ /* 0x001fcc00078e020e */
[----:B------:R-:W2:Y:S01]  /*0630*/  @!P3 LDG.E.U16.CONSTANT R14, desc[UR12][R14.64] ;  /* 0x0000000c0e0eb981 */ /* 0x000ea2000c1e9500 */
[----:B------:R-:W-:Y:S01]  /*0640*/  @!P3 IADD3 R10, PT, PT, R10, 0x1, RZ ;  /* 0x000000010a0ab810 */ /* 0x000fe20007ffe0ff */
[----:B------:R-:W-:Y:S01]  /*0650*/  IMAD.MOV.U32 R26, RZ, RZ, RZ ;  /* 0x000000ffff1a7224 */ /* 0x000fe200078e00ff */
[----:B------:R-:W-:Y:S01]  /*0660*/  MOV R28, RZ ;  /* 0x000000ff001c7202 */ /* 0x000fe20000000f00 */
[----:B------:R-:W-:Y:S01]  /*0670*/  IMAD.IADD R27, R2, 0x1, R27 ;  /* 0x00000001021b7824 */ /* 0x000fe200078e021b */
[----:B------:R-:W-:-:S04]  /*0680*/  @!P3 I2FP.F32.S32 R29, R10 ;  /* 0x0000000a001db245 */ /* 0x000fc80000201400 */
        /* <DEDUP_REMOVED lines=9> */
[----:B------:R0:W2:Y:S01]  /*0720*/  @!P4 LDG.E.U16.CONSTANT R14, desc[UR12][R14.64] ;  /* 0x0000000c0e0ec981 */ /* 0x0000a2000c1e9500 */
[----:B------:R-:W-:Y:S01]  /*0730*/  @!P4 IADD3 R4, PT, PT, R4, 0x1, RZ ;  /* 0x000000010404c810 */ /* 0x000fe20007ffe0ff */
[----:B------:R-:W-:Y:S02]  /*0740*/  IMAD.MOV.U32 R28, RZ, RZ, RZ ;  /* 0x000000ffff1c7224 */ /* 0x000fe400078e00ff */
[----:B------:R-:W-:Y:S02]  /*0750*/  HFMA2 R26, -RZ, RZ, 0, 0 ;  /* 0x00000000ff1a7431 */ /* 0x000fe400000001ff */
[----:B------:R-:W-:Y:S01]  /*0760*/  VIADD R7, R7, 0x1 ;  /* 0x0000000107077836 */ /* 0x000fe20000000000 */
[C-C-:B------:R-:W-:Y:S01]  /*0770*/  IADD3 R17, PT, PT, R20.reuse, R17, R20.reuse ;  /* 0x0000001114117210 */ /* 0x140fe20007ffe014 */
[----:B------:R-:W-:Y:S01]  /*0780*/  IMAD R23, R20, 0x4, R23 ;  /* 0x0000000414177824 */ /* 0x000fe200078e0217 */
[----:B------:R-:W-:Y:S02]  /*0790*/  IADD3 R27, PT, PT, R2, R27, RZ ;  /* 0x0000001b021b7210 */ /* 0x000fe40007ffe0ff */
[----:B------:R-:W-:-:S02]  /*07a0*/  IADD3 R17, PT, PT, R20, R17, R20 ;  /* 0x0000001114117210 */ /* 0x000fc40007ffe014 */
[----:B0-----:R-:W-:Y:S02]  /*07b0*/  @!P4 I2FP.F32.S32 R15, R4 ;  /* 0x00000004000fc245 */ /* 0x001fe40000201400 */
[C---:B------:R-:W-:Y:S02]  /*07c0*/  LEA R21, R20.reuse, R21, 0x2 ;  /* 0x0000001514157211 */ /* 0x040fe400078e10ff */
[----:B------:R-:W0:Y:S01]  /*07d0*/  @!P4 MUFU.RCP R28, R15 ;  /* 0x0000000f001cc308 */ /* 0x000e220000001000 */
[----:B------:R-:W-:Y:S01]  /*07e0*/  LEA R19, R20, R19, 0x2 ;  /* 0x0000001314137211 */ /* 0x000fe200078e10ff */
[----:B--2---:R-:W-:-:S05]  /*07f0*/  @!P4 HADD2.F32 R26, -RZ, R14.H0_H0 ;  /* 0x2000000eff1ac230 */ /* 0x004fca0000004100 */
[----:B------:R-:W-:-:S04]  /*0800*/  FADD.FTZ R14, R26, -R16 ;  /* 0x800000101a0e7221 */ /* 0x000fc80000010000 */
[----:B0-----:R-:W-:-:S04]  /*0810*/  FFMA.FTZ R16, R14, R28, R16 ;  /* 0x0000001c0e107223 */ /* 0x001fc80000010010 */
[----:B------:R-:W-:-:S04]  /*0820*/  FADD.FTZ R26, -R16, R26 ;  /* 0x0000001a101a7221 */ /* 0x000fc80000010100 */
[----:B------:R-:W-:Y:S01]  /*0830*/  FMUL.FTZ R26, R14, R26 ;  /* 0x0000001a0e1a7220 */ /* 0x000fe20000410000 */
[----:B------:R-:W-:Y:S02]  /*0840*/  MOV R14, RZ ;  /* 0x000000ff000e7202 */ /* 0x000fe40000000f00 */
[----:B------:R-:W-:Y:S02]  /*0850*/  @!P1 MOV R14, 0x3f800000 ;  /* 0x3f800000000e9802 */ /* 0x000fe40000000f00 */
[----:B------:R-:W-:-:S03]  /*0860*/  ISETP.NE.AND P1, PT, R7, 0x1, PT ;  /* 0x000000010700780c */ /* 0x000fc60003f25270 */
[----:B------:R-:W-:Y:S01]  /*0870*/  FFMA.FTZ R22, R25, R14, R22 ;  /* 0x0000000e19167223 */ /* 0x000fe20000010016 */
[----:B------:R-:W-:Y:S01]  /*0880*/  IMAD.MOV.U32 R14, RZ, RZ, RZ ;  /* 0x000000ffff0e7224 */ /* 0x000fe200078e00ff */
[----:B------:R-:W-:-:S05]  /*0890*/  @!P2 MOV R14, 0x3f800000 ;  /* 0x3f800000000ea802 */ /* 0x000fca0000000f00 */
[----:B------:R-:W-:Y:S01]  /*08a0*/  FFMA.FTZ R9, R24, R14, R9 ;  /* 0x0000000e18097223 */ /* 0x000fe20000010009 */
[----:B------:R-:W-:Y:S02]  /*08b0*/  CS2R R14, SRZ ;  /* 0x00000000000e7805 */ /* 0x000fe4000001ff00 */
[----:B------:R-:W-:Y:S02]  /*08c0*/  @!P3 MOV R14, 0x3f800000 ;  /* 0x3f800000000eb802 */ /* 0x000fe40000000f00 */
[----:B------:R-:W-:-:S03]  /*08d0*/  @!P4 MOV R15, 0x3f800000 ;  /* 0x3f800000000fc802 */ /* 0x000fc60000000f00 */
[----:B------:R-:W-:Y:S02]  /*08e0*/  FFMA.FTZ R8, R29, R14, R8 ;  /* 0x0000000e1d087223 */ /* 0x000fe40000010008 */
[----:B------:R-:W-:Y:S01]  /*08f0*/  FFMA.FTZ R18, R26, R15, R18 ;  /* 0x0000000f1a127223 */ /* 0x000fe20000010012 */
[----:B------:R-:W-:Y:S06]  /*0900*/  @P1 BRA `(.L_x_498) ;  /* 0xfffffff800c81947 */ /* 0x000fec000383ffff */
.L_x_497:
[-C--:B------:R-:W-:Y:S01]  /*0910*/  IADD3 R7, PT, PT, R12, R11.reuse, RZ ;  /* 0x0000000b0c077210 */ /* 0x080fe20007ffe0ff */
[----:B------:R-:W0:Y:S01]  /*0920*/  S2R R20, SR_TID.X ;  /* 0x0000000000147919 */ /* 0x000e220000002100 */
[----:B------:R-:W-:Y:S01]  /*0930*/  I2FP.F32.S32 R17, R12 ;  /* 0x0000000c00117245 */ /* 0x000fe20000201400 */
[----:B------:R-:W1:Y:S01]  /*0940*/  S2UR UR6, SR_CgaCtaId ;  /* 0x00000000000679c3 */ /* 0x000e620000008800 */
[C---:B------:R-:W-:Y:S01]  /*0950*/  VIMNMX R2, PT, PT, R7.reuse, 0x1, !PT ;  /* 0x0000000107027848 */ /* 0x040fe20007fe0100 */
[----:B------:R-:W-:Y:S01]  /*0960*/  IMAD.IADD R15, R7, 0x1, R10 ;  /* 0x00000001070f7824 */ /* 0x000fe200078e020a */
[----:B------:R-:W-:Y:S01]  /*0970*/  I2FP.F32.S32 R12, R11 ;  /* 0x0000000b000c7245 */ /* 0x000fe20000201400 */
[----:B------:R-:W-:Y:S01]  /*0980*/  FMUL.FTZ R19, R17, R6 ;  /* 0x0000000611137220 */ /* 0x000fe20000410000 */
[----:B------:R-:W-:Y:S01]  /*0990*/  I2FP.F32.U32 R2, R2 ;  /* 0x0000000200027245 */ /* 0x000fe20000201000 */
[----:B------:R-:W-:Y:S01]  /*09a0*/  UMOV UR4, 0x400 ;  /* 0x0000040000047882 */ /* 0x000fe20000000000 */
[----:B------:R-:W-:Y:S01]  /*09b0*/  VIMNMX R14, PT, PT, R15, 0x1, !PT ;  /* 0x000000010f0e7848 */ /* 0x000fe20007fe0100 */
[----:B------:R-:W-:Y:S01]  /*09c0*/  FFMA.FTZ R19, R12, R5, R19 ;  /* 0x000000050c137223 */ /* 0x000fe20000010013 */
[----:B------:R-:W-:Y:S01]  /*09d0*/  I2FP.F32.S32 R10, R10 ;  /* 0x0000000a000a7245 */ /* 0x000fe20000201400 */
[----:B------:R-:W-:Y:S01]  /*09e0*/  UIADD3 UR5, UPT, UPT, UR4, 0x800, URZ ;  /* 0x0000080004057890 */ /* 0x000fe2000fffe0ff */
[----:B------:R-:W2:Y:S01]  /*09f0*/  MUFU.RCP R2, R2 ;  /* 0x0000000200027308 */ /* 0x000ea20000001000 */
[----:B------:R-:W-:Y:S01]  /*0a00*/  I2FP.F32.U32 R11, R14 ;  /* 0x0000000e000b7245 */ /* 0x000fe20000201000 */
[----:B------:R-:W-:Y:S01]  /*0a10*/  FADD.FTZ R14, -R5, R6 ;  /* 0x00000006050e7221 */ /* 0x000fe20000010100 */
[----:B------:R-:W-:Y:S01]  /*0a20*/  I2FP.F32.S32 R6, R7 ;  /* 0x0000000700067245 */ /* 0x000fe20000201400 */
[----:B------:R-:W0:Y:S01]  /*0a30*/  S2R R5, SR_TID.Y ;  /* 0x0000000000057919 */ /* 0x000e220000002200 */
[----:B------:R-:W-:Y:S01]  /*0a40*/  IADD3 R7, PT, PT, R15, R4, RZ ;  /* 0x000000040f077210 */ /* 0x000fe20007ffe0ff */
[----:B------:R-:W-:Y:S01]  /*0a50*/  FMUL.FTZ R21, R14, R14 ;  /* 0x0000000e0e157220 */ /* 0x000fe20000410000 */
[----:B------:R-:W-:Y:S01]  /*0a60*/  ISETP.GE.U32.AND P0, PT, R0, 0x2, PT ;  /* 0x000000020000780c */ /* 0x000fe20003f06070 */
[----:B------:R-:W3:Y:S01]  /*0a70*/  MUFU.RCP R11, R11 ;  /* 0x0000000b000b7308 */ /* 0x000ee20000001000 */
[----:B------:R-:W-:Y:S01]  /*0a80*/  VIMNMX R24, PT, PT, R7, 0x1, !PT ;  /* 0x0000000107187848 */ /* 0x000fe20007fe0100 */
[----:B------:R-:W-:Y:S01]  /*0a90*/  FMUL.FTZ R12, R12, R21 ;  /* 0x000000150c0c7220 */ /* 0x000fe20000410000 */
[----:B-1----:R-:W-:-:S03]  /*0aa0*/  ULEA UR7, UR6, UR4, 0x18 ;  /* 0x0000000406077291 */ /* 0x002fc6000f8ec0ff */
[----:B------:R-:W-:Y:S01]  /*0ab0*/  FMUL.FTZ R12, R17, R12 ;  /* 0x0000000c110c7220 */ /* 0x000fe20000410000 */
[----:B------:R-:W-:Y:S02]  /*0ac0*/  UIADD3 UR4, UPT, UPT, UR4, 0x1000, URZ ;  /* 0x0000100004047890 */ /* 0x000fe4000fffe0ff */
[----:B------:R-:W-:Y:S01]  /*0ad0*/  ULEA UR5, UR6, UR5, 0x18 ;  /* 0x0000000506057291 */ /* 0x000fe2000f8ec0ff */
[C---:B--2---:R-:W-:Y:S01]  /*0ae0*/  FMUL.FTZ R19, R2.reuse, R19 ;  /* 0x0000001302137220 */ /* 0x044fe20000410000 */
[----:B------:R-:W-:Y:S01]  /*0af0*/  FFMA.FTZ R9, R2, R12, R9 ;  /* 0x0000000c02097223 */ /* 0x000fe20000010009 */
[----:B------:R-:W-:Y:S02]  /*0b00*/  ULEA UR4, UR6, UR4, 0x18 ;  /* 0x0000000406047291 */ /* 0x000fe4000f8ec0ff */
[C---:B------:R-:W-:Y:S01]  /*0b10*/  FMUL.FTZ R23, R19.reuse, R6 ;  /* 0x0000000613177220 */ /* 0x040fe20000410000 */
[----:B------:R-:W-:Y:S01]  /*0b20*/  FADD.FTZ R19, R19, -R13 ;  /* 0x8000000d13137221 */ /* 0x000fe20000010000 */
[----:B------:R-:W-:-:S02]  /*0b30*/  FADD.FTZ R9, R9, R22 ;  /* 0x0000001609097221 */ /* 0x000fc40000010000 */
[C---:B------:R-:W-:Y:S01]  /*0b40*/  FFMA.FTZ R14, R10.reuse, R13, R23 ;  /* 0x0000000d0a0e7223 */ /* 0x040fe20000010017 */
[----:B------:R-:W-:Y:S01]  /*0b50*/  I2FP.F32.U32 R23, R24 ;  /* 0x0000001800177245 */ /* 0x000fe20000201000 */
[----:B------:R-:W-:Y:S02]  /*0b60*/  FMUL.FTZ R19, R19, R19 ;  /* 0x0000001313137220 */ /* 0x000fe40000410000 */
[----:B---3--:R-:W-:Y:S02]  /*0b70*/  FMUL.FTZ R13, R11, R14 ;  /* 0x0000000e0b0d7220 */ /* 0x008fe40000410000 */
[----:B------:R-:W-:Y:S01]  /*0b80*/  FMUL.FTZ R19, R10, R19 ;  /* 0x000000130a137220 */ /* 0x000fe20000410000 */
[----:B------:R-:W1:Y:S01]  /*0b90*/  MUFU.RCP R23, R23 ;  /* 0x0000001700177308 */ /* 0x000e620000001000 */
[----:B------:R-:W-:Y:S01]  /*0ba0*/  FADD.FTZ R2, R13, -R16 ;  /* 0x800000100d027221 */ /* 0x000fe20000010000 */
[----:B------:R-:W-:Y:S01]  /*0bb0*/  I2FP.F32.S32 R10, R15 ;  /* 0x0000000f000a7245 */ /* 0x000fe20000201400 */
[----:B------:R-:W-:Y:S01]  /*0bc0*/  FMUL.FTZ R19, R6, R19 ;  /* 0x0000001306137220 */ /* 0x000fe20000410000 */
[----:B------:R-:W-:Y:S01]  /*0bd0*/  I2FP.F32.S32 R15, R4 ;  /* 0x00000004000f7245 */ /* 0x000fe20000201400 */
[----:B------:R-:W-:Y:S01]  /*0be0*/  FMUL.FTZ R4, R2, R2 ;  /* 0x0000000202047220 */ /* 0x000fe20000410000 */
[----:B0-----:R-:W-:-:S02]  /*0bf0*/  IMAD R6, R5, UR10, R20 ;  /* 0x0000000a05067c24 */ /* 0x001fc4000f8e0214 */
[----:B------:R-:W-:Y:S01]  /*0c00*/  FFMA.FTZ R8, R11, R19, R8 ;  /* 0x000000130b087223 */ /* 0x000fe20000010008 */
[----:B------:R-:W-:Y:S01]  /*0c10*/  FMUL.FTZ R2, R13, R10 ;  /* 0x0000000a0d027220 */ /* 0x000fe20000410000 */
[----:B------:R-:W-:Y:S02]  /*0c20*/  FMUL.FTZ R11, R15, R4 ;  /* 0x000000040f0b7220 */ /* 0x000fe40000410000 */
[----:B------:R-:W-:Y:S01]  /*0c30*/  FADD.FTZ R8, R9, R8 ;  /* 0x0000000809087221 */ /* 0x000fe20000010000 */
[----:B------:R-:W-:Y:S01]  /*0c40*/  FFMA.FTZ R2, R15, R16, R2 ;  /* 0x000000100f027223 */ /* 0x000fe20000010002 */
[----:B------:R-:W-:Y:S01]  /*0c50*/  FMUL.FTZ R11, R10, R11 ;  /* 0x0000000b0a0b7220 */ /* 0x000fe20000410000 */
[----:B------:R-:W-:-:S03]  /*0c60*/  LEA R4, R6, UR5, 0x2 ;  /* 0x0000000506047c11 */ /* 0x000fc6000f8e10ff */
[C---:B-1----:R-:W-:Y:S01]  /*0c70*/  FFMA.FTZ R11, R23.reuse, R11, R18 ;  /* 0x0000000b170b7223 */ /* 0x042fe20000010012 */
[----:B------:R-:W-:Y:S01]  /*0c80*/  FMUL.FTZ R23, R23, R2 ;  /* 0x0000000217177220 */ /* 0x000fe20000410000 */
[----:B------:R-:W-:Y:S02]  /*0c90*/  LEA R2, R6, UR7, 0x2 ;  /* 0x0000000706027c11 */ /* 0x000fe4000f8e10ff */
[----:B------:R-:W-:Y:S01]  /*0ca0*/  FADD.FTZ R21, R8, R11 ;  /* 0x0000000b08157221 */ /* 0x000fe20000010000 */
[----:B------:R-:W-:Y:S02]  /*0cb0*/  LEA R6, R6, UR4, 0x2 ;  /* 0x0000000406067c11 */ /* 0x000fe4000f8e10ff */
[----:B------:R0:W-:Y:S04]  /*0cc0*/  STS [R2], R23 ;  /* 0x0000001702007388 */ /* 0x0001e80000000800 */
        /* <DEDUP_REMOVED lines=13> */
[C---:B------:R-:W-:Y:S02]  /*0da0*/  LEA R8, R9.reuse, R6, 0x2 ;  /* 0x0000000609087211 */ /* 0x040fe400078e10ff */
[----:B------:R-:W-:-:S03]  /*0db0*/  LEA R9, R9, R4, 0x2 ;  /* 0x0000000409097211 */ /* 0x000fc600078e10ff */
[----:B------:R-:W1:Y:S04]  /*0dc0*/  LDS R10, [R10] ;  /* 0x000000000a0a7984 */ /* 0x000e680000000800 */
[----:B------:R-:W2:Y:S04]  /*0dd0*/  LDS R8, [R8] ;  /* 0x0000000008087984 */ /* 0x000ea80000000800 */
[----:B------:R-:W3:Y:S01]  /*0de0*/  LDS R9, [R9] ;  /* 0x0000000009097984 */ /* 0x000ee20000000800 */
[----:B-1----:R-:W-:Y:S01]  /*0df0*/  FADD.FTZ R13, R23, -R10 ;  /* 0x8000000a170d7221 */ /* 0x002fe20000010000 */
[----:B--2---:R-:W-:-:S02]  /*0e00*/  IADD3 R11, PT, PT, R7, R8, RZ ;  /* 0x00000008070b7210 */ /* 0x004fc40007ffe0ff */
[----:B------:R-:W-:Y:S01]  /*0e10*/  I2FP.F32.S32 R15, R8 ;  /* 0x00000008000f7245 */ /* 0x000fe20000201400 */
[----:B------:R-:W-:Y:S01]  /*0e20*/  FMUL.FTZ R8, R13, R13 ;  /* 0x0000000d0d087220 */ /* 0x000fe20000410000 */
[----:B------:R-:W-:Y:S02]  /*0e30*/  VIMNMX R12, PT, PT, R11, 0x1, !PT ;  /* 0x000000010b0c7848 */ /* 0x000fe40007fe0100 */
[----:B0-----:R-:W-:Y:S01]  /*0e40*/  I2FP.F32.S32 R7, R7 ;  /* 0x0000000700077245 */ /* 0x001fe20000201400 */
[----:B------:R-:W-:Y:S01]  /*0e50*/  FMUL.FTZ R8, R15, R8 ;  /* 0x000000080f087220 */ /* 0x000fe20000410000 */
[----:B------:R-:W-:Y:S01]  /*0e60*/  I2FP.F32.U32 R12, R12 ;  /* 0x0000000c000c7245 */ /* 0x000fe20000201000 */
[----:B------:R-:W-:Y:S02]  /*0e70*/  FMUL.FTZ R10, R10, R15 ;  /* 0x0000000f0a0a7220 */ /* 0x000fe40000410000 */
[----:B------:R-:W-:Y:S02]  /*0e80*/  FMUL.FTZ R8, R7, R8 ;  /* 0x0000000807087220 */ /* 0x000fe40000410000 */
[----:B------:R-:W-:Y:S01]  /*0e90*/  FFMA.FTZ R23, R23, R7, R10 ;  /* 0x0000000717177223 */ /* 0x000fe2000001000a */
[----:B------:R-:W3:Y:S01]  /*0ea0*/  MUFU.RCP R12, R12 ;  /* 0x0000000c000c7308 */ /* 0x000ee20000001000 */
[----:B------:R-:W-:Y:S01]  /*0eb0*/  MOV R7, R11 ;  /* 0x0000000b00077202 */ /* 0x000fe20000000f00 */
[C---:B---3--:R-:W-:Y:S01]  /*0ec0*/  FFMA.FTZ R8, R12.reuse, R8, R9 ;  /* 0x000000080c087223 */ /* 0x048fe20000010009 */
[----:B------:R-:W-:-:S03]  /*0ed0*/  FMUL.FTZ R23, R12, R23 ;  /* 0x000000170c177220 */ /* 0x000fc60000410000 */
[----:B------:R-:W-:Y:S02]  /*0ee0*/  FADD.FTZ R21, R21, R8 ;  /* 0x0000000815157221 */ /* 0x000fe40000010000 */
[----:B------:R1:W-:Y:S04]  /*0ef0*/  STS [R2], R23 ;  /* 0x0000001702007388 */ /* 0x0003e80000000800 */
[----:B------:R1:W-:Y:S04]  /*0f00*/  STS [R4], R21 ;  /* 0x0000001504007388 */ /* 0x0003e80000000800 */
[----:B------:R1:W-:Y:S02]  /*0f10*/  STS [R6], R11 ;  /* 0x0000000b06007388 */ /* 0x0003e40000000800 */
.L_x_501:
[----:B------:R-:W-:Y:S05]  /*0f20*/  BSYNC.RECONVERGENT B0 ;  /* 0x0000000000007941 */ /* 0x000fea0003800200 */
.L_x_500:
        /* <DEDUP_REMOVED lines=11> */
[C---:B------:R-:W-:Y:S02]  /*0fe0*/  LEA R10, R9.reuse, R2, 0x2 ;  /* 0x00000002090a7211 */ /* 0x040fe400078e10ff */
[----:B------:R-:W-:Y:S02]  /*0ff0*/  LEA R9, R9, R4, 0x2 ;  /* 0x0000000409097211 */ /* 0x000fe400078e10ff */
[----:B------:R-:W1:Y:S04]  /*1000*/  LDS R8, [R8] ;  /* 0x0000000008087984 */ /* 0x000e680000000800 */
[----:B------:R-:W2:Y:S04]  /*1010*/  LDS R10, [R10] ;  /* 0x000000000a0a7984 */ /* 0x000ea80000000800 */
[----:B------:R-:W3:Y:S01]  /*1020*/  LDS R9, [R9] ;  /* 0x0000000009097984 */ /* 0x000ee20000000800 */
[----:B-1----:R-:W-:Y:S01]  /*1030*/  IMAD.IADD R11, R7, 0x1, R8 ;  /* 0x00000001070b7824 */ /* 0x002fe200078e0208 */
[----:B------:R-:W-:-:S02]  /*1040*/  I2FP.F32.S32 R15, R8 ;  /* 0x00000008000f7245 */ /* 0x000fc40000201400 */
[----:B0-----:R-:W-:Y:S01]  /*1050*/  I2FP.F32.S32 R7, R7 ;  /* 0x0000000700077245 */ /* 0x001fe20000201400 */
[----:B--2---:R-:W-:Y:S01]  /*1060*/  FADD.FTZ R13, R23, -R10 ;  /* 0x8000000a170d7221 */ /* 0x004fe20000010000 */
[----:B------:R-:W-:Y:S01]  /*1070*/  VIMNMX R12, PT, PT, R11, 0x1, !PT ;  /* 0x000000010b0c7848 */ /* 0x000fe20007fe0100 */
[----:B------:R-:W-:Y:S02]  /*1080*/  FMUL.FTZ R10, R10, R15 ;  /* 0x0000000f0a0a7220 */ /* 0x000fe40000410000 */
[----:B------:R-:W-:Y:S01]  /*1090*/  FMUL.FTZ R8, R13, R13 ;  /* 0x0000000d0d087220 */ /* 0x000fe20000410000 */
[----:B------:R-:W-:Y:S01]  /*10a0*/  I2FP.F32.U32 R12, R12 ;  /* 0x0000000c000c7245 */ /* 0x000fe20000201000 */
[----:B------:R-:W-:Y:S02]  /*10b0*/  FFMA.FTZ R23, R23, R7, R10 ;  /* 0x0000000717177223 */ /* 0x000fe4000001000a */
[----:B------:R-:W-:-:S03]  /*10c0*/  FMUL.FTZ R8, R15, R8 ;  /* 0x000000080f087220 */ /* 0x000fc60000410000 */
[----:B------:R-:W3:Y:S01]  /*10d0*/  MUFU.RCP R12, R12 ;  /* 0x0000000c000c7308 */ /* 0x000ee20000001000 */
[----:B------:R-:W-:Y:S01]  /*10e0*/  FMUL.FTZ R8, R7, R8 ;  /* 0x0000000807087220 */ /* 0x000fe20000410000 */
[----:B------:R-:W-:-:S03]  /*10f0*/  MOV R7, R11 ;  /* 0x0000000b00077202 */ /* 0x000fc60000000f00 */
[C---:B---3--:R-:W-:Y:S01]  /*1100*/  FFMA.FTZ R8, R12.reuse, R8, R9 ;  /* 0x000000080c087223 */ /* 0x048fe20000010009 */
[----:B------:R-:W-:-:S03]  /*1110*/  FMUL.FTZ R23, R12, R23 ;  /* 0x000000170c177220 */ /* 0x000fc60000410000 */
[----:B------:R-:W-:Y:S02]  /*1120*/  FADD.FTZ R21, R21, R8 ;  /* 0x0000000815157221 */ /* 0x000fe40000010000 */
[----:B------:R2:W-:Y:S04]  /*1130*/  STS [R2], R23 ;  /* 0x0000001702007388 */ /* 0x0005e80000000800 */
[----:B------:R2:W-:Y:S04]  /*1140*/  STS [R4], R21 ;  /* 0x0000001504007388 */ /* 0x0005e80000000800 */
[----:B------:R2:W-:Y:S02]  /*1150*/  STS [R6], R11 ;  /* 0x0000000b06007388 */ /* 0x0005e40000000800 */
.L_x_503:
[----:B------:R-:W-:Y:S05]  /*1160*/  BSYNC.RECONVERGENT B0 ;  /* 0x0000000000007941 */ /* 0x000fea0003800200 */
.L_x_502:
        /* <DEDUP_REMOVED lines=13> */
[----:B------:R-:W3:Y:S04]  /*1240*/  LDS R10, [R10] ;  /* 0x000000000a0a7984 */ /* 0x000ee80000000800 */
[----:B------:R-:W1:Y:S04]  /*1250*/  LDS R8, [R8] ;  /* 0x0000000008087984 */ /* 0x000e680000000800 */
[----:B------:R-:W4:Y:S01]  /*1260*/  LDS R9, [R9] ;  /* 0x0000000009097984 */ /* 0x000f220000000800 */
[----:B---3--:R-:W-:Y:S01]  /*1270*/  FADD.FTZ R13, R23, -R10 ;  /* 0x8000000a170d7221 */ /* 0x008fe20000010000 */
[----:B-12---:R-:W-:-:S02]  /*1280*/  IADD3 R11, PT, PT, R7, R8, RZ ;  /* 0x00000008070b7210 */ /* 0x006fc40007ffe0ff */
        /* <DEDUP_REMOVED lines=9> */
[----:B------:R-:W4:Y:S01]  /*1320*/  MUFU.RCP R12, R12 ;  /* 0x0000000c000c7308 */ /* 0x000f220000001000 */
[----:B------:R-:W-:Y:S01]  /*1330*/  MOV R7, R11 ;  /* 0x0000000b00077202 */ /* 0x000fe20000000f00 */
[C---:B----4-:R-:W-:Y:S01]  /*1340*/  FFMA.FTZ R8, R12.reuse, R8, R9 ;  /* 0x000000080c087223 */ /* 0x050fe20000010009 */
[----:B------:R-:W-:-:S03]  /*1350*/  FMUL.FTZ R23, R12, R23 ;  /* 0x000000170c177220 */ /* 0x000fc60000410000 */
[----:B------:R-:W-:Y:S02]  /*1360*/  FADD.FTZ R21, R21, R8 ;  /* 0x0000000815157221 */ /* 0x000fe40000010000 */
[----:B------:R3:W-:Y:S04]  /*1370*/  STS [R2], R23 ;  /* 0x0000001702007388 */ /* 0x0007e80000000800 */
[----:B------:R3:W-:Y:S04]  /*1380*/  STS [R4], R21 ;  /* 0x0000001504007388 */ /* 0x0007e80000000800 */
[----:B------:R3:W-:Y:S02]  /*1390*/  STS [R6], R11 ;  /* 0x0000000b06007388 */ /* 0x0007e40000000800 */
.L_x_505:
[----:B------:R-:W-:Y:S05]  /*13a0*/  BSYNC.RECONVERGENT B0 ;  /* 0x0000000000007941 */ /* 0x000fea0003800200 */
.L_x_504:
        /* <DEDUP_REMOVED lines=14> */
[----:B------:R-:W4:Y:S04]  /*1490*/  LDS R10, [R10] ;  /* 0x000000000a0a7984 */ /* 0x000f280000000800 */
[----:B------:R-:W5:Y:S01]  /*14a0*/  LDS R9, [R9] ;  /* 0x0000000009097984 */ /* 0x000f620000000800 */
[----:B-123--:R-:W-:Y:S01]  /*14b0*/  IMAD.IADD R11, R7, 0x1, R8 ;  /* 0x00000001070b7824 */ /* 0x00efe200078e0208 */
[----:B------:R-:W-:-:S02]  /*14c0*/  I2FP.F32.S32 R15, R8 ;  /* 0x00000008000f7245 */ /* 0x000fc40000201400 */
[----:B0-----:R-:W-:Y:S01]  /*14d0*/  I2FP.F32.S32 R7, R7 ;  /* 0x0000000700077245 */ /* 0x001fe20000201400 */
[----:B----4-:R-:W-:Y:S01]  /*14e0*/  FADD.FTZ R13, R23, -R10 ;  /* 0x8000000a170d7221 */ /* 0x010fe20000010000 */
[----:B------:R-:W-:Y:S01]  /*14f0*/  VIMNMX R12, PT, PT, R11, 0x1, !PT ;  /* 0x000000010b0c7848 */ /* 0x000fe20007fe0100 */
[----:B------:R-:W-:Y:S02]  /*1500*/  FMUL.FTZ R10, R10, R15 ;  /* 0x0000000f0a0a7220 */ /* 0x000fe40000410000 */
[----:B------:R-:W-:Y:S01]  /*1510*/  FMUL.FTZ R8, R13, R13 ;  /* 0x0000000d0d087220 */ /* 0x000fe20000410000 */
[----:B------:R-:W-:Y:S01]  /*1520*/  I2FP.F32.U32 R12, R12 ;  /* 0x0000000c000c7245 */ /* 0x000fe20000201000 */
[----:B------:R-:W-:Y:S02]  /*1530*/  FFMA.FTZ R23, R23, R7, R10 ;  /* 0x0000000717177223 */ /* 0x000fe4000001000a */
[----:B------:R-:W-:-:S03]  /*1540*/  FMUL.FTZ R8, R15, R8 ;  /* 0x000000080f087220 */ /* 0x000fc60000410000 */
[----:B------:R-:W5:Y:S01]  /*1550*/  MUFU.RCP R12, R12 ;  /* 0x0000000c000c7308 */ /* 0x000f620000001000 */
[----:B------:R-:W-:Y:S01]  /*1560*/  FMUL.FTZ R8, R7, R8 ;  /* 0x0000000807087220 */ /* 0x000fe20000410000 */
[----:B------:R-:W-:-:S03]  /*1570*/  MOV R7, R11 ;  /* 0x0000000b00077202 */ /* 0x000fc60000000f00 */
[C---:B-----5:R-:W-:Y:S01]  /*1580*/  FFMA.FTZ R8, R12.reuse, R8, R9 ;  /* 0x000000080c087223 */ /* 0x060fe20000010009 */
[----:B------:R-:W-:-:S03]  /*1590*/  FMUL.FTZ R23, R12, R23 ;  /* 0x000000170c177220 */ /* 0x000fc60000410000 */
[----:B------:R-:W-:Y:S02]  /*15a0*/  FADD.FTZ R21, R21, R8 ;  /* 0x0000000815157221 */ /* 0x000fe40000010000 */
[----:B------:R4:W-:Y:S04]  /*15b0*/  STS [R2], R23 ;  /* 0x0000001702007388 */ /* 0x0009e80000000800 */
[----:B------:R4:W-:Y:S04]  /*15c0*/  STS [R4], R21 ;  /* 0x0000001504007388 */ /* 0x0009e80000000800 */
[----:B------:R4:W-:Y:S02]  /*15d0*/  STS [R6], R11 ;  /* 0x0000000b06007388 */ /* 0x0009e40000000800 */
.L_x_507:
[----:B------:R-:W-:Y:S05]  /*15e0*/  BSYNC.RECONVERGENT B0 ;  /* 0x0000000000007941 */ /* 0x000fea0003800200 */
.L_x_506:
        /* <DEDUP_REMOVED lines=13> */
[----:B------:R-:W5:Y:S04]  /*16c0*/  LDS R10, [R10] ;  /* 0x000000000a0a7984 */ /* 0x000f680000000800 */
[----:B------:R-:W1:Y:S04]  /*16d0*/  LDS R8, [R8] ;  /* 0x0000000008087984 */ /* 0x000e680000000800 */
[----:B------:R-:W0:Y:S01]  /*16e0*/  LDS R9, [R9] ;  /* 0x0000000009097984 */ /* 0x000e220000000800 */
[----:B-----5:R-:W-:Y:S01]  /*16f0*/  FADD.FTZ R13, R23, -R10 ;  /* 0x8000000a170d7221 */ /* 0x020fe20000010000 */
[----:B-1234-:R-:W-:-:S02]  /*1700*/  IADD3 R11, PT, PT, R7, R8, RZ ;  /* 0x00000008070b7210 */ /* 0x01efc40007ffe0ff */
        /* <DEDUP_REMOVED lines=9> */
[----:B------:R-:W0:Y:S01]  /*17a0*/  MUFU.RCP R12, R12 ;  /* 0x0000000c000c7308 */ /* 0x000e220000001000 */
[----:B------:R-:W-:Y:S01]  /*17b0*/  MOV R7, R11 ;  /* 0x0000000b00077202 */ /* 0x000fe20000000f00 */
[C---:B0-----:R-:W-:Y:S01]  /*17c0*/  FFMA.FTZ R8, R12.reuse, R8, R9 ;  /* 0x000000080c087223 */ /* 0x041fe20000010009 */
[----:B------:R-:W-:-:S03]  /*17d0*/  FMUL.FTZ R23, R12, R23 ;  /* 0x000000170c177220 */ /* 0x000fc60000410000 */
[----:B------:R-:W-:Y:S02]  /*17e0*/  FADD.FTZ R21, R21, R8 ;  /* 0x0000000815157221 */ /* 0x000fe40000010000 */
[----:B------:R0:W-:Y:S04]  /*17f0*/  STS [R2], R23 ;  /* 0x0000001702007388 */ /* 0x0001e80000000800 */
[----:B------:R0:W-:Y:S04]  /*1800*/  STS [R4], R21 ;  /* 0x0000001504007388 */ /* 0x0001e80000000800 */
[----:B------:R0:W-:Y:S02]  /*1810*/  STS [R6], R11 ;  /* 0x0000000b06007388 */ /* 0x0001e40000000800 */
.L_x_509:
[----:B------:R-:W-:Y:S05]  /*1820*/  BSYNC.RECONVERGENT B0 ;  /* 0x0000000000007941 */ /* 0x000fea0003800200 */
.L_x_508:
        /* <DEDUP_REMOVED lines=13> */
[----:B------:R-:W0:Y:S04]  /*1900*/  LDS R8, [R8] ;  /* 0x0000000008087984 */ /* 0x000e280000000800 */
[----:B------:R-:W5:Y:S04]  /*1910*/  LDS R10, [R10] ;  /* 0x000000000a0a7984 */ /* 0x000f680000000800 */
[----:B------:R-:W5:Y:S01]  /*1920*/  LDS R9, [R9] ;  /* 0x0000000009097984 */ /* 0x000f620000000800 */
[----:B01234-:R-:W-:Y:S01]  /*1930*/  IMAD.IADD R11, R7, 0x1, R8 ;  /* 0x00000001070b7824 */ /* 0x01ffe200078e0208 */
[----:B------:R-:W-:-:S02]  /*1940*/  I2FP.F32.S32 R15, R8 ;  /* 0x00000008000f7245 */ /* 0x000fc40000201400 */
[----:B------:R-:W-:Y:S01]  /*1950*/  I2FP.F32.S32 R7, R7 ;  /* 0x0000000700077245 */ /* 0x000fe20000201400 */
[----:B-----5:R-:W-:Y:S01]  /*1960*/  FADD.FTZ R13, R23, -R10 ;  /* 0x8000000a170d7221 */ /* 0x020fe20000010000 */
[----:B------:R-:W-:Y:S01]  /*1970*/  VIMNMX R12, PT, PT, R11, 0x1, !PT ;  /* 0x000000010b0c7848 */ /* 0x000fe20007fe0100 */
[----:B------:R-:W-:Y:S02]  /*1980*/  FMUL.FTZ R10, R10, R15 ;  /* 0x0000000f0a0a7220 */ /* 0x000fe40000410000 */
[----:B------:R-:W-:Y:S01]  /*1990*/  FMUL.FTZ R8, R13, R13 ;  /* 0x0000000d0d087220 */ /* 0x000fe20000410000 */
[----:B------:R-:W-:Y:S01]  /*19a0*/  I2FP.F32.U32 R12, R12 ;  /* 0x0000000c000c7245 */ /* 0x000fe20000201000 */
[----:B------:R-:W-:Y:S02]  /*19b0*/  FFMA.FTZ R23, R23, R7, R10 ;  /* 0x0000000717177223 */ /* 0x000fe4000001000a */
[----:B------:R-:W-:-:S03]  /*19c0*/  FMUL.FTZ R8, R15, R8 ;  /* 0x000000080f087220 */ /* 0x000fc60000410000 */
[----:B------:R-:W0:Y:S01]  /*19d0*/  MUFU.RCP R12, R12 ;  /* 0x0000000c000c7308 */ /* 0x000e220000001000 */
[----:B------:R-:W-:Y:S01]  /*19e0*/  FMUL.FTZ R8, R7, R8 ;  /* 0x0000000807087220 */ /* 0x000fe20000410000 */
[----:B------:R-:W-:-:S03]  /*19f0*/  MOV R7, R11 ;  /* 0x0000000b00077202 */ /* 0x000fc60000000f00 */
[C---:B0-----:R-:W-:Y:S01]  /*1a00*/  FFMA.FTZ R8, R12.reuse, R8, R9 ;  /* 0x000000080c087223 */ /* 0x041fe20000010009 */
[----:B------:R-:W-:-:S03]  /*1a10*/  FMUL.FTZ R23, R12, R23 ;  /* 0x000000170c177220 */ /* 0x000fc60000410000 */
[----:B------:R-:W-:Y:S02]  /*1a20*/  FADD.FTZ R21, R21, R8 ;  /* 0x0000000815157221 */ /* 0x000fe40000010000 */
[----:B------:R0:W-:Y:S04]  /*1a30*/  STS [R2], R23 ;  /* 0x0000001702007388 */ /* 0x0001e80000000800 */
[----:B------:R0:W-:Y:S04]  /*1a40*/  STS [R4], R21 ;  /* 0x0000001504007388 */ /* 0x0001e80000000800 */
[----:B------:R0:W-:Y:S02]  /*1a50*/  STS [R6], R11 ;  /* 0x0000000b06007388 */ /* 0x0001e40000000800 */
.L_x_511:
[----:B------:R-:W-:Y:S05]  /*1a60*/  BSYNC.RECONVERGENT B0 ;  /* 0x0000000000007941 */ /* 0x000fea0003800200 */
.L_x_510:
        /* <DEDUP_REMOVED lines=14> */
[----:B------:R-:W0:Y:S04]  /*1b50*/  LDS R8, [R8] ;  /* 0x0000000008087984 */ /* 0x000e280000000800 */
[----:B------:R-:W0:Y:S01]  /*1b60*/  LDS R9, [R9] ;  /* 0x0000000009097984 */ /* 0x000e220000000800 */
[----:B-----5:R-:W-:Y:S01]  /*1b70*/  FADD.FTZ R13, R23, -R10 ;  /* 0x8000000a170d7221 */ /* 0x020fe20000010000 */
[----:B01234-:R-:W-:-:S02]  /*1b80*/  IADD3 R11, PT, PT, R7, R8, RZ ;  /* 0x00000008070b7210 */ /* 0x01ffc40007ffe0ff */
[----:B------:R-:W-:Y:S01]  /*1b90*/  I2FP.F32.S32 R15, R8 ;  /* 0x00000008000f7245 */ /* 0x000fe20000201400 */
[----:B------:R-:W-:Y:S01]  /*1ba0*/  FMUL.FTZ R8, R13, R13 ;  /* 0x0000000d0d087220 */ /* 0x000fe20000410000 */
[----:B------:R-:W-:Y:S02]  /*1bb0*/  VIMNMX R12, PT, PT, R11, 0x1, !PT ;  /* 0x000000010b0c7848 */ /* 0x000fe40007fe0100 */
[----:B------:R-:W-:Y:S01]  /*1bc0*/  I2FP.F32.S32 R7, R7 ;  /* 0x0000000700077245 */ /* 0x000fe20000201400 */
        /* <DEDUP_REMOVED lines=13> */
.L_x_513:
[----:B------:R-:W-:Y:S05]  /*1ca0*/  BSYNC.RECONVERGENT B0 ;  /* 0x0000000000007941 */ /* 0x000fea0003800200 */
.L_x_512:
        /* <DEDUP_REMOVED lines=35> */
.L_x_515:
[----:B------:R-:W-:Y:S05]  /*1ee0*/  BSYNC.RECONVERGENT B0 ;  /* 0x0000000000007941 */ /* 0x000fea0003800200 */
.L_x_514:
        /* <DEDUP_REMOVED lines=35> */
.L_x_517:
[----:B------:R-:W-:Y:S05]  /*2120*/  BSYNC.RECONVERGENT B0 ;  /* 0x0000000000007941 */ /* 0x000fea0003800200 */
.L_x_516:
        /* <DEDUP_REMOVED lines=34> */
.L_x_518:
[----:B------:R-:W-:Y:S05]  /*2350*/  BSYNC.RECONVERGENT B0 ;  /* 0x0000000000007941 */ /* 0x000fea0003800200 */
.L_x_499:
[----:B------:R-:W-:Y:S01]  /*2360*/  UISETP.GE.U32.AND UP0, UPT, UR8, 0x2, UPT ;  /* 0x000000020800788c */ /* 0x000fe2000bf06070 */
[----:B------:R-:W-:-:S08]  /*2370*/  IMAD R8, R3, UR10, R20 ;  /* 0x0000000a03087c24 */ /* 0x000fd0000f8e0214 */
[----:B------:R-:W-:Y:S05]  /*2380*/  BRA.U !UP0, `(.L_x_519) ;  /* 0x0000002508b07547 */ /* 0x000fea000b800000 */
[----:B------:R-:W5:Y:S01]  /*2390*/  LDC R9, c[0x0][0x3ac] ;  /* 0x0000eb00ff097b82 */ /* 0x000f620000000800 */
[----:B------:R-:W-:-:S07]  /*23a0*/  LOP3.LUT P1, RZ, R20, R5, RZ, 0xfc, !PT ;  /* 0x0000000514ff7212 */ /* 0x000fce000782fcff */
[----:B------:R-:W0:Y:S01]  /*23b0*/  LDC.64 R12, c[0x0][0x398] ;  /* 0x0000e600ff0c7b82 */ /* 0x000e220000000a00 */
[----:B-----5:R-:W-:Y:S01]  /*23c0*/  ISETP.GE.AND P0, PT, R8, R9, PT ;  /* 0x000000090800720c */ /* 0x020fe20003f06270 */
[----:B------:R-:W-:-:S03]  /*23d0*/  IMAD R15, R9, UR8, RZ ;  /* 0x00000008090f7c24 */ /* 0x000fc6000f8e02ff */
[----:B------:R-:W-:Y:S01]  /*23e0*/  ISETP.EQ.AND P0, PT, R5, RZ, !P0 ;  /* 0x000000ff0500720c */ /* 0x000fe20004702270 */
[----:B01234-:R-:W-:-:S04]  /*23f0*/  IMAD.WIDE.U32 R10, R15, 0x4, R12 ;  /* 0x000000040f0a7825 */ /* 0x01ffc800078e000c */
[----:B------:R-:W-:-:S08]  /*2400*/  IMAD.WIDE.U32 R14, R15, 0x4, R10 ;  /* 0x000000040f0e7825 */ /* 0x000fd000078e000a */
[----:B------:R-:W-:-:S04]  /*2410*/  @P0 IMAD R19, R9, UR9, R8 ;  /* 0x0000000909130c24 */ /* 0x000fc8000f8e0208 */
[----:B------:R-:W-:-:S04]  /*2420*/  @P0 IMAD.WIDE R12, R19, 0x4, R12 ;  /* 0x00000004130c0825 */ /* 0x000fc800078e020c */
[C---:B------:R-:W-:Y:S01]  /*2430*/  @P0 IMAD.WIDE R16, R19.reuse, 0x4, R10 ;  /* 0x0000000413100825 */ /* 0x040fe200078e020a */
[----:B------:R0:W-:Y:S03]  /*2440*/  @P0 STG.E.STRONG.SYS desc[UR12][R12.64], R23 ;  /* 0x000000170c000986 */ /* 0x0001e6000c11590c */
        /* <DEDUP_REMOVED lines=12> */
[----:B------:R-:W1:Y:S01]  /*2510*/  LDC.64 R12, c[0x0][0x3a0] ;  /* 0x0000e800ff0c7b82 */ /* 0x000e620000000a00 */
        /* <DEDUP_REMOVED lines=14> */
.L_x_521:
[----:B------:R-:W-:Y:S05]  /*2600*/  BSYNC.RECONVERGENT B0 ;  /* 0x0000000000007941 */ /* 0x000fea0003800200 */
.L_x_520:
[----:B------:R-:W-:Y:S06]  /*2610*/  BAR.SYNC.DEFER_BLOCKING 0x0 ;  /* 0x0000000000007b1d */ /* 0x000fec0000010000 */
[----:B-1----:R-:W1:Y:S02]  /*2620*/  LDS.U8 R3, [UR7+0x1800] ;  /* 0x00180007ff037984 */ /* 0x002e640008000000 */
[----:B-1----:R-:W-:-:S13]  /*2630*/  ISETP.NE.AND P1, PT, R3, RZ, PT ;  /* 0x000000ff0300720c */ /* 0x002fda0003f25270 */
[----:B------:R-:W-:Y:S05]  /*2640*/  @!P1 EXIT ;  /* 0x000000000000994d */ /* 0x000fea0003800000 */
[----:B------:R-:W-:Y:S01]  /*2650*/  ISETP.GE.U32.AND P1, PT, R5, UR8, PT ;  /* 0x0000000805007c0c */ /* 0x000fe2000bf26070 */
[----:B------:R-:W1:Y:S01]  /*2660*/  LDCU UR5, c[0x0][0x3ac] ;  /* 0x00007580ff0577ac */ /* 0x000e620008000800 */
[----:B------:R-:W-:Y:S01]  /*2670*/  BSSY.RECONVERGENT B0, `(.L_x_522) ;  /* 0x00000c7000007945 */ /* 0x000fe20003800200 */
[----:B0-----:R-:W-:Y:S02]  /*2680*/  HFMA2 R19, -RZ, RZ, 0, 0 ;  /* 0x00000000ff137431 */ /* 0x001fe400000001ff */
[----:B------:R-:W-:Y:S01]  /*2690*/  IMAD.MOV.U32 R29, RZ, RZ, RZ ;  /* 0x000000ffff1d7224 */ /* 0x000fe200078e00ff */
[----:B------:R-:W-:-:S07]  /*26a0*/  MOV R27, RZ ;  /* 0x000000ff001b7202 */ /* 0x000fce0000000f00 */
[----:B------:R-:W-:Y:S05]  /*26b0*/  @P1 BRA `(.L_x_523) ;  /* 0x0000000c00081947 */ /* 0x000fea0003800000 */
[----:B------:R-:W0:Y:S01]  /*26c0*/  I2F.U32.RP R7, R0 ;  /* 0x0000000000077306 */ /* 0x000e220000209000 */
[C---:B------:R-:W-:Y:S01]  /*26d0*/  IMAD.IADD R25, R0.reuse, 0x1, R5 ;  /* 0x0000000100197824 */ /* 0x040fe200078e0205 */
[----:B------:R-:W-:Y:S01]  /*26e0*/  ISETP.NE.U32.AND P3, PT, R0, RZ, PT ;  /* 0x000000ff0000720c */ /* 0x000fe20003f65070 */
[----:B------:R-:W-:Y:S01]  /*26f0*/  BSSY.RECONVERGENT B1, `(.L_x_524) ;  /* 0x0000098000017945 */ /* 0x000fe20003800200 */
[----:B------:R-:W-:Y:S01]  /*2700*/  IMAD.MOV.U32 R29, RZ, RZ, RZ ;  /* 0x000000ffff1d7224 */ /* 0x000fe200078e00ff */
[----:B------:R-:W-:Y:S02]  /*2710*/  MOV R27, RZ ;  /* 0x000000ff001b7202 */ /* 0x000fe40000000f00 */
[C---:B------:R-:W-:Y:S02]  /*2720*/  ISETP.GE.U32.AND P1, PT, R25.reuse, UR8, PT ;  /* 0x0000000819007c0c */ /* 0x040fe4000bf26070 */
[----:B------:R-:W-:Y:S02]  /*2730*/  VIMNMX.U32 R16, PT, PT, R25, UR8, !PT ;  /* 0x0000000819107c48 */ /* 0x000fe4000ffe0000 */
[----:B------:R-:W-:-:S02]  /*2740*/  SEL R3, RZ, 0x1, P1 ;  /* 0x00000001ff037807 */ /* 0x000fc40000800000 */
[----:B------:R-:W-:Y:S01]  /*2750*/  MOV R19, RZ ;  /* 0x000000ff00137202 */ /* 0x000fe20000000f00 */
[----:B0-----:R-:W0:Y:S02]  /*2760*/  MUFU.RCP R7, R7 ;  /* 0x0000000700077308 */ /* 0x001e240000001000 */
[----:B0-----:R-:W-:Y:S02]  /*2770*/  IADD3 R12, PT, PT, R7, 0xffffffe, RZ ;  /* 0x0ffffffe070c7810 */ /* 0x001fe40007ffe0ff */
[----:B------:R-:W-:-:S04]  /*2780*/  IADD3 R7, PT, PT, R16, -R25, -R3 ;  /* 0x8000001910077210 */ /* 0x000fc80007ffe803 */
[----:B------:R0:W2:Y:S02]  /*2790*/  F2I.FTZ.U32.TRUNC.NTZ R13, R12 ;  /* 0x0000000c000d7305 */ /* 0x0000a4000021f000 */
[----:B0-----:R-:W-:Y:S02]  /*27a0*/  MOV R12, RZ ;  /* 0x000000ff000c7202 */ /* 0x001fe40000000f00 */
[----:B--2---:R-:W-:-:S05]  /*27b0*/  IADD3 R17, PT, PT, RZ, -R13, RZ ;  /* 0x8000000dff117210 */ /* 0x004fca0007ffe0ff */
[----:B------:R-:W-:-:S04]  /*27c0*/  IMAD R17, R17, R0, RZ ;  /* 0x0000000011117224 */ /* 0x000fc800078e02ff */
[----:B------:R-:W-:-:S06]  /*27d0*/  IMAD.HI.U32 R18, R13, R17, R12 ;  /* 0x000000110d127227 */ /* 0x000fcc00078e000c */
[----:B------:R-:W-:-:S05]  /*27e0*/  IMAD.HI.U32 R18, R18, R7, RZ ;  /* 0x0000000712127227 */ /* 0x000fca00078e00ff */
[----:B------:R-:W-:-:S05]  /*27f0*/  IADD3 R12, PT, PT, -R18, RZ, RZ ;  /* 0x000000ff120c7210 */ /* 0x000fca0007ffe1ff */
[----:B------:R-:W-:-:S05]  /*2800*/  IMAD R7, R0, R12, R7 ;  /* 0x0000000c00077224 */ /* 0x000fca00078e0207 */
[----:B------:R-:W-:-:S13]  /*2810*/  ISETP.GE.U32.AND P1, PT, R7, R0, PT ;  /* 0x000000000700720c */ /* 0x000fda0003f26070 */
[----:B------:R-:W-:Y:S01]  /*2820*/  @P1 IADD3 R7, PT, PT, R7, -R0, RZ ;  /* 0x8000000007071210 */ /* 0x000fe20007ffe0ff */
[----:B------:R-:W-:-:S03]  /*2830*/  @P1 VIADD R18, R18, 0x1 ;  /* 0x0000000112121836 */ /* 0x000fc60000000000 */
[----:B------:R-:W-:-:S13]  /*2840*/  ISETP.GE.U32.AND P2, PT, R7, R0, PT ;  /* 0x000000000700720c */ /* 0x000fda0003f46070 */
[----:B------:R-:W-:Y:S02]  /*2850*/  @P2 IADD3 R18, PT, PT, R18, 0x1, RZ ;  /* 0x0000000112122810 */ /* 0x000fe40007ffe0ff */
[----:B------:R-:W-:-:S04]  /*2860*/  @!P3 LOP3.LUT R18, RZ, R0, RZ, 0x33, !PT ;  /* 0x00000000ff12b212 */ /* 0x000fc800078e33ff */
[----:B------:R-:W-:-:S04]  /*2870*/  IADD3 R3, PT, PT, R3, R18, RZ ;  /* 0x0000001203037210 */ /* 0x000fc80007ffe0ff */
[C---:B------:R-:W-:Y:S02]  /*2880*/  ISETP.GE.U32.AND P1, PT, R3.reuse, 0x3, PT ;  /* 0x000000030300780c */ /* 0x040fe40003f26070 */
[----:B------:R-:W-:Y:S02]  /*2890*/  IADD3 R12, PT, PT, R3, 0x1, RZ ;  /* 0x00000001030c7810 */ /* 0x000fe40007ffe0ff */
[----:B------:R-:W-:Y:S02]  /*28a0*/  MOV R3, R5 ;  /* 0x0000000500037202 */ /* 0x000fe40000000f00 */
[----:B------:R-:W-:-:S04]  /*28b0*/  LOP3.LUT R7, R12, 0x3, RZ, 0xc0, !PT ;  /* 0x000000030c077812 */ /* 0x000fc800078ec0ff */
[----:B------:R-:W-:-:S03]  /*28c0*/  ISETP.NE.AND P2, PT, R7, RZ, PT ;  /* 0x000000ff0700720c */ /* 0x000fc60003f45270 */
[----:B------:R-:W-:Y:S10]  /*28d0*/  @!P1 BRA `(.L_x_525) ;  /* 0x0000000400e49947 */ /* 0x000ff40003800000 */
[--C-:B------:R-:W-:Y:S01]  /*28e0*/  IMAD R13, R0, 0x2, R5.reuse ;  /* 0x00000002000d7824 */ /* 0x100fe200078e0205 */
[----:B------:R-:W-:Y:S01]  /*28f0*/  LOP3.LUT R22, R12, 0xfffffffc, RZ, 0xc0, !PT ;  /* 0xfffffffc0c167812 */ /* 0x000fe200078ec0ff */
[----:B------:R-:W-:Y:S02]  /*2900*/  IMAD R23, R0, 0x3, R5 ;  /* 0x0000000300177824 */ /* 0x000fe400078e0205 */
[----:B------:R-:W-:Y:S02]  /*2910*/  HFMA2 R29, -RZ, RZ, 0, 0 ;  /* 0x00000000ff1d7431 */ /* 0x000fe400000001ff */
[-CC-:B------:R-:W-:Y:S01]  /*2920*/  IMAD R25, R25, R9.reuse, R8.reuse ;  /* 0x0000000919197224 */ /* 0x180fe200078e0208 */
[-C--:B------:R-:W-:Y:S01]  /*2930*/  ISETP.GE.AND P3, PT, R8, R9.reuse, PT ;  /* 0x000000090800720c */ /* 0x080fe20003f66270 */
[-C--:B------:R-:W-:Y:S01]  /*2940*/  IMAD R12, R0, R9.reuse, RZ ;  /* 0x00000009000c7224 */ /* 0x080fe200078e02ff */
[----:B------:R-:W-:Y:S01]  /*2950*/  MOV R27, RZ ;  /* 0x000000ff001b7202 */ /* 0x000fe20000000f00 */
[--C-:B------:R-:W-:Y:S01]  /*2960*/  IMAD R13, R13, R9, R8.reuse ;  /* 0x000000090d0d7224 */ /* 0x100fe200078e0208 */
[----:B------:R-:W-:Y:S01]  /*2970*/  MOV R3, R5 ;  /* 0x0000000500037202 */ /* 0x000fe20000000f00 */
[----:B------:R-:W-:-:S02]  /*2980*/  IMAD R23, R23, R9, R8 ;  /* 0x0000000917177224 */ /* 0x000fc400078e0208 */
[----:B------:R-:W-:Y:S02]  /*2990*/  IMAD R9, R5, R9, R8 ;  /* 0x0000000905097224 */ /* 0x000fe400078e0208 */
[----:B------:R-:W-:-:S07]  /*29a0*/  IMAD.MOV R22, RZ, RZ, -R22 ;  /* 0x000000ffff167224 */ /* 0x000fce00078e0a16 */
.L_x_526:
[----:B------:R-:W0:Y:S01]  /*29b0*/  @!P3 LDC.64 R16, c[0x0][0x398] ;  /* 0x0000e600ff10bb82 */ /* 0x000e220000000a00 */
[----:B------:R-:W-:Y:S01]  /*29c0*/  MOV R24, RZ ;  /* 0x000000ff00187202 */ /* 0x000fe20000000f00 */
[----:B------:R-:W-:Y:S01]  /*29d0*/  @!P3 IMAD.WIDE R20, R9, 0x4, R14 ;  /* 0x000000040914b825 */ /* 0x000fe200078e020e */
[----:B------:R-:W-:-:S04]  /*29e0*/  MOV R18, RZ ;  /* 0x000000ff00127202 */ /* 0x000fc80000000f00 */
[----:B------:R2:W3:Y:S01]  /*29f0*/  @!P3 LDG.E.STRONG.SYS R24, desc[UR12][R20.64] ;  /* 0x0000000c1418b981 */ /* 0x0004e2000c1f5900 */
[----:B0-----:R-:W-:-:S05]  /*2a00*/  @!P3 IMAD.WIDE R16, R9, 0x4, R16 ;  /* 0x000000040910b825 */ /* 0x001fca00078e0210 */
[----:B------:R-:W4:Y:S01]  /*2a10*/  @!P3 LDG.E.STRONG.SYS R18, desc[UR12][R16.64] ;  /* 0x0000000c1012b981 */ /* 0x000f22000c1f5900 */
[-C--:B------:R-:W-:Y:S01]  /*2a20*/  I2FP.F32.S32 R28, R29.reuse ;  /* 0x0000001d001c7245 */ /* 0x080fe20000201400 */
[----:B--2---:R-:W-:Y:S01]  /*2a30*/  IMAD.MOV.U32 R20, RZ, RZ, RZ ;  /* 0x000000ffff147224 */ /* 0x004fe200078e00ff */
[----:B---3--:R-:W-:Y:S02]  /*2a40*/  I2FP.F32.S32 R26, R24 ;  /* 0x00000018001a7245 */ /* 0x008fe40000201400 */
[----:B------:R-:W-:Y:S01]  /*2a50*/  IADD3 R24, PT, PT, R24, R29, RZ ;  /* 0x0000001d18187210 */ /* 0x000fe20007ffe0ff */
[----:B----4-:R-:W-:Y:S02]  /*2a60*/  FADD.FTZ R16, -R18, R27 ;  /* 0x0000001b12107221 */ /* 0x010fe40000010100 */
[----:B------:R-:W-:Y:S02]  /*2a70*/  FMUL.FTZ R29, R26, R18 ;  /* 0x000000121a1d7220 */ /* 0x000fe40000410000 */
[----:B------:R-:W-:-:S02]  /*2a80*/  FMUL.FTZ R17, R16, R16 ;  /* 0x0000001010117220 */ /* 0x000fc40000410000 */
[----:B------:R-:W-:Y:S02]  /*2a90*/  FFMA.FTZ R18, R28, R27, R29 ;  /* 0x0000001b1c127223 */ /* 0x000fe4000001001d */
[----:B------:R-:W-:Y:S01]  /*2aa0*/  FMUL.FTZ R29, R26, R17 ;  /* 0x000000111a1d7220 */ /* 0x000fe20000410000 */
[----:B------:R-:W-:-:S05]  /*2ab0*/  @!P3 IMAD.WIDE R26, R9, 0x4, R10 ;  /* 0x00000004091ab825 */ /* 0x000fca00078e020a */
[----:B------:R0:W2:Y:S01]  /*2ac0*/  @!P3 LDG.E.STRONG.SYS R20, desc[UR12][R26.64] ;  /* 0x0000000c1a14b981 */ /* 0x0000a2000c1f5900 */
[----:B------:R-:W-:Y:S01]  /*2ad0*/  VIMNMX R16, PT, PT, R24, 0x1, !PT ;  /* 0x0000000118107848 */ /* 0x000fe20007fe0100 */
[----:B------:R-:W-:Y:S01]  /*2ae0*/  FMUL.FTZ R28, R28, R29 ;  /* 0x0000001d1c1c7220 */ /* 0x000fe20000410000 */
[----:B------:R-:W-:Y:S02]  /*2af0*/  MOV R29, RZ ;  /* 0x000000ff001d7202 */ /* 0x000fe40000000f00 */
[----:B------:R-:W-:Y:S02]  /*2b00*/  I2FP.F32.U32 R21, R16 ;  /* 0x0000001000157245 */ /* 0x000fe40000201000 */
[----:B------:R-:W3:Y:S02]  /*2b10*/  @!P3 LDC.64 R16, c[0x0][0x398] ;  /* 0x0000e600ff10bb82 */ /* 0x000ee40000000a00 */
[----:B0-----:R-:W2:Y:S01]  /*2b20*/  MUFU.RCP R27, R21 ;  /* 0x00000015001b7308 */ /* 0x001ea20000001000 */
[----:B---3--:R-:W-:-:S04]  /*2b30*/  @!P3 IMAD.WIDE R16, R25, 0x4, R16 ;  /* 0x000000041910b825 */ /* 0x008fc800078e0210 */
[C---:B--2---:R-:W-:Y:S01]  /*2b40*/  FFMA.FTZ R28, R27.reuse, R28, R20 ;  /* 0x0000001c1b1c7223 */ /* 0x044fe20000010014 */
[----:B------:R-:W-:Y:S01]  /*2b50*/  FMUL.FTZ R27, R27, R18 ;  /* 0x000000121b1b7220 */ /* 0x000fe20000410000 */
[----:B------:R-:W-:Y:S01]  /*2b60*/  @!P3 IMAD.WIDE R20, R25, 0x4, R14 ;  /* 0x000000041914b825 */ /* 0x000fe200078e020e */
[----:B------:R-:W-:-:S04]  /*2b70*/  MOV R18, RZ ;  /* 0x000000ff00127202 */ /* 0x000fc80000000f00 */
[----:B------:R0:W2:Y:S04]  /*2b80*/  @!P3 LDG.E.STRONG.SYS R29, desc[UR12][R20.64] ;  /* 0x0000000c141db981 */ /* 0x0000a8000c1f5900 */
[----:B------:R2:W3:Y:S01]  /*2b90*/  @!P3 LDG.E.STRONG.SYS R18, desc[UR12][R16.64] ;  /* 0x0000000c1012b981 */ /* 0x0004e2000c1f5900 */
[----:B0-----:R-:W-:Y:S01]  /*2ba0*/  I2FP.F32.S32 R21, R24 ;  /* 0x0000001800157245 */ /* 0x001fe20000201400 */
[----:B------:R-:W-:Y:S01]  /*2bb0*/  IMAD.MOV.U32 R20, RZ, RZ, RZ ;  /* 0x000000ffff147224 */ /* 0x000fe200078e00ff */
[----:B--2---:R-:W-:Y:S01]  /*2bc0*/  I2FP.F32.S32 R17, R29 ;  /* 0x0000001d00117245 */ /* 0x004fe20000201400 */
[----:B---3--:R-:W-:-:S04]  /*2bd0*/  FADD.FTZ R26, R27, -R18 ;  /* 0x800000121b1a7221 */ /* 0x008fc80000010000 */
[----:B------:R-:W-:Y:S01]  /*2be0*/  FMUL.FTZ R16, R26, R26 ;  /* 0x0000001a1a107220 */ /* 0x000fe20000410000 */
[C---:B------:R-:W-:Y:S01]  /*2bf0*/  FMUL.FTZ R26, R17.reuse, R18 ;  /* 0x00000012111a7220 */ /* 0x040fe20000410000 */
[----:B------:R-:W-:Y:S02]  /*2c00*/  IADD3 R18, PT, PT, R24, R29, RZ ;  /* 0x0000001d18127210 */ /* 0x000fe40007ffe0ff */
[----:B------:R-:W-:Y:S01]  /*2c10*/  FMUL.FTZ R16, R17, R16 ;  /* 0x0000001011107220 */ /* 0x000fe20000410000 */
[----:B------:R-:W-:Y:S01]  /*2c20*/  FFMA.FTZ R24, R27, R21, R26 ;  /* 0x000000151b187223 */ /* 0x000fe2000001001a */
[----:B------:R-:W-:-:S04]  /*2c30*/  @!P3 IMAD.WIDE R26, R25, 0x4, R10 ;  /* 0x00000004191ab825 */ /* 0x000fc800078e020a */
[----:B------:R-:W-:Y:S01]  /*2c40*/  FMUL.FTZ R21, R21, R16 ;  /* 0x0000001015157220 */ /* 0x000fe20000410000 */
[----:B------:R0:W2:Y:S01]  /*2c50*/  @!P3 LDG.E.STRONG.SYS R20, desc[UR12][R26.64] ;  /* 0x0000000c1a14b981 */ /* 0x0000a2000c1f5900 */
[----:B------:R-:W-:Y:S01]  /*2c60*/  VIMNMX R16, PT, PT, R18, 0x1, !PT ;  /* 0x0000000112107848 */ /* 0x000fe20007fe0100 */
[----:B------:R-:W-:Y:S01]  /*2c70*/  FADD.FTZ R28, R28, R19 ;  /* 0x000000131c1c7221 */ /* 0x000fe20000010000 */
[----:B------:R-:W-:Y:S02]  /*2c80*/  MOV R29, RZ ;  /* 0x000000ff001d7202 */ /* 0x000fe40000000f00 */
[----:B0-----:R-:W-:Y:S02]  /*2c90*/  I2FP.F32.U32 R27, R16 ;  /* 0x00000010001b7245 */ /* 0x001fe40000201000 */
[----:B------:R-:W0:Y:S04]  /*2ca0*/  @!P3 LDC.64 R16, c[0x0][0x398] ;  /* 0x0000e600ff10bb82 */ /* 0x000e280000000a00 */
[----:B------:R-:W3:Y:S02]  /*2cb0*/  MUFU.RCP R27, R27 ;  /* 0x0000001b001b7308 */ /* 0x000ee40000001000 */
[----:B---3--:R-:W-:Y:S01]  /*2cc0*/  FMUL.FTZ R26, R27, R24 ;  /* 0x000000181b1a7220 */ /* 0x008fe20000410000 */
[----:B------:R-:W-:Y:S01]  /*2cd0*/  MOV R24, RZ ;  /* 0x000000ff00187202 */ /* 0x000fe20000000f00 */
[----:B0-----:R-:W-:-:S04]  /*2ce0*/  @!P3 IMAD.WIDE R16, R13, 0x4, R16 ;  /* 0x000000040d10b825 */ /* 0x001fc800078e0210 */
[----:B--2---:R-:W-:Y:S01]  /*2cf0*/  FFMA.FTZ R19, R27, R21, R20 ;  /* 0x000000151b137223 */ /* 0x004fe20000010014 */
[----:B------:R-:W-:-:S05]  /*2d00*/  @!P3 IMAD.WIDE R20, R13, 0x4, R14 ;  /* 0x000000040d14b825 */ /* 0x000fca00078e020e */
[----:B------:R0:W2:Y:S04]  /*2d10*/  @!P3 LDG.E.STRONG.SYS R29, desc[UR12][R20.64] ;  /* 0x0000000c141db981 */ /* 0x0000a8000c1f5900 */
[----:B------:R2:W3:Y:S01]  /*2d20*/  @!P3 LDG.E.STRONG.SYS R24, desc[UR12][R16.64] ;  /* 0x0000000c1018b981 */ /* 0x0004e2000c1f5900 */
[----:B0-----:R-:W-:Y:S01]  /*2d30*/  @!P3 IMAD.WIDE R20, R13, 0x4, R10 ;  /* 0x000000040d14b825 */ /* 0x001fe200078e020a */
[----:B--2---:R-:W-:-:S03]  /*2d40*/  I2FP.F32.S32 R17, R29 ;  /* 0x0000001d00117245 */ /* 0x004fc60000201400 */
[----:B---3--:R-:W-:-:S04]  /*2d50*/  FADD.FTZ R27, R26, -R24 ;  /* 0x800000181a1b7221 */ /* 0x008fc80000010000 */
[----:B------:R-:W-:Y:S01]  /*2d60*/  FMUL.FTZ R16, R27, R27 ;  /* 0x0000001b1b107220 */ /* 0x000fe20000410000 */
[C---:B------:R-:W-:Y:S01]  /*2d70*/  FMUL.FTZ R27, R17.reuse, R24 ;  /* 0x00000018111b7220 */ /* 0x040fe20000410000 */
[----:B------:R-:W-:Y:S02]  /*2d80*/  IADD3 R24, PT, PT, R18, R29, RZ ;  /* 0x0000001d12187210 */ /* 0x000fe40007ffe0ff */
[----:B------:R-:W-:Y:S01]  /*2d90*/  I2FP.F32.S32 R18, R18 ;  /* 0x0000001200127245 */ /* 0x000fe20000201400 */
[----:B------:R-:W-:-:S04]  /*2da0*/  FMUL.FTZ R17, R17, R16 ;  /* 0x0000001011117220 */ /* 0x000fc80000410000 */
[----:B------:R-:W-:Y:S01]  /*2db0*/  FFMA.FTZ R26, R26, R18, R27 ;  /* 0x000000121a1a7223 */ /* 0x000fe2000001001b */
[----:B------:R-:W-:Y:S01]  /*2dc0*/  FMUL.FTZ R29, R18, R17 ;  /* 0x00000011121d7220 */ /* 0x000fe20000410000 */
[----:B------:R-:W-:-:S06]  /*2dd0*/  IMAD.MOV.U32 R18, RZ, RZ, RZ ;  /* 0x000000ffff127224 */ /* 0x000fcc00078e00ff */
[----:B------:R0:W2:Y:S01]  /*2de0*/  @!P3 LDG.E.STRONG.SYS R18, desc[UR12][R20.64] ;  /* 0x0000000c1412b981 */ /* 0x0000a2000c1f5900 */
[----:B------:R-:W-:Y:S01]  /*2df0*/  VIMNMX R16, PT, PT, R24, 0x1, !PT ;  /* 0x0000000118107848 */ /* 0x000fe20007fe0100 */
[----:B------:R-:W-:Y:S01]  /*2e00*/  FADD.FTZ R28, R28, R19 ;  /* 0x000000131c1c7221 */ /* 0x000fe20000010000 */
[----:B------:R-:W-:Y:S02]  /*2e10*/  MOV R27, RZ ;  /* 0x000000ff001b7202 */ /* 0x000fe40000000f00 */
[----:B------:R-:W-:-:S04]  /*2e20*/  I2FP.F32.U32 R16, R16 ;  /* 0x0000001000107245 */ /* 0x000fc80000201000 */
[----:B0-----:R0:W3:Y:S02]  /*2e30*/  MUFU.RCP R21, R16 ;  /* 0x0000001000157308 */ /* 0x0010e40000001000 */
[----:B0-----:R-:W-:-:S05]  /*2e40*/  @!P3 IMAD.WIDE R16, R23, 0x4, R14 ;  /* 0x000000041710b825 */ /* 0x001fca00078e020e */
[----:B------:R0:W4:Y:S02]  /*2e50*/  @!P3 LDG.E.STRONG.SYS R27, desc[UR12][R16.64] ;  /* 0x0000000c101bb981 */ /* 0x000124000c1f5900 */
[----:B0-----:R-:W-:Y:S01]  /*2e60*/  CS2R R16, SRZ ;  /* 0x0000000000107805 */ /* 0x001fe2000001ff00 */
[C---:B---3--:R-:W-:Y:S01]  /*2e70*/  FMUL.FTZ R26, R21.reuse, R26 ;  /* 0x0000001a151a7220 */ /* 0x048fe20000410000 */
[----:B--2---:R-:W-:Y:S02]  /*2e80*/  FFMA.FTZ R29, R21, R29, R18 ;  /* 0x0000001d151d7223 */ /* 0x004fe40000010012 */
[----:B------:R-:W0:Y:S01]  /*2e90*/  @!P3 LDC.64 R18, c[0x0][0x398] ;  /* 0x0000e600ff12bb82 */ /* 0x000e220000000a00 */
[----:B------:R-:W-:-:S04]  /*2ea0*/  @!P3 IMAD.WIDE R20, R23, 0x4, R10 ;  /* 0x000000041714b825 */ /* 0x000fc800078e020a */
[----:B0-----:R-:W-:-:S05]  /*2eb0*/  @!P3 IMAD.WIDE R18, R23, 0x4, R18 ;  /* 0x000000041712b825 */ /* 0x001fca00078e0212 */
[----:B------:R0:W2:Y:S04]  /*2ec0*/  @!P3 LDG.E.STRONG.SYS R17, desc[UR12][R18.64] ;  /* 0x0000000c1211b981 */ /* 0x0000a8000c1f5900 */
[----:B------:R2:W3:Y:S01]  /*2ed0*/  @!P3 LDG.E.STRONG.SYS R16, desc[UR12][R20.64] ;  /* 0x0000000c1410b981 */ /* 0x0004e2000c1f5900 */
[----:B------:R-:W-:Y:S01]  /*2ee0*/  FADD.FTZ R28, R28, R29 ;  /* 0x0000001d1c1c7221 */ /* 0x000fe20000010000 */
[----:B----4-:R-:W-:-:S04]  /*2ef0*/  IADD3 R29, PT, PT, R24, R27, RZ ;  /* 0x0000001b181d7210 */ /* 0x010fc80007ffe0ff */
[----:B0-----:R-:W-:Y:S02]  /*2f00*/  VIMNMX R18, PT, PT, R29, 0x1, !PT ;  /* 0x000000011d127848 */ /* 0x001fe40007fe0100 */
[----:B------:R-:W-:Y:S02]  /*2f10*/  I2FP.F32.S32 R27, R27 ;  /* 0x0000001b001b7245 */ /* 0x000fe40000201400 */
[----:B------:R-:W-:-:S04]  /*2f20*/  I2FP.F32.U32 R18, R18 ;  /* 0x0000001200127245 */ /* 0x000fc80000201000 */
[----:B------:R-:W0:Y:S01]  /*2f30*/  MUFU.RCP R19, R18 ;  /* 0x0000001200137308 */ /* 0x000e220000001000 */
[----:B------:R-:W-:Y:S02]  /*2f40*/  IADD3 R22, PT, PT, R22, 0x4, RZ ;  /* 0x0000000416167810 */ /* 0x000fe40007ffe0ff */
[----:B------:R-:W-:Y:S02]  /*2f50*/  I2FP.F32.S32 R24, R24 ;  /* 0x0000001800187245 */ /* 0x000fe40000201400 */
[----:B------:R-:W-:Y:S02]  /*2f60*/  ISETP.NE.AND P1, PT, R22, RZ, PT ;  /* 0x000000ff1600720c */ /* 0x000fe40003f25270 */
[--C-:B------:R-:W-:Y:S01]  /*2f70*/  IADD3 R3, PT, PT, R0, R3, R0.reuse ;  /* 0x0000000300037210 */ /* 0x100fe20007ffe000 */
[C---:B------:R-:W-:Y:S01]  /*2f80*/  IMAD R9, R12.reuse, 0x4, R9 ;  /* 0x000000040c097824 */ /* 0x040fe200078e0209 */
[----:B------:R-:W-:Y:S02]  /*2f90*/  LEA R25, R12, R25, 0x2 ;  /* 0x000000190c197211 */ /* 0x000fe400078e10ff */
[----:B------:R-:W-:-:S02]  /*2fa0*/  IADD3 R3, PT, PT, R0, R3, R0 ;  /* 0x0000000300037210 */ /* 0x000fc40007ffe000 */
[C---:B------:R-:W-:Y:S02]  /*2fb0*/  LEA R13, R12.reuse, R13, 0x2 ;  /* 0x0000000d0c0d7211 */ /* 0x040fe400078e10ff */
[----:B------:R-:W-:Y:S01]  /*2fc0*/  LEA R23, R12, R23, 0x2 ;  /* 0x000000170c177211 */ /* 0x000fe200078e10ff */
[----:B--2---:R-:W-:Y:S01]  /*2fd0*/  FMUL.FTZ R21, R27, R17 ;  /* 0x000000111b157220 */ /* 0x004fe20000410000 */
[----:B------:R-:W-:-:S04]  /*2fe0*/  FADD.FTZ R17, R26, -R17 ;  /* 0x800000111a117221 */ /* 0x000fc80000010000 */
[----:B------:R-:W-:-:S04]  /*2ff0*/  FMUL.FTZ R17, R17, R17 ;  /* 0x0000001111117220 */ /* 0x000fc80000410000 */
[----:B------:R-:W-:Y:S01]  /*3000*/  FMUL.FTZ R17, R27, R17 ;  /* 0x000000111b117220 */ /* 0x000fe20000410000 */
[----:B------:R-:W-:-:S03]  /*3010*/  FFMA.FTZ R26, R26, R24, R21 ;  /* 0x000000181a1a7223 */ /* 0x000fc60000010015 */
[----:B------:R-:W-:Y:S01]  /*3020*/  FMUL.FTZ R17, R24, R17 ;  /* 0x0000001118117220 */ /* 0x000fe20000410000 */
[----:B0-----:R-:W-:-:S03]  /*3030*/  FMUL.FTZ R27, R19, R26 ;  /* 0x0000001a131b7220 */ /* 0x001fc60000410000 */
[----:B---3--:R-:W-:-:S04]  /*3040*/  FFMA.FTZ R17, R19, R17, R16 ;  /* 0x0000001113117223 */ /* 0x008fc80000010010 */
[----:B------:R-:W-:Y:S01]  /*3050*/  FADD.FTZ R19, R28, R17 ;  /* 0x000000111c137221 */ /* 0x000fe20000010000 */
[----:B------:R-:W-:Y:S06]  /*3060*/  @P1 BRA `(.L_x_526) ;  /* 0xfffffff800501947 */ /* 0x000fec000383ffff */
.L_x_525:
[----:B-1----:R-:W-:Y:S05]  /*3070*/  BSYNC.RECONVERGENT B1 ;  /* 0x0000000000017941 */ /* 0x002fea0003800200 */
.L_x_524:
[----:B------:R-:W-:Y:S05]  /*3080*/  @!P2 BRA `(.L_x_523) ;  /* 0x000000000094a947 */ /* 0x000fea0003800000 */
[----:B------:R-:W0:Y:S01]  /*3090*/  LDCU UR4, c[0x0][0x3ac] ;  /* 0x00007580ff0477ac */ /* 0x000e220008000800 */
[----:B------:R-:W-:Y:S01]  /*30a0*/  BSSY.RECONVERGENT B1, `(.L_x_527) ;  /* 0x0000022000017945 */ /* 0x000fe20003800200 */
[----:B------:R-:W-:Y:S01]  /*30b0*/  IMAD.MOV R7, RZ, RZ, -R7 ;  /* 0x000000ffff077224 */ /* 0x000fe200078e0a07 */
[----:B0-----:R-:W-:Y:S01]  /*30c0*/  ISETP.GE.AND P2, PT, R8, UR4, PT ;  /* 0x0000000408007c0c */ /* 0x001fe2000bf46270 */
[----:B------:R-:W-:-:S12]  /*30d0*/  IMAD R3, R3, UR4, R8 ;  /* 0x0000000403037c24 */ /* 0x000fd8000f8e0208 */
.L_x_528:
[----:B------:R-:W0:Y:S01]  /*30e0*/  @!P2 LDC.64 R12, c[0x0][0x398] ;  /* 0x0000e600ff0cab82 */ /* 0x000e220000000a00 */
[----:B------:R-:W-:Y:S02]  /*30f0*/  HFMA2 R18, -RZ, RZ, 0, 0 ;  /* 0x00000000ff127431 */ /* 0x000fe400000001ff */
[----:B------:R-:W-:-:S05]  /*3100*/  @!P2 IMAD.WIDE R16, R3, 0x4, R14 ;  /* 0x000000040310a825 */ /* 0x000fca00078e020e */
[----:B------:R-:W2:Y:S01]  /*3110*/  @!P2 LDG.E.STRONG.SYS R18, desc[UR12][R16.64] ;  /* 0x0000000c1012a981 */ /* 0x000ea2000c1f5900 */
[----:B------:R-:W-:Y:S01]  /*3120*/  MOV R22, RZ ;  /* 0x000000ff00167202 */ /* 0x000fe20000000f00 */
[----:B------:R-:W-:Y:S02]  /*3130*/  HFMA2 R9, -RZ, RZ, 0, 0 ;  /* 0x00000000ff097431 */ /* 0x000fe400000001ff */
[----:B0-----:R-:W-:-:S05]  /*3140*/  @!P2 IMAD.WIDE R12, R3, 0x4, R12 ;  /* 0x00000004030ca825 */ /* 0x001fca00078e020c */
[----:B------:R0:W3:Y:S01]  /*3150*/  @!P2 LDG.E.STRONG.SYS R22, desc[UR12][R12.64] ;  /* 0x0000000c0c16a981 */ /* 0x0000e2000c1f5900 */
[----:B------:R-:W-:-:S05]  /*3160*/  @!P2 IMAD.WIDE R20, R3, 0x4, R10 ;  /* 0x000000040314a825 */ /* 0x000fca00078e020a */
[----:B------:R-:W4:Y:S01]  /*3170*/  @!P2 LDG.E.STRONG.SYS R9, desc[UR12][R20.64] ;  /* 0x0000000c1409a981 */ /* 0x000f22000c1f5900 */
[----:B------:R-:W-:Y:S01]  /*3180*/  IADD3 R7, PT, PT, R7, 0x1, RZ ;  /* 0x0000000107077810 */ /* 0x000fe20007ffe0ff */
[----:B------:R-:W-:Y:S01]  /*3190*/  IMAD R3, R0, UR5, R3 ;  /* 0x0000000500037c24 */ /* 0x000fe2000f8e0203 */
[----:B0-----:R-:W-:Y:S02]  /*31a0*/  I2FP.F32.S32 R13, R29 ;  /* 0x0000001d000d7245 */ /* 0x001fe40000201400 */
[----:B------:R-:W-:Y:S01]  /*31b0*/  ISETP.NE.AND P1, PT, R7, RZ, PT ;  /* 0x000000ff0700720c */ /* 0x000fe20003f25270 */
[----:B--2---:R-:W-:Y:S01]  /*31c0*/  IMAD.IADD R23, R18, 0x1, R29 ;  /* 0x0000000112177824 */ /* 0x004fe200078e021d */
[----:B------:R-:W-:-:S04]  /*31d0*/  I2FP.F32.S32 R17, R18 ;  /* 0x0000001200117245 */ /* 0x000fc80000201400 */
[----:B------:R-:W-:Y:S02]  /*31e0*/  VIMNMX R24, PT, PT, R23, 0x1, !PT ;  /* 0x0000000117187848 */ /* 0x000fe40007fe0100 */
[----:B------:R-:W-:Y:S02]  /*31f0*/  MOV R29, R23 ;  /* 0x00000017001d7202 */ /* 0x000fe40000000f00 */
[----:B------:R-:W-:-:S06]  /*3200*/  I2FP.F32.U32 R24, R24 ;  /* 0x0000001800187245 */ /* 0x000fcc0000201000 */
[----:B------:R-:W0:Y:S01]  /*3210*/  MUFU.RCP R24, R24 ;  /* 0x0000001800187308 */ /* 0x000e220000001000 */
[----:B---3--:R-:W-:Y:S01]  /*3220*/  FADD.FTZ R16, -R22, R27 ;  /* 0x0000001b16107221 */ /* 0x008fe20000010100 */
[----:B------:R-:W-:-:S03]  /*3230*/  FMUL.FTZ R22, R17, R22 ;  /* 0x0000001611167220 */ /* 0x000fc60000410000 */
[----:B------:R-:W-:Y:S01]  /*3240*/  FMUL.FTZ R16, R16, R16 ;  /* 0x0000001010107220 */ /* 0x000fe20000410000 */
[----:B------:R-:W-:-:S03]  /*3250*/  FFMA.FTZ R27, R13, R27, R22 ;  /* 0x0000001b0d1b7223 */ /* 0x000fc60000010016 */
[----:B------:R-:W-:Y:S01]  /*3260*/  FMUL.FTZ R16, R17, R16 ;  /* 0x0000001011107220 */ /* 0x000fe20000410000 */
[----:B0-----:R-:W-:-:S03]  /*3270*/  FMUL.FTZ R27, R24, R27 ;  /* 0x0000001b181b7220 */ /* 0x001fc60000410000 */
[----:B------:R-:W-:-:S04]  /*3280*/  FMUL.FTZ R16, R13, R16 ;  /* 0x000000100d107220 */ /* 0x000fc80000410000 */
[----:B----4-:R-:W-:-:S04]  /*3290*/  FFMA.FTZ R16, R24, R16, R9 ;  /* 0x0000001018107223 */ /* 0x010fc80000010009 */
[----:B------:R-:W-:Y:S01]  /*32a0*/  FADD.FTZ R19, R16, R19 ;  /* 0x0000001310137221 */ /* 0x000fe20000010000 */
[----:B------:R-:W-:Y:S06]  /*32b0*/  @P1 BRA `(.L_x_528) ;  /* 0xfffffffc00881947 */ /* 0x000fec000383ffff */
[----:B------:R-:W-:Y:S05]  /*32c0*/  BSYNC.RECONVERGENT B1 ;  /* 0x0000000000017941 */ /* 0x000fea0003800200 */
.L_x_527:
[----:B------:R-:W-:-:S07]  /*32d0*/  MOV R29, R23 ;  /* 0x00000017001d7202 */ /* 0x000fce0000000f00 */
.L_x_523:
[----:B-1----:R-:W-:Y:S05]  /*32e0*/  BSYNC.RECONVERGENT B0 ;  /* 0x0000000000007941 */ /* 0x002fea0003800200 */
.L_x_522:
[----:B------:R0:W-:Y:S01]  /*32f0*/  STS [R2], R27 ;  /* 0x0000001b02007388 */ /* 0x0001e20000000800 */
[----:B------:R-:W-:-:S03]  /*3300*/  ISETP.GE.U32.AND P1, PT, R0, 0x2, PT ;  /* 0x000000020000780c */ /* 0x000fc60003f26070 */
[----:B------:R0:W-:Y:S04]  /*3310*/  STS [R4], R19 ;  /* 0x0000001304007388 */ /* 0x0001e80000000800 */
[----:B------:R0:W-:Y:S06]  /*3320*/  STS [R6], R29 ;  /* 0x0000001d06007388 */ /* 0x0001ec0000000800 */
        /* <DEDUP_REMOVED lines=18> */
[----:B------:R-:W-:Y:S01]  /*3450*/  I2FP.F32.S32 R10, R29 ;  /* 0x0000001d000a7245 */ /* 0x000fe20000201400 */
[----:B--2---:R-:W-:Y:S01]  /*3460*/  FADD.FTZ R11, R27, -R12 ;  /* 0x8000000c1b0b7221 */ /* 0x004fe20000010000 */
[----:B------:R-:W-:Y:S01]  /*3470*/  VIMNMX R9, PT, PT, R7, 0x1, !PT ;  /* 0x0000000107097848 */ /* 0x000fe20007fe0100 */
[----:B------:R-:W-:Y:S01]  /*3480*/  FMUL.FTZ R12, R12, R13 ;  /* 0x0000000d0c0c7220 */ /* 0x000fe20000410000 */
[----:B0-----:R-:W-:Y:S01]  /*3490*/  MOV R29, R7 ;  /* 0x00000007001d7202 */ /* 0x001fe20000000f00 */
[----:B------:R-:W-:Y:S01]  /*34a0*/  FMUL.FTZ R16, R11, R11 ;  /* 0x0000000b0b107220 */ /* 0x000fe20000410000 */
[----:B------:R-:W-:Y:S01]  /*34b0*/  I2FP.F32.U32 R9, R9 ;  /* 0x0000000900097245 */ /* 0x000fe20000201000 */
[----:B------:R-:W-:Y:S02]  /*34c0*/  FFMA.FTZ R27, R27, R10, R12 ;  /* 0x0000000a1b1b7223 */ /* 0x000fe4000001000c */
[----:B------:R-:W-:Y:S01]  /*34d0*/  FMUL.FTZ R11, R13, R16 ;  /* 0x000000100d0b7220 */ /* 0x000fe20000410000 */
[----:B------:R-:W3:Y:S03]  /*34e0*/  MUFU.RCP R14, R9 ;  /* 0x00000009000e7308 */ /* 0x000ee60000001000 */
[----:B------:R-:W-:-:S04]  /*34f0*/  FMUL.FTZ R11, R10, R11 ;  /* 0x0000000b0a0b7220 */ /* 0x000fc80000410000 */
[C---:B---3--:R-:W-:Y:S01]  /*3500*/  FFMA.FTZ R10, R14.reuse, R11, R3 ;  /* 0x0000000b0e0a7223 */ /* 0x048fe20000010003 */
[----:B------:R-:W-:-:S03]  /*3510*/  FMUL.FTZ R27, R14, R27 ;  /* 0x0000001b0e1b7220 */ /* 0x000fc60000410000 */
[----:B------:R-:W-:Y:S02]  /*3520*/  FADD.FTZ R19, R19, R10 ;  /* 0x0000000a13137221 */ /* 0x000fe40000010000 */
[----:B------:R1:W-:Y:S04]  /*3530*/  STS [R2], R27 ;  /* 0x0000001b02007388 */ /* 0x0003e80000000800 */
[----:B------:R1:W-:Y:S04]  /*3540*/  STS [R4], R19 ;  /* 0x0000001304007388 */ /* 0x0003e80000000800 */
[----:B------:R1:W-:Y:S02]  /*3550*/  STS [R6], R7 ;  /* 0x0000000706007388 */ /* 0x0003e40000000800 */
.L_x_531:
[----:B------:R-:W-:Y:S05]  /*3560*/  BSYNC.RECONVERGENT B0 ;  /* 0x0000000000007941 */ /* 0x000fea0003800200 */
.L_x_530:
        /* <DEDUP_REMOVED lines=13> */
[----:B------:R-:W2:Y:S04]  /*3640*/  LDS R12, [R12] ;  /* 0x000000000c0c7984 */ /* 0x000ea80000000800 */
[----:B------:R-:W1:Y:S04]  /*3650*/  LDS R10, [R10] ;  /* 0x000000000a0a7984 */ /* 0x000e680000000800 */
[----:B------:R-:W3:Y:S01]  /*3660*/  LDS R3, [R3] ;  /* 0x0000000003037984 */ /* 0x000ee20000000800 */
[----:B--2---:R-:W-:Y:S01]  /*3670*/  FADD.FTZ R11, R27, -R12 ;  /* 0x8000000c1b0b7221 */ /* 0x004fe20000010000 */
[----:B-1----:R-:W-:-:S02]  /*3680*/  IADD3 R7, PT, PT, R29, R10, RZ ;  /* 0x0000000a1d077210 */ /* 0x002fc40007ffe0ff */
[----:B------:R-:W-:Y:S01]  /*3690*/  I2FP.F32.S32 R13, R10 ;  /* 0x0000000a000d7245 */ /* 0x000fe20000201400 */
[----:B------:R-:W-:Y:S01]  /*36a0*/  FMUL.FTZ R10, R11, R11 ;  /* 0x0000000b0b0a7220 */ /* 0x000fe20000410000 */
[----:B------:R-:W-:Y:S02]  /*36b0*/  VIMNMX R9, PT, PT, R7, 0x1, !PT ;  /* 0x0000000107097848 */ /* 0x000fe40007fe0100 */
[----:B------:R-:W-:Y:S01]  /*36c0*/  I2FP.F32.S32 R11, R29 ;  /* 0x0000001d000b7245 */ /* 0x000fe20000201400 */
[----:B------:R-:W-:Y:S01]  /*36d0*/  FMUL.FTZ R10, R13, R10 ;  /* 0x0000000a0d0a7220 */ /* 0x000fe20000410000 */
[----:B------:R-:W-:Y:S01]  /*36e0*/  I2FP.F32.U32 R9, R9 ;  /* 0x0000000900097245 */ /* 0x000fe20000201000 */
[----:B------:R-:W-:Y:S01]  /*36f0*/  FMUL.FTZ R12, R12, R13 ;  /* 0x0000000d0c0c7220 */ /* 0x000fe20000410000 */
[----:B0-----:R-:W-:Y:S01]  /*3700*/  MOV R29, R7 ;  /* 0x00000007001d7202 */ /* 0x001fe20000000f00 */
[----:B------:R-:W-:Y:S01]  /*3710*/  FMUL.FTZ R10, R11, R10 ;  /* 0x0000000a0b0a7220 */ /* 0x000fe20000410000 */
[----:B------:R-:W3:Y:S01]  /*3720*/  MUFU.RCP R14, R9 ;  /* 0x00000009000e7308 */ /* 0x000ee20000001000 */
[----:B------:R-:W-:-:S02]  /*3730*/  FFMA.FTZ R27, R27, R11, R12 ;  /* 0x0000000b1b1b7223 */ /* 0x000fc4000001000c */
[C---:B---3--:R-:W-:Y:S02]  /*3740*/  FFMA.FTZ R10, R14.reuse, R10, R3 ;  /* 0x0000000a0e0a7223 */ /* 0x048fe40000010003 */
[----:B------:R-:W-:Y:S02]  /*3750*/  FMUL.FTZ R27, R14, R27 ;  /* 0x0000001b0e1b7220 */ /* 0x000fe40000410000 */
[----:B------:R-:W-:-:S03]  /*3760*/  FADD.FTZ R19, R19, R10 ;  /* 0x0000000a13137221 */ /* 0x000fc60000010000 */
[----:B------:R2:W-:Y:S04]  /*3770*/  STS [R2], R27 ;  /* 0x0000001b02007388 */ /* 0x0005e80000000800 */
[----:B------:R2:W-:Y:S04]  /*3780*/  STS [R4], R19 ;  /* 0x0000001304007388 */ /* 0x0005e80000000800 */
[----:B------:R2:W-:Y:S02]  /*3790*/  STS [R6], R7 ;  /* 0x0000000706007388 */ /* 0x0005e40000000800 */
.L_x_533:
[----:B------:R-:W-:Y:S05]  /*37a0*/  BSYNC.RECONVERGENT B0 ;  /* 0x0000000000007941 */ /* 0x000fea0003800200 */
.L_x_532:
        /* <DEDUP_REMOVED lines=14> */
[----:B------:R-:W3:Y:S04]  /*3890*/  LDS R12, [R12] ;  /* 0x000000000c0c7984 */ /* 0x000ee80000000800 */
[----:B------:R-:W4:Y:S01]  /*38a0*/  LDS R3, [R3] ;  /* 0x0000000003037984 */ /* 0x000f220000000800 */
[----:B-12---:R-:W-:Y:S01]  /*38b0*/  IMAD.IADD R7, R29, 0x1, R10 ;  /* 0x000000011d077824 */ /* 0x006fe200078e020a */
[----:B------:R-:W-:Y:S01]  /*38c0*/  I2FP.F32.S32 R13, R10 ;  /* 0x0000000a000d7245 */ /* 0x000fe20000201400 */
[----:B---3--:R-:W-:-:S03]  /*38d0*/  FADD.FTZ R11, R27, -R12 ;  /* 0x8000000c1b0b7221 */ /* 0x008fc60000010000 */
[----:B------:R-:W-:Y:S01]  /*38e0*/  VIMNMX R9, PT, PT, R7, 0x1, !PT ;  /* 0x0000000107097848 */ /* 0x000fe20007fe0100 */
[----:B------:R-:W-:Y:S01]  /*38f0*/  FMUL.FTZ R12, R12, R13 ;  /* 0x0000000d0c0c7220 */ /* 0x000fe20000410000 */
[----:B------:R-:W-:Y:S02]  /*3900*/  FMUL.FTZ R10, R11, R11 ;  /* 0x0000000b0b0a7220 */ /* 0x000fe40000410000 */
[----:B------:R-:W-:Y:S02]  /*3910*/  I2FP.F32.U32 R9, R9 ;  /* 0x0000000900097245 */ /* 0x000fe40000201000 */
[----:B------:R-:W-:Y:S01]  /*3920*/  I2FP.F32.S32 R11, R29 ;  /* 0x0000001d000b7245 */ /* 0x000fe20000201400 */
[----:B------:R-:W-:Y:S01]  /*3930*/  FMUL.FTZ R10, R13, R10 ;  /* 0x0000000a0d0a7220 */ /* 0x000fe20000410000 */
[----:B------:R-:W4:Y:S01]  /*3940*/  MUFU.RCP R14, R9 ;  /* 0x00000009000e7308 */ /* 0x000f220000001000 */
[----:B0-----:R-:W-:Y:S02]  /*3950*/  MOV R29, R7 ;  /* 0x00000007001d7202 */ /* 0x001fe40000000f00 */
[----:B------:R-:W-:Y:S01]  /*3960*/  FMUL.FTZ R10, R11, R10 ;  /* 0x0000000a0b0a7220 */ /* 0x000fe20000410000 */
[----:B------:R-:W-:-:S03]  /*3970*/  FFMA.FTZ R27, R27, R11, R12 ;  /* 0x0000000b1b1b7223 */ /* 0x000fc6000001000c */
[C---:B----4-:R-:W-:Y:S01]  /*3980*/  FFMA.FTZ R10, R14.reuse, R10, R3 ;  /* 0x0000000a0e0a7223 */ /* 0x050fe20000010003 */
[----:B------:R-:W-:-:S03]  /*3990*/  FMUL.FTZ R27, R14, R27 ;  /* 0x0000001b0e1b7220 */ /* 0x000fc60000410000 */
[----:B------:R-:W-:Y:S02]  /*39a0*/  FADD.FTZ R19, R19, R10 ;  /* 0x0000000a13137221 */ /* 0x000fe40000010000 */
[----:B------:R3:W-:Y:S04]  /*39b0*/  STS [R2], R27 ;  /* 0x0000001b02007388 */ /* 0x0007e80000000800 */
[----:B------:R3:W-:Y:S04]  /*39c0*/  STS [R4], R19 ;  /* 0x0000001304007388 */ /* 0x0007e80000000800 */
[----:B------:R3:W-:Y:S02]  /*39d0*/  STS [R6], R7 ;  /* 0x0000000706007388 */ /* 0x0007e40000000800 */
.L_x_535:
[----:B------:R-:W-:Y:S05]  /*39e0*/  BSYNC.RECONVERGENT B0 ;  /* 0x0000000000007941 */ /* 0x000fea0003800200 */
.L_x_534:
        /* <DEDUP_REMOVED lines=13> */
[----:B------:R-:W4:Y:S04]  /*3ac0*/  LDS R12, [R12] ;  /* 0x000000000c0c7984 */ /* 0x000f280000000800 */
[----:B------:R-:W1:Y:S04]  /*3ad0*/  LDS R10, [R10] ;  /* 0x000000000a0a7984 */ /* 0x000e680000000800 */
[----:B------:R-:W5:Y:S01]  /*3ae0*/  LDS R3, [R3] ;  /* 0x0000000003037984 */ /* 0x000f620000000800 */
[----:B----4-:R-:W-:Y:S01]  /*3af0*/  FADD.FTZ R11, R27, -R12 ;  /* 0x8000000c1b0b7221 */ /* 0x010fe20000010000 */
[----:B-123--:R-:W-:-:S02]  /*3b00*/  IADD3 R7, PT, PT, R29, R10, RZ ;  /* 0x0000000a1d077210 */ /* 0x00efc40007ffe0ff */
        /* <DEDUP_REMOVED lines=9> */
[----:B------:R-:W5:Y:S01]  /*3ba0*/  MUFU.RCP R14, R9 ;  /* 0x00000009000e7308 */ /* 0x000f620000001000 */
[----:B------:R-:W-:-:S02]  /*3bb0*/  FFMA.FTZ R27, R27, R11, R12 ;  /* 0x0000000b1b1b7223 */ /* 0x000fc4000001000c */
[C---:B-----5:R-:W-:Y:S02]  /*3bc0*/  FFMA.FTZ R10, R14.reuse, R10, R3 ;  /* 0x0000000a0e0a7223 */ /* 0x060fe40000010003 */
[----:B------:R-:W-:Y:S02]  /*3bd0*/  FMUL.FTZ R27, R14, R27 ;  /* 0x0000001b0e1b7220 */ /* 0x000fe40000410000 */
[----:B------:R-:W-:-:S03]  /*3be0*/  FADD.FTZ R19, R19, R10 ;  /* 0x0000000a13137221 */ /* 0x000fc60000010000 */
[----:B------:R4:W-:Y:S04]  /*3bf0*/  STS [R2], R27 ;  /* 0x0000001b02007388 */ /* 0x0009e80000000800 */
[----:B------:R4:W-:Y:S04]  /*3c00*/  STS [R4], R19 ;  /* 0x0000001304007388 */ /* 0x0009e80000000800 */
[----:B------:R4:W-:Y:S02]  /*3c10*/  STS [R6], R7 ;  /* 0x0000000706007388 */ /* 0x0009e40000000800 */
.L_x_537:
[----:B------:R-:W-:Y:S05]  /*3c20*/  BSYNC.RECONVERGENT B0 ;  /* 0x0000000000007941 */ /* 0x000fea0003800200 */
.L_x_536:
        /* <DEDUP_REMOVED lines=14> */
[----:B------:R-:W5:Y:S04]  /*3d10*/  LDS R12, [R12] ;  /* 0x000000000c0c7984 */ /* 0x000f680000000800 */
[----:B------:R-:W0:Y:S01]  /*3d20*/  LDS R3, [R3] ;  /* 0x0000000003037984 */ /* 0x000e220000000800 */
[----:B-1234-:R-:W-:Y:S01]  /*3d30*/  IMAD.IADD R7, R29, 0x1, R10 ;  /* 0x000000011d077824 */ /* 0x01efe200078e020a */
[----:B------:R-:W-:Y:S01]  /*3d40*/  I2FP.F32.S32 R13, R10 ;  /* 0x0000000a000d7245 */ /* 0x000fe20000201400 */
[----:B-----5:R-:W-:-:S03]  /*3d50*/  FADD.FTZ R11, R27, -R12 ;  /* 0x8000000c1b0b7221 */ /* 0x020fc60000010000 */
[----:B------:R-:W-:Y:S01]  /*3d60*/  VIMNMX R9, PT, PT, R7, 0x1, !PT ;  /* 0x0000000107097848 */ /* 0x000fe20007fe0100 */
[----:B------:R-:W-:Y:S01]  /*3d70*/  FMUL.FTZ R12, R12, R13 ;  /* 0x0000000d0c0c7220 */ /* 0x000fe20000410000 */
[----:B------:R-:W-:Y:S02]  /*3d80*/  FMUL.FTZ R10, R11, R11 ;  /* 0x0000000b0b0a7220 */ /* 0x000fe40000410000 */
[----:B------:R-:W-:Y:S02]  /*3d90*/  I2FP.F32.U32 R9, R9 ;  /* 0x0000000900097245 */ /* 0x000fe40000201000 */
[----:B------:R-:W-:Y:S01]  /*3da0*/  I2FP.F32.S32 R11, R29 ;  /* 0x0000001d000b7245 */ /* 0x000fe20000201400 */
[----:B------:R-:W-:Y:S01]  /*3db0*/  FMUL.FTZ R10, R13, R10 ;  /* 0x0000000a0d0a7220 */ /* 0x000fe20000410000 */
[----:B------:R-:W1:Y:S01]  /*3dc0*/  MUFU.RCP R14, R9 ;  /* 0x00000009000e7308 */ /* 0x000e620000001000 */
[----:B0-----:R-:W-:Y:S02]  /*3dd0*/  MOV R29, R7 ;  /* 0x00000007001d7202 */ /* 0x001fe40000000f00 */
[----:B------:R-:W-:Y:S01]  /*3de0*/  FMUL.FTZ R10, R11, R10 ;  /* 0x0000000a0b0a7220 */ /* 0x000fe20000410000 */
[----:B------:R-:W-:-:S03]  /*3df0*/  FFMA.FTZ R27, R27, R11, R12 ;  /* 0x0000000b1b1b7223 */ /* 0x000fc6000001000c */
[C---:B-1----:R-:W-:Y:S01]  /*3e00*/  FFMA.FTZ R10, R14.reuse, R10, R3 ;  /* 0x0000000a0e0a7223 */ /* 0x042fe20000010003 */
[----:B------:R-:W-:-:S03]  /*3e10*/  FMUL.FTZ R27, R14, R27 ;  /* 0x0000001b0e1b7220 */ /* 0x000fc60000410000 */
[----:B------:R-:W-:Y:S02]  /*3e20*/  FADD.FTZ R19, R19, R10 ;  /* 0x0000000a13137221 */ /* 0x000fe40000010000 */
[----:B------:R0:W-:Y:S04]  /*3e30*/  STS [R2], R27 ;  /* 0x0000001b02007388 */ /* 0x0001e80000000800 */
[----:B------:R0:W-:Y:S04]  /*3e40*/  STS [R4], R19 ;  /* 0x0000001304007388 */ /* 0x0001e80000000800 */
[----:B------:R0:W-:Y:S02]  /*3e50*/  STS [R6], R7 ;  /* 0x0000000706007388 */ /* 0x0001e40000000800 */
.L_x_539:
[----:B------:R-:W-:Y:S05]  /*3e60*/  BSYNC.RECONVERGENT B0 ;  /* 0x0000000000007941 */ /* 0x000fea0003800200 */
.L_x_538:
        /* <DEDUP_REMOVED lines=24> */
[----:B------:R-:W-:Y:S01]  /*3ff0*/  FMUL.FTZ R12, R12, R13 ;  /* 0x0000000d0c0c7220 */ /* 0x000fe20000410000 */
[----:B------:R-:W-:Y:S01]  /*4000*/  MOV R29, R7 ;  /* 0x00000007001d7202 */ /* 0x000fe20000000f00 */
[----:B------:R-:W-:Y:S01]  /*4010*/  FMUL.FTZ R10, R11, R10 ;  /* 0x0000000a0b0a7220 */ /* 0x000fe20000410000 */
[----:B------:R-:W0:Y:S01]  /*4020*/  MUFU.RCP R14, R9 ;  /* 0x00000009000e7308 */ /* 0x000e220000001000 */
[----:B------:R-:W-:-:S02]  /*4030*/  FFMA.FTZ R27, R27, R11, R12 ;  /* 0x0000000b1b1b7223 */ /* 0x000fc4000001000c */
[C---:B0-----:R-:W-:Y:S02]  /*4040*/  FFMA.FTZ R10, R14.reuse, R10, R3 ;  /* 0x0000000a0e0a7223 */ /* 0x041fe40000010003 */
[----:B------:R-:W-:Y:S02]  /*4050*/  FMUL.FTZ R27, R14, R27 ;  /* 0x0000001b0e1b7220 */ /* 0x000fe40000410000 */
[----:B------:R-:W-:-:S03]  /*4060*/  FADD.FTZ R19, R19, R10 ;  /* 0x0000000a13137221 */ /* 0x000fc60000010000 */
[----:B------:R0:W-:Y:S04]  /*4070*/  STS [R2], R27 ;  /* 0x0000001b02007388 */ /* 0x0001e80000000800 */
[----:B------:R0:W-:Y:S04]  /*4080*/  STS [R4], R19 ;  /* 0x0000001304007388 */ /* 0x0001e80000000800 */
[----:B------:R0:W-:Y:S02]  /*4090*/  STS [R6], R7 ;  /* 0x0000000706007388 */ /* 0x0001e40000000800 */
.L_x_541:
[----:B------:R-:W-:Y:S05]  /*40a0*/  BSYNC.RECONVERGENT B0 ;  /* 0x0000000000007941 */ /* 0x000fea0003800200 */
.L_x_540:
        /* <DEDUP_REMOVED lines=25> */
[----:B------:R-:W0:Y:S01]  /*4240*/  MUFU.RCP R14, R9 ;  /* 0x00000009000e7308 */ /* 0x000e220000001000 */
[----:B------:R-:W-:Y:S02]  /*4250*/  MOV R29, R7 ;  /* 0x00000007001d7202 */ /* 0x000fe40000000f00 */
[----:B------:R-:W-:Y:S01]  /*4260*/  FMUL.FTZ R10, R11, R10 ;  /* 0x0000000a0b0a7220 */ /* 0x000fe20000410000 */
[----:B------:R-:W-:-:S03]  /*4270*/  FFMA.FTZ R27, R27, R11, R12 ;  /* 0x0000000b1b1b7223 */ /* 0x000fc6000001000c */
[C---:B0-----:R-:W-:Y:S01]  /*4280*/  FFMA.FTZ R10, R14.reuse, R10, R3 ;  /* 0x0000000a0e0a7223 */ /* 0x041fe20000010003 */
[----:B------:R-:W-:-:S03]  /*4290*/  FMUL.FTZ R27, R14, R27 ;  /* 0x0000001b0e1b7220 */ /* 0x000fc60000410000 */
[----:B------:R-:W-:Y:S02]  /*42a0*/  FADD.FTZ R19, R19, R10 ;  /* 0x0000000a13137221 */ /* 0x000fe40000010000 */
[----:B------:R0:W-:Y:S04]  /*42b0*/  STS [R2], R27 ;  /* 0x0000001b02007388 */ /* 0x0001e80000000800 */
[----:B------:R0:W-:Y:S04]  /*42c0*/  STS [R4], R19 ;  /* 0x0000001304007388 */ /* 0x0001e80000000800 */
[----:B------:R0:W-:Y:S02]  /*42d0*/  STS [R6], R7 ;  /* 0x0000000706007388 */ /* 0x0001e40000000800 */
.L_x_543:
[----:B------:R-:W-:Y:S05]  /*42e0*/  BSYNC.RECONVERGENT B0 ;  /* 0x0000000000007941 */ /* 0x000fea0003800200 */
.L_x_542:
        /* <DEDUP_REMOVED lines=35> */
.L_x_545:
[----:B------:R-:W-:Y:S05]  /*4520*/  BSYNC.RECONVERGENT B0 ;  /* 0x0000000000007941 */ /* 0x000fea0003800200 */
.L_x_544:
        /* <DEDUP_REMOVED lines=35> */
.L_x_547:
[----:B------:R-:W-:Y:S05]  /*4760*/  BSYNC.RECONVERGENT B0 ;  /* 0x0000000000007941 */ /* 0x000fea0003800200 */
.L_x_546:
        /* <DEDUP_REMOVED lines=14> */
[----:B------:R-:W1:Y:S01]  /*4850*/  LDS R3, [R3] ;  /* 0x0000000003037984 */ /* 0x000e620000000800 */
[----:B-----5:R-:W-:Y:S01]  /*4860*/  FADD.FTZ R9, R27, -R10 ;  /* 0x8000000a1b097221 */ /* 0x020fe20000010000 */
[----:B0-----:R-:W-:-:S02]  /*4870*/  IADD3 R5, PT, PT, R29, R0, RZ ;  /* 0x000000001d057210 */ /* 0x001fc40007ffe0ff */
[----:B------:R-:W-:Y:S01]  /*4880*/  I2FP.F32.S32 R11, R0 ;  /* 0x00000000000b7245 */ /* 0x000fe20000201400 */
[----:B------:R-:W-:Y:S01]  /*4890*/  FMUL.FTZ R0, R9, R9 ;  /* 0x0000000909007220 */ /* 0x000fe20000410000 */
[----:B-1234-:R-:W-:Y:S02]  /*48a0*/  VIMNMX R7, PT, PT, R5, 0x1, !PT ;  /* 0x0000000105077848 */ /* 0x01efe40007fe0100 */
        /* <DEDUP_REMOVED lines=14> */
.L_x_548:
[----:B------:R-:W-:Y:S05]  /*4990*/  BSYNC.RECONVERGENT B0 ;  /* 0x0000000000007941 */ /* 0x000fea0003800200 */
.L_x_529:
[----:B------:R-:W-:Y:S05]  /*49a0*/  @!P0 EXIT ;  /* 0x000000000000894d */ /* 0x000fea0003800000 */
[----:B01234-:R-:W0:Y:S01]  /*49b0*/  LDC.64 R2, c[0x0][0x388] ;  /* 0x0000e200ff027b82 */ /* 0x01fe220000000a00 */
[----:B------:R-:W-:-:S04]  /*49c0*/  I2FP.F32.S32 R29, R29 ;  /* 0x0000001d001d7245 */ /* 0x000fc80000201400 */
[----:B------:R-:W1:Y:S03]  /*49d0*/  MUFU.RCP R0, R29 ;  /* 0x0000001d00007308 */ /* 0x000e660000001000 */
[----:B------:R-:W2:Y:S01]  /*49e0*/  LDC.64 R4, c[0x0][0x390] ;  /* 0x0000e400ff047b82 */ /* 0x000ea20000000a00 */
[----:B-1----:R-:W-:Y:S01]  /*49f0*/  FMUL.FTZ R19, R0, R19 ;  /* 0x0000001300137220 */ /* 0x002fe20000410000 */
[----:B0-----:R-:W-:-:S05]  /*4a00*/  IMAD.WIDE R2, R8, 0x4, R2 ;  /* 0x0000000408027825 */ /* 0x001fca00078e0202 */
[----:B------:R-:W-:Y:S01]  /*4a10*/  STG.E desc[UR12][R2.64], R27 ;  /* 0x0000001b02007986 */ /* 0x000fe2000c10190c */
[----:B--2---:R-:W-:-:S05]  /*4a20*/  IMAD.WIDE R8, R8, 0x4, R4 ;  /* 0x0000000408087825 */ /* 0x004fca00078e0204 */
[----:B------:R-:W-:Y:S01]  /*4a30*/  STG.E desc[UR12][R8.64], R19 ;  /* 0x0000001308007986 */ /* 0x000fe2000c10190c */
[----:B------:R-:W-:Y:S05]  /*4a40*/  EXIT ;  /* 0x000000000000794d */ /* 0x000fea0003800000 */
.L_x_519:
[----:B------:R-:W5:Y:S01]  /*4a50*/  LDCU UR4, c[0x0][0x3ac] ;  /* 0x00007580ff0477ac */ /* 0x000f620008000800 */
[----:B------:R-:W-:-:S04]  /*4a60*/  LOP3.LUT P0, RZ, R5, UR9, RZ, 0xfc, !PT ;  /* 0x0000000905ff7c12 */ /* 0x000fc8000f80fcff */
[----:B-----5:R-:W-:-:S13]  /*4a70*/  ISETP.GE.OR P0, PT, R8, UR4, P0 ;  /* 0x0000000408007c0c */ /* 0x020fda0008706670 */
[----:B------:R-:W-:Y:S05]  /*4a80*/  @P0 EXIT ;  /* 0x000000000000094d */ /* 0x000fea0003800000 */
        /* <DEDUP_REMOVED lines=10> */
.L_x_549:
        /* <DEDUP_REMOVED lines=13> */
.L_x_779:


//--------------------- .text._Z21welford_kernel_c_lastIfffLi4EEvPKT_PT1_S4_PVT0_Piii --------------------------
	.section	.text._Z21welford_kernel_c_lastIfffLi4EEvPKT_PT1_S4_PVT0_Piii,"ax",@progbits
	.align	128
        .global         _Z21welford_kernel_c_lastIfffLi4EEvPKT_PT1_S4_PVT0_Piii
        .type           _Z21welford_kernel_c_lastIfffLi4EEvPKT_PT1_S4_PVT0_Piii,@function
        .size           _Z21welford_kernel_c_lastIfffLi4EEvPKT_PT1_S4_PVT0_Piii,(.L_x_780 - _Z21welford_kernel_c_lastIfffLi4EEvPKT_PT1_S4_PVT0_Piii)
        .other          _Z21welford_kernel_c_lastIfffLi4EEvPKT_PT1_S4_PVT0_Piii,@"STO_CUDA_ENTRY STV_DEFAULT"
_Z21welford_kernel_c_lastIfffLi4EEvPKT_PT1_S4_PVT0_Piii:
.text._Z21welford_kernel_c_lastIfffLi4EEvPKT_PT1_S4_PVT0_Piii:
        /* <DEDUP_REMOVED lines=67> */
.L_x_551:
[----:B-1----:R-:W-:Y:S01]  /*0430*/  ISETP.GE.OR P1, PT, R25, UR11, P0 ;  /* 0x0000000b19007c0c */ /* 0x002fe20008726670 */
[----:B------:R-:W-:-:S12]  /*0440*/  IMAD.MOV.U32 R22, RZ, RZ, RZ ;  /* 0x000000ffff167224 */ /* 0x000fd800078e00ff */
[----:B------:R-:W0:Y:S02]  /*0450*/  @!P1 LDC.64 R14, c[0x0][0x380] ;  /* 0x0000e000ff0e9b82 */ /* 0x000e240000000a00 */
[----:B0-----:R-:W-:-:S05]  /*0460*/  @!P1 IMAD.WIDE R26, R16, 0x4, R14 ;  /* 0x00000004101a9825 */ /* 0x001fca00078e020e */
[----:B------:R-:W2:Y:S01]  /*0470*/  @!P1 LDG.E.CONSTANT R22, desc[UR12][R26.64] ;  /* 0x0000000c1a169981 */ /* 0x000ea2000c1e9900 */
[----:B------:R-:W-:Y:S01]  /*0480*/  @!P1 IADD3 R12, PT, PT, R12, 0x1, RZ ;  /* 0x000000010c0c9810 */ /* 0x000fe20007ffe0ff */
[----:B------:R-:W-:Y:S01]  /*0490*/  IMAD.IADD R29, R2, 0x1, R25 ;  /* 0x00000001021d7824 */ /* 0x000fe200078e0219 */
[----:B------:R-:W-:Y:S02]  /*04a0*/  MOV R15, RZ ;  /* 0x000000ff000f7202 */ /* 0x000fe40000000f00 */
[----:B------:R-:W-:Y:S02]  /*04b0*/  @!P1 I2FP.F32.S32 R28, R12 ;  /* 0x0000000c001c9245 */ /* 0x000fe40000201400 */
[----:B------:R-:W-:Y:S02]  /*04c0*/  ISETP.GE.OR P2, PT, R29, UR11, P0 ;  /* 0x0000000b1d007c0c */ /* 0x000fe40008746670 */
[----:B------:R-:W0:Y:S01]  /*04d0*/  @!P1 MUFU.RCP R15, R28 ;  /* 0x0000001c000f9308 */ /* 0x000e220000001000 */
[----:B--2---:R-:W-:-:S04]  /*04e0*/  FADD.FTZ R25, R22, -R6 ;  /* 0x8000000616197221 */ /* 0x004fc80000010000 */
[----:B0-----:R-:W-:-:S06]  /*04f0*/  FFMA.FTZ R6, R25, R15, R6 ;  /* 0x0000000f19067223 */ /* 0x001fcc0000010006 */
[----:B------:R-:W0:Y:S01]  /*0500*/  @!P2 LDC.64 R14, c[0x0][0x380] ;  /* 0x0000e000ff0eab82 */ /* 0x000e220000000a00 */
[----:B------:R-:W-:-:S04]  /*0510*/  FADD.FTZ R22, -R6, R22 ;  /* 0x0000001606167221 */ /* 0x000fc80000010100 */
[----:B------:R-:W-:Y:S01]  /*0520*/  FMUL.FTZ R25, R25, R22 ;  /* 0x0000001619197220 */ /* 0x000fe20000410000 */
[----:B------:R-:W-:Y:S02]  /*0530*/  HFMA2 R22, -RZ, RZ, 0, 0 ;  /* 0x00000000ff167431 */ /* 0x000fe400000001ff */
[----:B0-----:R-:W-:-:S05]  /*0540*/  @!P2 IMAD.WIDE R14, R23, 0x4, R14 ;  /* 0x00000004170ea825 */ /* 0x001fca00078e020e */
[----:B------:R0:W2:Y:S01]  /*0550*/  @!P2 LDG.E.CONSTANT R22, desc[UR12][R14.64] ;  /* 0x0000000c0e16a981 */ /* 0x0000a2000c1e9900 */
[----:B------:R-:W-:Y:S01]  /*0560*/  IADD3 R27, PT, PT, R2, R29, RZ ;  /* 0x0000001d021b7210 */ /* 0x000fe20007ffe0ff */
[----:B------:R-:W-:Y:S01]  /*0570*/  IMAD.MOV.U32 R26, RZ, RZ, RZ ;  /* 0x000000ffff1a7224 */ /* 0x000fe200078e00ff */
[----:B------:R-:W-:Y:S02]  /*0580*/  @!P2 IADD3 R11, PT, PT, R11, 0x1, RZ ;  /* 0x000000010b0ba810 */ /* 0x000fe40007ffe0ff */
[----:B------:R-:W-:Y:S02]  /*0590*/  ISETP.GE.OR P3, PT, R27, UR11, P0 ;  /* 0x0000000b1b007c0c */ /* 0x000fe40008766670 */
[----:B------:R-:W-:-:S04]  /*05a0*/  @!P2 I2FP.F32.S32 R28, R11 ;  /* 0x0000000b001ca245 */ /* 0x000fc80000201400 */
[----:B------:R-:W1:Y:S07]  /*05b0*/  @!P2 MUFU.RCP R26, R28 ;  /* 0x0000001c001aa308 */ /* 0x000e6e0000001000 */
[----:B0-----:R-:W0:Y:S02]  /*05c0*/  @!P3 LDC.64 R14, c[0x0][0x380] ;  /* 0x0000e000ff0ebb82 */ /* 0x001e240000000a00 */
[----:B0-----:R-:W-:-:S04]  /*05d0*/  @!P3 IMAD.WIDE R14, R21, 0x4, R14 ;  /* 0x00000004150eb825 */ /* 0x001fc800078e020e */
[----:B--2---:R-:W-:-:S04]  /*05e0*/  FADD.FTZ R29, R22, -R5 ;  /* 0x80000005161d7221 */ /* 0x004fc80000010000 */
[----:B-1----:R-:W-:-:S04]  /*05f0*/  FFMA.FTZ R5, R29, R26, R5 ;  /* 0x0000001a1d057223 */ /* 0x002fc80000010005 */
[----:B------:R-:W-:-:S04]  /*0600*/  FADD.FTZ R22, -R5, R22 ;  /* 0x0000001605167221 */ /* 0x000fc80000010100 */
[----:B------:R-:W-:Y:S01]  /*0610*/  FMUL.FTZ R22, R29, R22 ;  /* 0x000000161d167220 */ /* 0x000fe20000410000 */
[----:B------:R-:W-:-:S06]  /*0620*/  MOV R29, RZ ;  /* 0x000000ff001d7202 */ /* 0x000fcc0000000f00 */
[----:B------:R-:W2:Y:S01]  /*0630*/  @!P3 LDG.E.CONSTANT R29, desc[UR12][R14.64] ;  /* 0x0000000c0e1db981 */ /* 0x000ea2000c1e9900 */
[----:B------:R-:W-:Y:S02]  /*0640*/  @!P3 VIADD R10, R10, 0x1 ;  /* 0x000000010a0ab836 */ /* 0x000fe40000000000 */
[----:B------:R-:W-:Y:S01]  /*0650*/  HFMA2 R26, -RZ, RZ, 0, 0 ;  /* 0x00000000ff1a7431 */ /* 0x000fe200000001ff */
[----:B------:R-:W-:Y:S02]  /*0660*/  IADD3 R27, PT, PT, R2, R27, RZ ;  /* 0x0000001b021b7210 */ /* 0x000fe40007ffe0ff */
[----:B------:R-:W-:Y:S02]  /*0670*/  @!P3 I2FP.F32.S32 R28, R10 ;  /* 0x0000000a001cb245 */ /* 0x000fe40000201400 */
[----:B------:R-:W-:Y:S02]  /*0680*/  ISETP.GE.OR P4, PT, R27, UR11, P0 ;  /* 0x0000000b1b007c0c */ /* 0x000fe40008786670 */
[----:B------:R-:W0:Y:S01]  /*0690*/  @!P3 MUFU.RCP R26, R28 ;  /* 0x0000001c001ab308 */ /* 0x000e220000001000 */
[----:B--2---:R-:W-:-:S04]  /*06a0*/  FADD.FTZ R15, R29, -R24 ;  /* 0x800000181d0f7221 */ /* 0x004fc80000010000 */
[----:B0-----:R-:W-:-:S04]  /*06b0*/  FFMA.FTZ R24, R15, R26, R24 ;  /* 0x0000001a0f187223 */ /* 0x001fc80000010018 */
[----:B------:R-:W-:-:S04]  /*06c0*/  FADD.FTZ R26, -R24, R29 ;  /* 0x0000001d181a7221 */ /* 0x000fc80000010100 */
[----:B------:R-:W-:Y:S01]  /*06d0*/  FMUL.FTZ R29, R15, R26 ;  /* 0x0000001a0f1d7220 */ /* 0x000fe20000410000 */
[----:B------:R-:W-:Y:S01]  /*06e0*/  IMAD.MOV.U32 R26, RZ, RZ, RZ ;  /* 0x000000ffff1a7224 */ /* 0x000fe200078e00ff */
[----:B------:R-:W0:Y:S02]  /*06f0*/  @!P4 LDC.64 R14, c[0x0][0x380] ;  /* 0x0000e000ff0ecb82 */ /* 0x000e240000000a00 */
[----:B0-----:R-:W-:-:S05]  /*0700*/  @!P4 IMAD.WIDE R14, R19, 0x4, R14 ;  /* 0x00000004130ec825 */ /* 0x001fca00078e020e */
[----:B------:R0:W2:Y:S01]  /*0710*/  @!P4 LDG.E.CONSTANT R26, desc[UR12][R14.64] ;  /* 0x0000000c0e1ac981 */ /* 0x0000a2000c1e9900 */
[----:B------:R-:W-:Y:S01]  /*0720*/  @!P4 IADD3 R4, PT, PT, R4, 0x1, RZ ;  /* 0x000000010404c810 */ /* 0x000fe20007ffe0ff */
[C---:B------:R-:W-:Y:S01]  /*0730*/  IMAD R19, R18.reuse, 0x4, R19 ;  /* 0x0000000412137824 */ /* 0x040fe200078e0213 */
[----:B------:R-:W-:Y:S02]  /*0740*/  MOV R28, RZ ;  /* 0x000000ff001c7202 */ /* 0x000fe40000000f00 */
[----:B------:R-:W-:Y:S02]  /*0750*/  IADD3 R7, PT, PT, R7, 0x1, RZ ;  /* 0x0000000107077810 */ /* 0x000fe40007ffe0ff */
[C---:B------:R-:W-:Y:S02]  /*0760*/  LEA R23, R18.reuse, R23, 0x2 ;  /* 0x0000001712177211 */ /* 0x040fe400078e10ff */
[----:B------:R-:W-:Y:S02]  /*0770*/  LEA R21, R18, R21, 0x2 ;  /* 0x0000001512157211 */ /* 0x000fe400078e10ff */
[----:B0-----:R-:W-:-:S04]  /*0780*/  @!P4 I2FP.F32.S32 R15, R4 ;  /* 0x00000004000fc245 */ /* 0x001fc80000201400 */
[----:B------:R0:W1:Y:S02]  /*0790*/  @!P4 MUFU.RCP R28, R15 ;  /* 0x0000000f001cc308 */ /* 0x0000640000001000 */
[----:B0-----:R-:W-:-:S04]  /*07a0*/  IADD3 R15, PT, PT, R18, R16, R18 ;  /* 0x00000010120f7210 */ /* 0x001fc80007ffe012 */
[----:B------:R-:W-:Y:S01]  /*07b0*/  IADD3 R16, PT, PT, R18, R15, R18 ;  /* 0x0000000f12107210 */ /* 0x000fe20007ffe012 */
[----:B--2---:R-:W-:-:S04]  /*07c0*/  FADD.FTZ R14, R26, -R13 ;  /* 0x8000000d1a0e7221 */ /* 0x004fc80000010000 */
[C---:B-1----:R-:W-:Y:S01]  /*07d0*/  FFMA.FTZ R13, R14.reuse, R28, R13 ;  /* 0x0000001c0e0d7223 */ /* 0x042fe2000001000d */
[----:B------:R-:W-:Y:S01]  /*07e0*/  IMAD.MOV.U32 R28, RZ, RZ, RZ ;  /* 0x000000ffff1c7224 */ /* 0x000fe200078e00ff */
[----:B------:R-:W-:Y:S02]  /*07f0*/  @!P1 MOV R28, 0x3f800000 ;  /* 0x3f800000001c9802 */ /* 0x000fe40000000f00 */
[----:B------:R-:W-:Y:S01]  /*0800*/  FADD.FTZ R26, -R13, R26 ;  /* 0x0000001a0d1a7221 */ /* 0x000fe20000010100 */
[----:B------:R-:W-:Y:S02]  /*0810*/  ISETP.NE.AND P1, PT, R7, 0x1, PT ;  /* 0x000000010700780c */ /* 0x000fe40003f25270 */
[----:B------:R-:W-:Y:S01]  /*0820*/  FFMA.FTZ R20, R25, R28, R20 ;  /* 0x0000001c19147223 */ /* 0x000fe20000010014 */
[----:B------:R-:W-:Y:S01]  /*0830*/  FMUL.FTZ R26, R14, R26 ;  /* 0x0000001a0e1a7220 */ /* 0x000fe20000410000 */
[----:B------:R-:W-:Y:S02]  /*0840*/  HFMA2 R14, -RZ, RZ, 0, 0 ;  /* 0x00000000ff0e7431 */ /* 0x000fe400000001ff */
[----:B------:R-:W-:-:S02]  /*0850*/  @!P2 IMAD.MOV.U32 R14, RZ, RZ, 0x3f800000 ;  /* 0x3f800000ff0ea424 */ /* 0x000fc400078e00ff */
[----:B------:R-:W-:Y:S02]  /*0860*/  IMAD.IADD R25, R2, 0x1, R27 ;  /* 0x0000000102197824 */ /* 0x000fe400078e021b */
[----:B------:R-:W-:Y:S01]  /*0870*/  FFMA.FTZ R9, R22, R14, R9 ;  /* 0x0000000e16097223 */ /* 0x000fe20000010009 */
[----:B------:R-:W-:Y:S02]  /*0880*/  MOV R14, RZ ;  /* 0x000000ff000e7202 */ /* 0x000fe40000000f00 */
[----:B------:R-:W-:-:S05]  /*0890*/  @!P3 MOV R14, 0x3f800000 ;  /* 0x3f800000000eb802 */ /* 0x000fca0000000f00 */
[----:B------:R-:W-:Y:S01]  /*08a0*/  FFMA.FTZ R8, R29, R14, R8 ;  /* 0x0000000e1d087223 */ /* 0x000fe20000010008 */
[----:B------:R-:W-:Y:S01]  /*08b0*/  IMAD.MOV.U32 R14, RZ, RZ, RZ ;  /* 0x000000ffff0e7224 */ /* 0x000fe200078e00ff */
[----:B------:R-:W-:-:S05]  /*08c0*/  @!P4 MOV R14, 0x3f800000 ;  /* 0x3f800000000ec802 */ /* 0x000fca0000000f00 */
[----:B------:R-:W-:Y:S01]  /*08d0*/  FFMA.FTZ R17, R26, R14, R17 ;  /* 0x0000000e1a117223 */ /* 0x000fe20000010011 */
[----:B------:R-:W-:Y:S06]  /*08e0*/  @P1 BRA `(.L_x_551) ;  /* 0xfffffff800d01947 */ /* 0x000fec000383ffff */
.L_x_550:
[----:B------:R-:W-:Y:S01]  /*08f0*/  IADD3 R7, PT, PT, R12, R11, RZ ;  /* 0x0000000b0c077210 */ /* 0x000fe20007ffe0ff */
[----:B------:R-:W0:Y:S01]  /*0900*/  S2R R22, SR_TID.X ;  /* 0x0000000000167919 */ /* 0x000e220000002100 */
[----:B------:R-:W-:Y:S01]  /*0910*/  I2FP.F32.S32 R19, R12 ;  /* 0x0000000c00137245 */ /* 0x000fe20000201400 */
[----:B------:R-:W1:Y:S01]  /*0920*/  S2UR UR6, SR_CgaCtaId ;  /* 0x00000000000679c3 */ /* 0x000e620000008800 */
[C---:B------:R-:W-:Y:S01]  /*0930*/  VIMNMX R2, PT, PT, R7.reuse, 0x1, !PT ;  /* 0x0000000107027848 */ /* 0x040fe20007fe0100 */
[----:B------:R-:W-:Y:S01]  /*0940*/  UMOV UR4, 0x400 ;  /* 0x0000040000047882 */ /* 0x000fe20000000000 */
[----:B------:R-:W-:Y:S01]  /*0950*/  IADD3 R15, PT, PT, R7, R10, RZ ;  /* 0x0000000a070f7210 */ /* 0x000fe20007ffe0ff */
[----:B------:R-:W-:Y:S01]  /*0960*/  FMUL.FTZ R21, R19, R6 ;  /* 0x0000000613157220 */ /* 0x000fe20000410000 */
[----:B------:R-:W-:Y:S01]  /*0970*/  I2FP.F32.U32 R2, R2 ;  /* 0x0000000200027245 */ /* 0x000fe20000201000 */
[----:B------:R-:W-:Y:S01]  /*0980*/  UIADD3 UR5, UPT, UPT, UR4, 0x800, URZ ;  /* 0x0000080004057890 */ /* 0x000fe2000fffe0ff */
[----:B------:R-:W-:-:S02]  /*0990*/  VIMNMX R14, PT, PT, R15, 0x1, !PT ;  /* 0x000000010f0e7848 */ /* 0x000fc40007fe0100 */
[----:B------:R-:W-:Y:S02]  /*09a0*/  I2FP.F32.S32 R12, R11 ;  /* 0x0000000b000c7245 */ /* 0x000fe40000201400 */
[----:B------:R-:W2:Y:S01]  /*09b0*/  MUFU.RCP R2, R2 ;  /* 0x0000000200027308 */ /* 0x000ea20000001000 */
[----:B------:R-:W-:Y:S01]  /*09c0*/  I2FP.F32.U32 R11, R14 ;  /* 0x0000000e000b7245 */ /* 0x000fe20000201000 */
[----:B------:R-:W-:Y:S01]  /*09d0*/  FADD.FTZ R14, -R5, R6 ;  /* 0x00000006050e7221 */ /* 0x000fe20000010100 */
[----:B------:R-:W-:Y:S01]  /*09e0*/  FFMA.FTZ R21, R12, R5, R21 ;  /* 0x000000050c157223 */ /* 0x000fe20000010015 */
[----:B------:R-:W-:Y:S01]  /*09f0*/  I2FP.F32.S32 R6, R7 ;  /* 0x0000000700067245 */ /* 0x000fe20000201400 */
[----:B------:R-:W0:Y:S01]  /*0a00*/  S2R R5, SR_TID.Y ;  /* 0x0000000000057919 */ /* 0x000e220000002200 */
[----:B------:R-:W-:Y:S02]  /*0a10*/  IMAD.IADD R7, R15, 0x1, R4 ;  /* 0x000000010f077824 */ /* 0x000fe400078e0204 */
[----:B------:R-:W-:Y:S01]  /*0a20*/  FMUL.FTZ R25, R14, R14 ;  /* 0x0000000e0e197220 */ /* 0x000fe20000410000 */
[----:B------:R-:W3:Y:S01]  /*0a30*/  MUFU.RCP R11, R11 ;  /* 0x0000000b000b7308 */ /* 0x000ee20000001000 */
[----:B------:R-:W-:-:S02]  /*0a40*/  I2FP.F32.S32 R4, R4 ;  /* 0x0000000400047245 */ /* 0x000fc40000201400 */
[----:B------:R-:W-:Y:S01]  /*0a50*/  VIMNMX R14, PT, PT, R7, 0x1, !PT ;  /* 0x00000001070e7848 */ /* 0x000fe20007fe0100 */
[----:B------:R-:W-:Y:S01]  /*0a60*/  FMUL.FTZ R12, R12, R25 ;  /* 0x000000190c0c7220 */ /* 0x000fe20000410000 */
[----:B------:R-:W-:Y:S01]  /*0a70*/  I2FP.F32.S32 R15, R15 ;  /* 0x0000000f000f7245 */ /* 0x000fe20000201400 */
[----:B-1----:R-:W-:Y:S01]  /*0a80*/  ULEA UR7, UR6, UR4, 0x18 ;  /* 0x0000000406077291 */ /* 0x002fe2000f8ec0ff */
[----:B------:R-:W-:Y:S01]  /*0a90*/  I2FP.F32.U32 R18, R14 ;  /* 0x0000000e00127245 */ /* 0x000fe20000201000 */
[----:B------:R-:W-:Y:S01]  /*0aa0*/  FMUL.FTZ R12, R19, R12 ;  /* 0x0000000c130c7220 */ /* 0x000fe20000410000 */
[----:B------:R-:W-:Y:S01]  /*0ab0*/  UIADD3 UR4, UPT, UPT, UR4, 0x1000, URZ ;  /* 0x0000100004047890 */ /* 0x000fe2000fffe0ff */
[C---:B--2---:R-:W-:Y:S01]  /*0ac0*/  FMUL.FTZ R23, R2.reuse, R21 ;  /* 0x0000001502177220 */ /* 0x044fe20000410000 */
[----:B------:R-:W-:Y:S01]  /*0ad0*/  I2FP.F32.S32 R21, R10 ;  /* 0x0000000a00157245 */ /* 0x000fe20000201400 */
[----:B------:R-:W-:Y:S01]  /*0ae0*/  FFMA.FTZ R9, R2, R12, R9 ;  /* 0x0000000c02097223 */ /* 0x000fe20000010009 */
[----:B------:R-:W-:Y:S01]  /*0af0*/  ULEA UR5, UR6, UR5, 0x18 ;  /* 0x0000000506057291 */ /* 0x000fe2000f8ec0ff */
[C---:B------:R-:W-:Y:S01]  /*0b00*/  FMUL.FTZ R10, R23.reuse, R6 ;  /* 0x00000006170a7220 */ /* 0x040fe20000410000 */
[----:B------:R-:W-:Y:S01]  /*0b10*/  FADD.FTZ R23, R23, -R24 ;  /* 0x8000001817177221 */ /* 0x000fe20000010000 */
[----:B------:R-:W-:Y:S01]  /*0b20*/  FADD.FTZ R9, R9, R20 ;  /* 0x0000001409097221 */ /* 0x000fe20000010000 */
[----:B------:R-:W-:Y:S01]  /*0b30*/  ULEA UR4, UR6, UR4, 0x18 ;  /* 0x0000000406047291 */ /* 0x000fe2000f8ec0ff */
[----:B------:R-:W-:Y:S01]  /*0b40*/  FFMA.FTZ R10, R21, R24, R10 ;  /* 0x00000018150a7223 */ /* 0x000fe2000001000a */
[----:B------:R-:W-:Y:S01]  /*0b50*/  FMUL.FTZ R16, R23, R23 ;  /* 0x0000001717107220 */ /* 0x000fe20000410000 */
[----:B------:R-:W-:-:S02]  /*0b60*/  ISETP.GE.U32.AND P0, PT, R0, 0x2, PT ;  /* 0x000000020000780c */ /* 0x000fc40003f06070 */
[----:B---3--:R-:W-:Y:S01]  /*0b70*/  FMUL.FTZ R14, R11, R10 ;  /* 0x0000000a0b0e7220 */ /* 0x008fe20000410000 */
[----:B------:R-:W-:Y:S01]  /*0b80*/  FMUL.FTZ R21, R21, R16 ;  /* 0x0000001015157220 */ /* 0x000fe20000410000 */
[----:B------:R-:W1:Y:S02]  /*0b90*/  MUFU.RCP R10, R18 ;  /* 0x00000012000a7308 */ /* 0x000e640000001000 */
[----:B------:R-:W-:Y:S01]  /*0ba0*/  FADD.FTZ R2, R14, -R13 ;  /* 0x8000000d0e027221 */ /* 0x000fe20000010000 */
[----:B------:R-:W-:Y:S01]  /*0bb0*/  FMUL.FTZ R21, R6, R21 ;  /* 0x0000001506157220 */ /* 0x000fe20000410000 */
[----:B------:R-:W-:Y:S01]  /*0bc0*/  FMUL.FTZ R19, R14, R15 ;  /* 0x0000000f0e137220 */ /* 0x000fe20000410000 */
[----:B0-----:R-:W-:Y:S02]  /*0bd0*/  IMAD R6, R5, UR10, R22 ;  /* 0x0000000a05067c24 */ /* 0x001fe4000f8e0216 */
[----:B------:R-:W-:Y:S01]  /*0be0*/  FMUL.FTZ R23, R2, R2 ;  /* 0x0000000202177220 */ /* 0x000fe20000410000 */
[----:B------:R-:W-:Y:S01]  /*0bf0*/  FFMA.FTZ R8, R11, R21, R8 ;  /* 0x000000150b087223 */ /* 0x000fe20000010008 */
[----:B------:R-:W-:-:S02]  /*0c00*/  FFMA.FTZ R19, R4, R13, R19 ;  /* 0x0000000d04137223 */ /* 0x000fc40000010013 */
[----:B------:R-:W-:Y:S01]  /*0c10*/  FMUL.FTZ R2, R4, R23 ;  /* 0x0000001704027220 */ /* 0x000fe20000410000 */
[----:B------:R-:W-:Y:S01]  /*0c20*/  FADD.FTZ R8, R9, R8 ;  /* 0x0000000809087221 */ /* 0x000fe20000010000 */
[----:B------:R-:W-:Y:S02]  /*0c30*/  LEA R4, R6, UR5, 0x2 ;  /* 0x0000000506047c11 */ /* 0x000fe4000f8e10ff */
[----:B------:R-:W-:-:S04]  /*0c40*/  FMUL.FTZ R2, R15, R2 ;  /* 0x000000020f027220 */ /* 0x000fc80000410000 */
        /* <DEDUP_REMOVED lines=36> */
[----:B------:R-:W-:-:S02]  /*0e90*/  IMAD.MOV.U32 R7, RZ, RZ, R11 ;  /* 0x000000ffff077224 */ /* 0x000fc400078e000b */
[C---:B---3--:R-:W-:Y:S01]  /*0ea0*/  FFMA.FTZ R8, R12.reuse, R8, R9 ;  /* 0x000000080c087223 */ /* 0x048fe20000010009 */
[----:B------:R-:W-:-:S03]  /*0eb0*/  FMUL.FTZ R23, R12, R23 ;  /* 0x000000170c177220 */ /* 0x000fc60000410000 */
[----:B------:R-:W-:Y:S02]  /*0ec0*/  FADD.FTZ R21, R21, R8 ;  /* 0x0000000815157221 */ /* 0x000fe40000010000 */
[----:B------:R1:W-:Y:S04]  /*0ed0*/  STS [R2], R23 ;  /* 0x0000001702007388 */ /* 0x0003e80000000800 */
[----:B------:R1:W-:Y:S04]  /*0ee0*/  STS [R4], R21 ;  /* 0x0000001504007388 */ /* 0x0003e80000000800 */
[----:B------:R1:W-:Y:S02]  /*0ef0*/  STS [R6], R11 ;  /* 0x0000000b06007388 */ /* 0x0003e40000000800 */
.L_x_554:
[----:B------:R-:W-:Y:S05]  /*0f00*/  BSYNC.RECONVERGENT B0 ;  /* 0x0000000000007941 */ /* 0x000fea0003800200 */
.L_x_553:
        /* <DEDUP_REMOVED lines=35> */
.L_x_556:
[----:B------:R-:W-:Y:S05]  /*1140*/  BSYNC.RECONVERGENT B0 ;  /* 0x0000000000007941 */ /* 0x000fea0003800200 */
.L_x_555:
        /* <DEDUP_REMOVED lines=35> */
.L_x_558:
[----:B------:R-:W-:Y:S05]  /*1380*/  BSYNC.RECONVERGENT B0 ;  /* 0x0000000000007941 */ /* 0x000fea0003800200 */
.L_x_557:
        /* <DEDUP_REMOVED lines=35> */
.L_x_560:
[----:B------:R-:W-:Y:S05]  /*15c0*/  BSYNC.RECONVERGENT B0 ;  /* 0x0000000000007941 */ /* 0x000fea0003800200 */
.L_x_559:
        /* <DEDUP_REMOVED lines=35> */
.L_x_562:
[----:B------:R-:W-:Y:S05]  /*1800*/  BSYNC.RECONVERGENT B0 ;  /* 0x0000000000007941 */ /* 0x000fea0003800200 */
.L_x_561:
        /* <DEDUP_REMOVED lines=35> */
.L_x_564:
[----:B------:R-:W-:Y:S05]  /*1a40*/  BSYNC.RECONVERGENT B0 ;  /* 0x0000000000007941 */ /* 0x000fea0003800200 */
.L_x_563:
        /* <DEDUP_REMOVED lines=35> */
.L_x_566:
[----:B------:R-:W-:Y:S05]  /*1c80*/  BSYNC.RECONVERGENT B0 ;  /* 0x0000000000007941 */ /* 0x000fea0003800200 */
.L_x_565:
        /* <DEDUP_REMOVED lines=35> */
.L_x_568:
[----:B------:R-:W-:Y:S05]  /*1ec0*/  BSYNC.RECONVERGENT B0 ;  /* 0x0000000000007941 */ /* 0x000fea0003800200 */
.L_x_567:
        /* <DEDUP_REMOVED lines=35> */
.L_x_570:
[----:B------:R-:W-:Y:S05]  /*2100*/  BSYNC.RECONVERGENT B0 ;  /* 0x0000000000007941 */ /* 0x000fea0003800200 */
.L_x_569:
        /* <DEDUP_REMOVED lines=34> */
.L_x_571:
[----:B------:R-:W-:Y:S05]  /*2330*/  BSYNC.RECONVERGENT B0 ;  /* 0x0000000000007941 */ /* 0x000fea0003800200 */
.L_x_552:
        /* <DEDUP_REMOVED lines=42> */
.L_x_574:
[----:B------:R-:W-:Y:S05]  /*25e0*/  BSYNC.RECONVERGENT B0 ;  /* 0x0000000000007941 */ /* 0x000fea0003800200 */
.L_x_573:
        /* <DEDUP_REMOVED lines=58> */
.L_x_579:
        /* <DEDUP_REMOVED lines=108> */
.L_x_578:
[----:B-1----:R-:W-:Y:S05]  /*3050*/  BSYNC.RECONVERGENT B1 ;  /* 0x0000000000017941 */ /* 0x002fea0003800200 */
.L_x_577:
[----:B------:R-:W-:Y:S05]  /*3060*/  @!P2 BRA `(.L_x_576) ;  /* 0x000000000094a947 */ /* 0x000fea0003800000 */
[----:B------:R-:W0:Y:S01]  /*3070*/  LDCU UR4, c[0x0][0x3ac] ;  /* 0x00007580ff0477ac */ /* 0x000e220008000800 */
[----:B------:R-:W-:Y:S01]  /*3080*/  BSSY.RECONVERGENT B1, `(.L_x_580) ;  /* 0x0000022000017945 */ /* 0x000fe20003800200 */
[----:B------:R-:W-:Y:S01]  /*3090*/  IMAD.MOV R7, RZ, RZ, -R7 ;  /* 0x000000ffff077224 */ /* 0x000fe200078e0a07 */
[----:B0-----:R-:W-:Y:S01]  /*30a0*/  ISETP.GE.AND P2, PT, R8, UR4, PT ;  /* 0x0000000408007c0c */ /* 0x001fe2000bf46270 */
[----:B------:R-:W-:-:S12]  /*30b0*/  IMAD R3, R3, UR4, R8 ;  /* 0x0000000403037c24 */ /* 0x000fd8000f8e0208 */
.L_x_581:
        /* <DEDUP_REMOVED lines=31> */
.L_x_580:
[----:B------:R-:W-:-:S07]  /*32b0*/  MOV R29, R23 ;  /* 0x00000017001d7202 */ /* 0x000fce0000000f00 */
.L_x_576:
[----:B-1----:R-:W-:Y:S05]  /*32c0*/  BSYNC.RECONVERGENT B0 ;  /* 0x0000000000007941 */ /* 0x002fea0003800200 */
.L_x_575:
        /* <DEDUP_REMOVED lines=39> */
.L_x_584:
[----:B------:R-:W-:Y:S05]  /*3540*/  BSYNC.RECONVERGENT B0 ;  /* 0x0000000000007941 */ /* 0x000fea0003800200 */
.L_x_583:
        /* <DEDUP_REMOVED lines=35> */
.L_x_586:
[----:B------:R-:W-:Y:S05]  /*3780*/  BSYNC.RECONVERGENT B0 ;  /* 0x0000000000007941 */ /* 0x000fea0003800200 */
.L_x_585:
        /* <DEDUP_REMOVED lines=35> */
.L_x_588:
[----:B------:R-:W-:Y:S05]  /*39c0*/  BSYNC.RECONVERGENT B0 ;  /* 0x0000000000007941 */ /* 0x000fea0003800200 */
.L_x_587:
        /* <DEDUP_REMOVED lines=35> */
.L_x_590:
[----:B------:R-:W-:Y:S05]  /*3c00*/  BSYNC.RECONVERGENT B0 ;  /* 0x0000000000007941 */ /* 0x000fea0003800200 */
.L_x_589:
        /* <DEDUP_REMOVED lines=35> */
.L_x_592:
[----:B------:R-:W-:Y:S05]  /*3e40*/  BSYNC.RECONVERGENT B0 ;  /* 0x0000000000007941 */ /* 0x000fea0003800200 */
.L_x_591:
        /* <DEDUP_REMOVED lines=35> */
.L_x_594:
[----:B------:R-:W-:Y:S05]  /*4080*/  BSYNC.RECONVERGENT B0 ;  /* 0x0000000000007941 */ /* 0x000fea0003800200 */
.L_x_593:
        /* <DEDUP_REMOVED lines=35> */
.L_x_596:
[----:B------:R-:W-:Y:S05]  /*42c0*/  BSYNC.RECONVERGENT B0 ;  /* 0x0000000000007941 */ /* 0x000fea0003800200 */
.L_x_595:
        /* <DEDUP_REMOVED lines=35> */
.L_x_598:
[----:B------:R-:W-:Y:S05]  /*4500*/  BSYNC.RECONVERGENT B0 ;  /* 0x0000000000007941 */ /* 0x000fea0003800200 */
.L_x_597:
        /* <DEDUP_REMOVED lines=35> */
.L_x_600:
[----:B------:R-:W-:Y:S05]  /*4740*/  BSYNC.RECONVERGENT B0 ;  /* 0x0000000000007941 */ /* 0x000fea0003800200 */
.L_x_599:
        /* <DEDUP_REMOVED lines=34> */
.L_x_601:
[----:B------:R-:W-:Y:S05]  /*4970*/  BSYNC.RECONVERGENT B0 ;  /* 0x0000000000007941 */ /* 0x000fea0003800200 */
.L_x_582:
        /* <DEDUP_REMOVED lines=11> */
.L_x_572:
        /* <DEDUP_REMOVED lines=14> */
.L_x_602:
        /* <DEDUP_REMOVED lines=15> */
.L_x_780:


//--------------------- .text._Z23welford_kernel_parallelIN3c104HalfEEvPKT_S4_PKiPS2_S7_S7_iif --------------------------
	.section	.text._Z23welford_kernel_parallelIN3c104HalfEEvPKT_S4_PKiPS2_S7_S7_iif,"ax",@progbits
	.align	128
        .global         _Z23welford_kernel_parallelIN3c104HalfEEvPKT_S4_PKiPS2_S7_S7_iif
        .type           _Z23welford_kernel_parallelIN3c104HalfEEvPKT_S4_PKiPS2_S7_S7_iif,@function
        .size           _Z23welford_kernel_parallelIN3c104HalfEEvPKT_S4_PKiPS2_S7_S7_iif,(.L_x_781 - _Z23welford_kernel_parallelIN3c104HalfEEvPKT_S4_PKiPS2_S7_S7_iif)
        .other          _Z23welford_kernel_parallelIN3c104HalfEEvPKT_S4_PKiPS2_S7_S7_iif,@"STO_CUDA_ENTRY STV_DEFAULT"
_Z23welford_kernel_parallelIN3c104HalfEEvPKT_S4_PKiPS2_S7_S7_iif:
.text._Z23welford_kernel_parallelIN3c104HalfEEvPKT_S4_PKiPS2_S7_S7_iif:
[----:B------:R-:W-:Y:S01]  /*0000*/  LDC R1, c[0x0][0x37c] ;  /* 0x0000df00ff017b82 */ /* 0x000fe20000000800 */
[----:B------:R-:W0:Y:S07]  /*0010*/  S2R R0, SR_TID.X ;  /* 0x0000000000007919 */ /* 0x000e2e0000002100 */
[----:B------:R-:W0:Y:S01]  /*0020*/  S2UR UR4, SR_CTAID.X ;  /* 0x00000000000479c3 */ /* 0x000e220000002500 */
[----:B------:R-:W1:Y:S07]  /*0030*/  LDCU UR6, c[0x0][0x3b4] ;  /* 0x00007680ff0677ac */ /* 0x000e6e0008000800 */
[----:B------:R-:W0:Y:S02]  /*0040*/  LDC R3, c[0x0][0x360] ;  /* 0x0000d800ff037b82 */ /* 0x000e240000000800 */
[----:B0-----:R-:W-:-:S05]  /*0050*/  IMAD R0, R3, UR4, R0 ;  /* 0x0000000403007c24 */ /* 0x001fca000f8e0200 */
[----:B-1----:R-:W-:-:S13]  /*0060*/  ISETP.GE.AND P0, PT, R0, UR6, PT ;  /* 0x0000000600007c0c */ /* 0x002fda000bf06270 */
[----:B------:R-:W-:Y:S05]  /*0070*/  @P0 EXIT ;  /* 0x000000000000094d */ /* 0x000fea0003800000 */
[----:B------:R-:W0:Y:S01]  /*0080*/  LDCU UR4, c[0x0][0x3b0] ;  /* 0x00007600ff0477ac */ /* 0x000e220008000800 */
[----:B------:R-:W1:Y:S01]  /*0090*/  LDCU UR5, c[0x0][0x370] ;  /* 0x00006e00ff0577ac */ /* 0x000e620008000800 */
[----:B------:R-:W2:Y:S01]  /*00a0*/  LDCU.64 UR8, c[0x0][0x358] ;  /* 0x00006b00ff0877ac */ /* 0x000ea20008000a00 */
[----:B0-----:R-:W-:Y:S01]  /*00b0*/  UISETP.GT.AND UP0, UPT, UR4, URZ, UPT ;  /* 0x000000ff0400728c */ /* 0x001fe2000bf04270 */
[----:B-1----:R-:W-:-:S08]  /*00c0*/  IMAD R3, R3, UR5, RZ ;  /* 0x0000000503037c24 */ /* 0x002fd0000f8e02ff */
[----:B--2---:R-:W-:Y:S05]  /*00d0*/  BRA.U UP0, `(.L_x_603) ;  /* 0x00000001005c7547 */ /* 0x004fea000b800000 */
[----:B------:R-:W0:Y:S01]  /*00e0*/  LDCU UR4, c[0x0][0x3b8] ;  /* 0x00007700ff0477ac */ /* 0x000e220008000800 */
[----:B------:R-:W-:Y:S01]  /*00f0*/  FADD.FTZ R2, -RZ, -RZ ;  /* 0x800000ffff027221 */ /* 0x000fe20000010100 */
[----:B------:R-:W-:Y:S01]  /*0100*/  FMUL R5, RZ, +INF ;  /* 0x7f800000ff057820 */ /* 0x000fe20000400000 */
[----:B------:R-:W1:Y:S04]  /*0110*/  LDC.64 R10, c[0x0][0x398] ;  /* 0x0000e600ff0a7b82 */ /* 0x000e680000000a00 */
[----:B------:R-:W-:-:S04]  /*0120*/  F2FP.F16.F32.PACK_AB R2, R5, R2 ;  /* 0x000000020502723e */ /* 0x000fc800000000ff */
[----:B------:R-:W2:Y:S01]  /*0130*/  LDC.64 R12, c[0x0][0x3a0] ;  /* 0x0000e800ff0c7b82 */ /* 0x000ea20000000a00 */
[----:B------:R-:W-:-:S05]  /*0140*/  HADD2.F32 R4, -RZ, R2.H1_H1 ;  /* 0x30000002ff047230 */ /* 0x000fca0000004100 */
[----:B0-----:R-:W-:Y:S02]  /*0150*/  FADD.FTZ R4, R4, UR4 ;  /* 0x0000000404047e21 */ /* 0x001fe40008010000 */
[----:B------:R-:W0:Y:S04]  /*0160*/  LDC.64 R14, c[0x0][0x3a8] ;  /* 0x0000ea00ff0e7b82 */ /* 0x000e280000000a00 */
[----:B------:R-:W3:Y:S08]  /*0170*/  MUFU.SQRT R4, R4 ;  /* 0x0000000400047308 */ /* 0x000ef00000002000 */
[----:B---3--:R-:W3:Y:S02]  /*0180*/  MUFU.RCP R5, R4 ;  /* 0x0000000400057308 */ /* 0x008ee40000001000 */
[----:B---3--:R-:W-:-:S05]  /*0190*/  FADD.FTZ R5, R5, -RZ ;  /* 0x800000ff05057221 */ /* 0x008fca0000010000 */
[----:B-12---:R-:W-:-:S07]  /*01a0*/  F2FP.F16.F32.PACK_AB R16, RZ, R5 ;  /* 0x00000005ff10723e */ /* 0x006fce00000000ff */
.L_x_604:
[----:B------:R-:W-:-:S04]  /*01b0*/  IMAD.WIDE R4, R0, 0x2, R10 ;  /* 0x0000000200047825 */ /* 0x000fc800078e020a */
[C---:B------:R-:W-:Y:S01]  /*01c0*/  IMAD.WIDE R6, R0.reuse, 0x2, R12 ;  /* 0x0000000200067825 */ /* 0x040fe200078e020c */
[----:B------:R1:W-:Y:S03]  /*01d0*/  STG.E.U16 desc[UR8][R4.64], RZ ;  /* 0x000000ff04007986 */ /* 0x0003e6000c101508 */
[----:B0-----:R-:W-:Y:S01]  /*01e0*/  IMAD.WIDE R8, R0, 0x2, R14 ;  /* 0x0000000200087825 */ /* 0x001fe200078e020e */
[----:B------:R1:W-:Y:S01]  /*01f0*/  STG.E.U16 desc[UR8][R6.64], R2 ;  /* 0x0000000206007986 */ /* 0x0003e2000c101508 */
[----:B------:R-:W-:-:S03]  /*0200*/  IADD3 R0, PT, PT, R3, R0, RZ ;  /* 0x0000000003007210 */ /* 0x000fc60007ffe0ff */
[----:B------:R1:W-:Y:S01]  /*0210*/  STG.E.U16 desc[UR8][R8.64], R16 ;  /* 0x0000001008007986 */ /* 0x0003e2000c101508 */
[----:B------:R-:W-:-:S13]  /*0220*/  ISETP.GE.AND P0, PT, R0, UR6, PT ;  /* 0x0000000600007c0c */ /* 0x000fda000bf06270 */
[----:B-1----:R-:W-:Y:S05]  /*0230*/  @!P0 BRA `(.L_x_604) ;  /* 0xfffffffc00dc8947 */ /* 0x002fea000383ffff */
[----:B------:R-:W-:Y:S05]  /*0240*/  EXIT ;  /* 0x000000000000794d */ /* 0x000fea0003800000 */
.L_x_603:
[----:B------:R-:W-:-:S04]  /*0250*/  ULOP3.LUT UR4, UR4, 0x7ffffffc, URZ, 0xc0, !UPT ;  /* 0x7ffffffc04047892 */ /* 0x000fc8000f8ec0ff */
[----:B------:R-:W-:-:S12]  /*0260*/  UIADD3 UR10, UPT, UPT, -UR4, URZ, URZ ;  /* 0x000000ff040a7290 */ /* 0x000fd8000fffe1ff */
.L_x_609:
[----:B-1----:R-:W0:Y:S01]  /*0270*/  LDC R2, c[0x0][0x3b0] ;  /* 0x0000ec00ff027b82 */ /* 0x002e220000000800 */
[----:B------:R-:W-:Y:S01]  /*0280*/  HFMA2 R8, -RZ, RZ, 0, 0 ;  /* 0x00000000ff087431 */ /* 0x000fe200000001ff */
[----:B------:R-:W-:Y:S01]  /*0290*/  MOV R5, R0 ;  /* 0x0000000000057202 */ /* 0x000fe20000000f00 */
[----:B------:R-:W-:Y:S01]  /*02a0*/  HFMA2 R27, -RZ, RZ, 0, 0 ;  /* 0x00000000ff1b7431 */ /* 0x000fe200000001ff */
[----:B------:R-:W-:Y:S02]  /*02b0*/  PRMT R24, RZ, 0x7610, R24 ;  /* 0x00007610ff187816 */ /* 0x000fe40000000018 */
[----:B------:R-:W-:Y:S02]  /*02c0*/  PRMT R4, RZ, 0x7610, R4 ;  /* 0x00007610ff047816 */ /* 0x000fe40000000004 */
[----:B0-----:R-:W-:-:S13]  /*02d0*/  ISETP.GE.U32.AND P0, PT, R2, 0x4, PT ;  /* 0x000000040200780c */ /* 0x001fda0003f06070 */
[----:B------:R-:W-:Y:S05]  /*02e0*/  @!P0 BRA `(.L_x_605) ;  /* 0x0000000c00a48947 */ /* 0x000fea0003800000 */
[----:B------:R-:W0:Y:S01]  /*02f0*/  LDCU.64 UR6, c[0x0][0x390] ;  /* 0x00007200ff0677ac */ /* 0x000e220008000a00 */
[----:B------:R-:W1:Y:S01]  /*0300*/  LDC R6, c[0x0][0x3b4] ;  /* 0x0000ed00ff067b82 */ /* 0x000e620000000800 */
[----:B------:R-:W-:Y:S02]  /*0310*/  MOV R27, RZ ;  /* 0x000000ff001b7202 */ /* 0x000fe40000000f00 */
[----:B------:R-:W-:Y:S02]  /*0320*/  MOV R5, R0 ;  /* 0x0000000000057202 */ /* 0x000fe40000000f00 */
[----:B------:R-:W-:Y:S02]  /*0330*/  MOV R7, UR10 ;  /* 0x0000000a00077c02 */ /* 0x000fe40008000f00 */
[----:B------:R-:W-:Y:S01]  /*0340*/  PRMT R24, RZ, 0x7610, R24 ;  /* 0x00007610ff187816 */ /* 0x000fe20000000018 */
[----:B------:R-:W2:Y:S01]  /*0350*/  LDC.64 R12, c[0x0][0x380] ;  /* 0x0000e000ff0c7b82 */ /* 0x000ea20000000a00 */
[----:B------:R-:W-:-:S07]  /*0360*/  PRMT R4, RZ, 0x7610, R4 ;  /* 0x00007610ff047816 */ /* 0x000fce0000000004 */
[----:B------:R-:W3:Y:S01]  /*0370*/  LDC.64 R14, c[0x0][0x388] ;  /* 0x0000e200ff0e7b82 */ /* 0x000ee20000000a00 */
[----:B0-----:R-:W-:-:S04]  /*0380*/  UIADD3 UR5, UP0, UPT, UR6, 0x8, URZ ;  /* 0x0000000806057890 */ /* 0x001fc8000ff1e0ff */
[----:B------:R-:W-:Y:S02]  /*0390*/  UIADD3.X UR6, UPT, UPT, URZ, UR7, URZ, UP0, !UPT ;  /* 0x00000007ff067290 */ /* 0x000fe400087fe4ff */
[----:B------:R-:W-:-:S04]  /*03a0*/  MOV R10, UR5 ;  /* 0x00000005000a7c02 */ /* 0x000fc80008000f00 */
[----:B------:R-:W-:-:S07]  /*03b0*/  MOV R11, UR6 ;  /* 0x00000006000b7c02 */ /* 0x000fce0008000f00 */
.L_x_606:
[----:B------:R-:W4:Y:S01]  /*03c0*/  LDG.E.CONSTANT R25, desc[UR8][R10.64+-0x8] ;  /* 0xfffff8080a197981 */ /* 0x000f22000c1e9900 */
[----:B--2---:R-:W-:-:S03]  /*03d0*/  IMAD.WIDE R20, R5, 0x2, R12 ;  /* 0x0000000205147825 */ /* 0x004fc600078e020c */
[----:B------:R-:W2:Y:S04]  /*03e0*/  LDG.E.CONSTANT R26, desc[UR8][R10.64+-0x4] ;  /* 0xfffffc080a1a7981 */ /* 0x000ea8000c1e9900 */
[----:B------:R-:W5:Y:S01]  /*03f0*/  LDG.E.U16.CONSTANT R29, desc[UR8][R20.64] ;  /* 0x00000008141d7981 */ /* 0x000f62000c1e9500 */
[----:B---3--:R-:W-:-:S05]  /*0400*/  IMAD.WIDE R8, R5, 0x2, R14 ;  /* 0x0000000205087825 */ /* 0x008fca00078e020e */
[----:B------:R-:W3:Y:S01]  /*0410*/  LDG.E.U16.CONSTANT R28, desc[UR8][R8.64] ;  /* 0x00000008081c7981 */ /* 0x000ee2000c1e9500 */
[----:B-1----:R-:W-:-:S05]  /*0420*/  IMAD.WIDE R16, R6, 0x2, R20 ;  /* 0x0000000206107825 */ /* 0x002fca00078e0214 */
[----:B------:R0:W2:Y:S01]  /*0430*/  LDG.E.U16.CONSTANT R22, desc[UR8][R16.64] ;  /* 0x0000000810167981 */ /* 0x0000a2000c1e9500 */
[----:B------:R-:W-:-:S05]  /*0440*/  IMAD.WIDE R18, R6, 0x2, R8 ;  /* 0x0000000206127825 */ /* 0x000fca00078e0208 */
[----:B------:R1:W2:Y:S01]  /*0450*/  LDG.E.U16.CONSTANT R23, desc[UR8][R18.64] ;  /* 0x0000000812177981 */ /* 0x0002a2000c1e9500 */
[----:B------:R-:W-:Y:S02]  /*0460*/  HADD2.F32 R24, -RZ, R24.H0_H0 ;  /* 0x20000018ff187230 */ /* 0x000fe40000004100 */
[----:B0-----:R-:W-:-:S04]  /*0470*/  IMAD.WIDE R16, R6, 0x2, R16 ;  /* 0x0000000206107825 */ /* 0x001fc800078e0210 */
[----:B-1----:R-:W-:-:S04]  /*0480*/  IMAD.WIDE R18, R6, 0x2, R18 ;  /* 0x0000000206127825 */ /* 0x002fc800078e0212 */
[----:B------:R-:W-:Y:S01]  /*0490*/  HADD2.F32 R4, -RZ, R4.H0_H0 ;  /* 0x20000004ff047230 */ /* 0x000fe20000004100 */
[----:B----4-:R-:W-:-:S04]  /*04a0*/  I2FP.F32.S32 R8, R25 ;  /* 0x0000001900087245 */ /* 0x010fc80000201400 */
[----:B------:R-:W-:Y:S01]  /*04b0*/  F2FP.F16.F32.PACK_AB R9, RZ, R8 ;  /* 0x00000008ff09723e */ /* 0x000fe200000000ff */
[----:B-----5:R-:W-:-:S04]  /*04c0*/  HADD2.F32 R29, -RZ, R29.H0_H0 ;  /* 0x2000001dff1d7230 */ /* 0x020fc80000004100 */
[----:B------:R-:W-:Y:S01]  /*04d0*/  HADD2.F32 R8, -RZ, R9.H0_H0 ;  /* 0x20000009ff087230 */ /* 0x000fe20000004100 */
[-C--:B------:R-:W-:Y:S02]  /*04e0*/  IADD3 R25, PT, PT, R25, R27.reuse, RZ ;  /* 0x0000001b19197210 */ /* 0x080fe40007ffe0ff */
[----:B------:R-:W-:Y:S02]  /*04f0*/  I2FP.F32.S32 R27, R27 ;  /* 0x0000001b001b7245 */ /* 0x000fe40000201400 */
[----:B------:R-:W-:Y:S01]  /*0500*/  FMUL.FTZ R20, R8, R29 ;  /* 0x0000001d08147220 */ /* 0x000fe20000410000 */
[----:B---3--:R-:W-:-:S04]  /*0510*/  HADD2.F32 R9, -RZ, R28.H0_H0 ;  /* 0x2000001cff097230 */ /* 0x008fc80000004100 */
[----:B------:R-:W-:Y:S01]  /*0520*/  F2FP.F16.F32.PACK_AB R20, R27, R20 ;  /* 0x000000141b14723e */ /* 0x000fe200000000ff */
[----:B------:R-:W-:-:S04]  /*0530*/  FMUL.FTZ R21, R9, R8 ;  /* 0x0000000809157220 */ /* 0x000fc80000410000 */
[----:B------:R-:W-:Y:S02]  /*0540*/  HADD2.F32 R9, -RZ, R20.H1_H1 ;  /* 0x30000014ff097230 */ /* 0x000fe40000004100 */
[C---:B------:R-:W-:Y:S01]  /*0550*/  FADD.FTZ R29, R24.reuse, -R29 ;  /* 0x8000001d181d7221 */ /* 0x040fe20000010000 */
[----:B------:R-:W-:Y:S02]  /*0560*/  VIMNMX R27, PT, PT, R25, 0x1, !PT ;  /* 0x00000001191b7848 */ /* 0x000fe40007fe0100 */
[----:B------:R-:W-:Y:S02]  /*0570*/  FMUL.FTZ R24, R24, R9 ;  /* 0x0000000918187220 */ /* 0x000fe40000410000 */
[----:B------:R-:W-:-:S03]  /*0580*/  I2FP.F32.U32 R28, R27 ;  /* 0x0000001b001c7245 */ /* 0x000fc60000201000 */
[----:B------:R-:W-:Y:S01]  /*0590*/  F2FP.F16.F32.PACK_AB R24, RZ, R24 ;  /* 0x00000018ff18723e */ /* 0x000fe200000000ff */
[----:B------:R-:W-:Y:S01]  /*05a0*/  HADD2.F32 R20, -RZ, R20.H0_H0 ;  /* 0x20000014ff147230 */ /* 0x000fe20000004100 */
[----:B------:R-:W-:-:S03]  /*05b0*/  F2FP.F16.F32.PACK_AB R21, R28, R21 ;  /* 0x000000151c15723e */ /* 0x000fc600000000ff */
[----:B------:R-:W-:-:S05]  /*05c0*/  HADD2.F32 R27, -RZ, R24.H0_H0 ;  /* 0x20000018ff1b7230 */ /* 0x000fca0000004100 */
[----:B------:R-:W-:Y:S01]  /*05d0*/  FADD.FTZ R20, R20, R27 ;  /* 0x0000001b14147221 */ /* 0x000fe20000010000 */
[----:B------:R-:W-:-:S04]  /*05e0*/  HADD2.F32 R27, -RZ, R21.H1_H1 ;  /* 0x30000015ff1b7230 */ /* 0x000fc80000004100 */
[----:B------:R-:W0:Y:S01]  /*05f0*/  MUFU.RCP R24, R27 ;  /* 0x0000001b00187308 */ /* 0x000e220000001000 */
[----:B------:R-:W-:Y:S01]  /*0600*/  F2FP.F16.F32.PACK_AB R28, RZ, R20 ;  /* 0x00000014ff1c723e */ /* 0x000fe200000000ff */
[----:B0-----:R-:W-:-:S05]  /*0610*/  FADD.FTZ R24, R24, -RZ ;  /* 0x800000ff18187221 */ /* 0x001fca0000010000 */
[----:B------:R-:W-:Y:S01]  /*0620*/  F2FP.F16.F32.PACK_AB R24, R29, R24 ;  /* 0x000000181d18723e */ /* 0x000fe200000000ff */
[----:B------:R-:W-:-:S04]  /*0630*/  HADD2.F32 R29, -RZ, R28.H0_H0 ;  /* 0x2000001cff1d7230 */ /* 0x000fc80000004100 */
[--C-:B------:R-:W-:Y:S02]  /*0640*/  HADD2.F32 R20, -RZ, R24.reuse.H0_H0 ;  /* 0x20000018ff147230 */ /* 0x100fe40000004100 */
[----:B------:R-:W-:-:S05]  /*0650*/  HADD2.F32 R24, -RZ, R24.H1_H1 ;  /* 0x30000018ff187230 */ /* 0x000fca0000004100 */
[----:B------:R-:W-:Y:S01]  /*0660*/  FMUL.FTZ R28, R24, R24 ;  /* 0x00000018181c7220 */ /* 0x000fe20000410000 */
[----:B------:R-:W-:-:S05]  /*0670*/  FMUL.FTZ R24, R29, R20 ;  /* 0x000000141d187220 */ /* 0x000fca0000410000 */
[----:B------:R-:W-:-:S05]  /*0680*/  F2FP.F16.F32.PACK_AB R24, R28, R24 ;  /* 0x000000181c18723e */ /* 0x000fca00000000ff */
[----:B------:R-:W-:-:S05]  /*0690*/  HADD2.F32 R29, -RZ, R24.H1_H1 ;  /* 0x30000018ff1d7230 */ /* 0x000fca0000004100 */
[----:B------:R-:W-:-:S05]  /*06a0*/  FMUL.FTZ R29, R8, R29 ;  /* 0x0000001d081d7220 */ /* 0x000fca0000410000 */
[----:B------:R-:W-:-:S05]  /*06b0*/  F2FP.F16.F32.PACK_AB R29, RZ, R29 ;  /* 0x0000001dff1d723e */ /* 0x000fca00000000ff */
[----:B------:R-:W-:-:S05]  /*06c0*/  HADD2.F32 R8, -RZ, R29.H0_H0 ;  /* 0x2000001dff087230 */ /* 0x000fca0000004100 */
[----:B------:R-:W-:Y:S02]  /*06d0*/  FMUL.FTZ R8, R9, R8 ;  /* 0x0000000809087220 */ /* 0x000fe40000410000 */
[----:B------:R-:W3:Y:S03]  /*06e0*/  LDG.E.CONSTANT R9, desc[UR8][R10.64] ;  /* 0x000000080a097981 */ /* 0x000ee6000c1e9900 */
[----:B------:R-:W-:-:S05]  /*06f0*/  F2FP.F16.F32.PACK_AB R8, RZ, R8 ;  /* 0x00000008ff08723e */ /* 0x000fca00000000ff */
[----:B------:R-:W-:Y:S02]  /*0700*/  HADD2.F32 R27, -RZ, R8.H0_H0 ;  /* 0x20000008ff1b7230 */ /* 0x000fe40000004100 */
[----:B------:R0:W4:Y:S03]  /*0710*/  LDG.E.U16.CONSTANT R8, desc[UR8][R18.64] ;  /* 0x0000000812087981 */ /* 0x000126000c1e9500 */
[----:B------:R-:W-:Y:S02]  /*0720*/  FMUL.FTZ R27, R20, R27 ;  /* 0x0000001b141b7220 */ /* 0x000fe40000410000 */
[----:B------:R1:W5:Y:S03]  /*0730*/  LDG.E.U16.CONSTANT R20, desc[UR8][R16.64] ;  /* 0x0000000810147981 */ /* 0x000366000c1e9500 */
[----:B------:R-:W-:Y:S01]  /*0740*/  F2FP.F16.F32.PACK_AB R27, RZ, R27 ;  /* 0x0000001bff1b723e */ /* 0x000fe200000000ff */
[----:B------:R-:W-:-:S04]  /*0750*/  HADD2.F32 R21, -RZ, R21.H0_H0 ;  /* 0x20000015ff157230 */ /* 0x000fc80000004100 */
[----:B------:R-:W-:-:S05]  /*0760*/  HADD2.F32 R28, -RZ, R27.H0_H0 ;  /* 0x2000001bff1c7230 */ /* 0x000fca0000004100 */
[----:B------:R-:W-:-:S05]  /*0770*/  FADD.FTZ R21, R21, R28 ;  /* 0x0000001c15157221 */ /* 0x000fca0000010000 */
[----:B------:R-:W-:-:S05]  /*0780*/  F2FP.F16.F32.PACK_AB R21, RZ, R21 ;  /* 0x00000015ff15723e */ /* 0x000fca00000000ff */
[----:B------:R-:W-:-:S05]  /*0790*/  HADD2.F32 R21, -RZ, R21.H0_H0 ;  /* 0x20000015ff157230 */ /* 0x000fca0000004100 */
[----:B------:R-:W-:Y:S01]  /*07a0*/  FADD.FTZ R21, R4, R21 ;  /* 0x0000001504157221 */ /* 0x000fe20000010000 */
[----:B--2---:R-:W-:-:S04]  /*07b0*/  I2FP.F32.S32 R4, R26 ;  /* 0x0000001a00047245 */ /* 0x004fc80000201400 */
[----:B------:R-:W-:Y:S01]  /*07c0*/  F2FP.F16.F32.PACK_AB R21, R4, R21 ;  /* 0x000000150415723e */ /* 0x000fe200000000ff */
[----:B------:R-:W-:-:S04]  /*07d0*/  HADD2.F32 R27, -RZ, R22.H0_H0 ;  /* 0x20000016ff1b7230 */ /* 0x000fc80000004100 */
[----:B------:R-:W-:Y:S01]  /*07e0*/  HADD2.F32 R4, -RZ, R21.H1_H1 ;  /* 0x30000015ff047230 */ /* 0x000fe20000004100 */
[----:B------:R-:W-:Y:S02]  /*07f0*/  IADD3 R22, PT, PT, R25, R26, RZ ;  /* 0x0000001a19167210 */ /* 0x000fe40007ffe0ff */
[----:B------:R-:W-:Y:S02]  /*0800*/  I2FP.F32.S32 R25, R25 ;  /* 0x0000001900197245 */ /* 0x000fe40000201400 */
[----:B------:R-:W-:Y:S01]  /*0810*/  FMUL.FTZ R28, R4, R27 ;  /* 0x0000001b041c7220 */ /* 0x000fe20000410000 */
[----:B------:R-:W-:-:S04]  /*0820*/  HADD2.F32 R23, -RZ, R23.H0_H0 ;  /* 0x20000017ff177230 */ /* 0x000fc80000004100 */
[----:B------:R-:W-:Y:S02]  /*0830*/  F2FP.F16.F32.PACK_AB R28, R25, R28 ;  /* 0x0000001c191c723e */ /* 0x000fe400000000ff */
[----:B------:R-:W-:Y:S01]  /*0840*/  VIMNMX R25, PT, PT, R22, 0x1, !PT ;  /* 0x0000000116197848 */ /* 0x000fe20007fe0100 */
[----:B------:R-:W-:Y:S01]  /*0850*/  FMUL.FTZ R23, R23, R4 ;  /* 0x0000000417177220 */ /* 0x000fe20000410000 */
[----:B------:R-:W-:Y:S02]  /*0860*/  HADD2.F32 R24, -RZ, R24.H0_H0 ;  /* 0x20000018ff187230 */ /* 0x000fe40000004100 */
[----:B------:R-:W-:Y:S01]  /*0870*/  I2FP.F32.U32 R26, R25 ;  /* 0x00000019001a7245 */ /* 0x000fe20000201000 */
[----:B------:R-:W-:-:S03]  /*0880*/  HADD2.F32 R25, -RZ, R28.H1_H1 ;  /* 0x3000001cff197230 */ /* 0x000fc60000004100 */
[----:B------:R-:W-:Y:S01]  /*0890*/  F2FP.F16.F32.PACK_AB R23, R26, R23 ;  /* 0x000000171a17723e */ /* 0x000fe200000000ff */
[C---:B------:R-:W-:Y:S01]  /*08a0*/  FADD.FTZ R26, R24.reuse, -R27 ;  /* 0x8000001b181a7221 */ /* 0x040fe20000010000 */
[----:B------:R-:W-:-:S05]  /*08b0*/  FMUL.FTZ R24, R24, R25 ;  /* 0x0000001918187220 */ /* 0x000fca0000410000 */
[----:B------:R-:W-:Y:S01]  /*08c0*/  F2FP.F16.F32.PACK_AB R24, RZ, R24 ;  /* 0x00000018ff18723e */ /* 0x000fe200000000ff */
[----:B------:R-:W-:-:S04]  /*08d0*/  HADD2.F32 R28, -RZ, R28.H0_H0 ;  /* 0x2000001cff1c7230 */ /* 0x000fc80000004100 */
[----:B------:R-:W-:-:S05]  /*08e0*/  HADD2.F32 R27, -RZ, R24.H0_H0 ;  /* 0x20000018ff1b7230 */ /* 0x000fca0000004100 */
[----:B------:R-:W-:Y:S02]  /*08f0*/  FADD.FTZ R24, R28, R27 ;  /* 0x0000001b1c187221 */ /* 0x000fe40000010000 */
[----:B------:R-:W2:Y:S01]  /*0900*/  LDG.E.CONSTANT R27, desc[UR8][R10.64+0x4] ;  /* 0x000004080a1b7981 */ /* 0x000ea2000c1e9900 */
[----:B0-----:R-:W-:-:S04]  /*0910*/  IMAD.WIDE R18, R6, 0x2, R18 ;  /* 0x0000000206127825 */ /* 0x001fc800078e0212 */
[----:B-1----:R-:W-:Y:S02]  /*0920*/  IMAD.WIDE R16, R6, 0x2, R16 ;  /* 0x0000000206107825 */ /* 0x002fe400078e0210 */
[----:B------:R-:W2:Y:S04]  /*0930*/  LDG.E.U16.CONSTANT R18, desc[UR8][R18.64] ;  /* 0x0000000812127981 */ /* 0x000ea8000c1e9500 */
[----:B------:R0:W2:Y:S01]  /*0940*/  LDG.E.U16.CONSTANT R16, desc[UR8][R16.64] ;  /* 0x0000000810107981 */ /* 0x0000a2000c1e9500 */
[----:B------:R-:W-:-:S06]  /*0950*/  HADD2.F32 R28, -RZ, R23.H1_H1 ;  /* 0x30000017ff1c7230 */ /* 0x000fcc0000004100 */
[----:B------:R-:W1:Y:S01]  /*0960*/  MUFU.RCP R28, R28 ;  /* 0x0000001c001c7308 */ /* 0x000e620000001000 */
[----:B0-----:R-:W-:Y:S01]  /*0970*/  F2FP.F16.F32.PACK_AB R17, RZ, R24 ;  /* 0x00000018ff11723e */ /* 0x001fe200000000ff */
[----:B-1----:R-:W-:-:S05]  /*0980*/  FADD.FTZ R29, R28, -RZ ;  /* 0x800000ff1c1d7221 */ /* 0x002fca0000010000 */
[----:B------:R-:W-:Y:S01]  /*0990*/  F2FP.F16.F32.PACK_AB R26, R26, R29 ;  /* 0x0000001d1a1a723e */ /* 0x000fe200000000ff */
[----:B------:R-:W-:-:S04]  /*09a0*/  HADD2.F32 R19, -RZ, R17.H0_H0 ;  /* 0x20000011ff137230 */ /* 0x000fc80000004100 */
[--C-:B------:R-:W-:Y:S02]  /*09b0*/  HADD2.F32 R24, -RZ, R26.reuse.H0_H0 ;  /* 0x2000001aff187230 */ /* 0x100fe40000004100 */
[----:B------:R-:W-:-:S03]  /*09c0*/  HADD2.F32 R26, -RZ, R26.H1_H1 ;  /* 0x3000001aff1a7230 */ /* 0x000fc60000004100 */
[----:B------:R-:W-:Y:S02]  /*09d0*/  FMUL.FTZ R19, R19, R24 ;  /* 0x0000001813137220 */ /* 0x000fe40000410000 */
[----:B------:R-:W-:-:S05]  /*09e0*/  FMUL.FTZ R26, R26, R26 ;  /* 0x0000001a1a1a7220 */ /* 0x000fca0000410000 */
[----:B------:R-:W-:-:S05]  /*09f0*/  F2FP.F16.F32.PACK_AB R17, R26, R19 ;  /* 0x000000131a11723e */ /* 0x000fca00000000ff */
[----:B------:R-:W-:-:S05]  /*0a00*/  HADD2.F32 R19, -RZ, R17.H1_H1 ;  /* 0x30000011ff137230 */ /* 0x000fca0000004100 */
[----:B------:R-:W-:-:S05]  /*0a10*/  FMUL.FTZ R19, R4, R19 ;  /* 0x0000001304137220 */ /* 0x000fca0000410000 */
[----:B------:R-:W-:-:S05]  /*0a20*/  F2FP.F16.F32.PACK_AB R19, RZ, R19 ;  /* 0x00000013ff13723e */ /* 0x000fca00000000ff */
[----:B------:R-:W-:-:S05]  /*0a30*/  HADD2.F32 R4, -RZ, R19.H0_H0 ;  /* 0x20000013ff047230 */ /* 0x000fca0000004100 */
[----:B------:R-:W-:-:S05]  /*0a40*/  FMUL.FTZ R4, R25, R4 ;  /* 0x0000000419047220 */ /* 0x000fca0000410000 */
[----:B------:R-:W-:-:S05]  /*0a50*/  F2FP.F16.F32.PACK_AB R4, RZ, R4 ;  /* 0x00000004ff04723e */ /* 0x000fca00000000ff */
[----:B------:R-:W-:-:S05]  /*0a60*/  HADD2.F32 R19, -RZ, R4.H0_H0 ;  /* 0x20000004ff137230 */ /* 0x000fca0000004100 */
[----:B------:R-:W-:-:S05]  /*0a70*/  FMUL.FTZ R19, R24, R19 ;  /* 0x0000001318137220 */ /* 0x000fca0000410000 */
[----:B------:R-:W-:Y:S01]  /*0a80*/  F2FP.F16.F32.PACK_AB R19, RZ, R19 ;  /* 0x00000013ff13723e */ /* 0x000fe200000000ff */
[----:B------:R-:W-:-:S04]  /*0a90*/  HADD2.F32 R23, -RZ, R23.H0_H0 ;  /* 0x20000017ff177230 */ /* 0x000fc80000004100 */
[----:B------:R-:W-:-:S05]  /*0aa0*/  HADD2.F32 R4, -RZ, R19.H0_H0 ;  /* 0x20000013ff047230 */ /* 0x000fca0000004100 */
[----:B------:R-:W-:-:S05]  /*0ab0*/  FADD.FTZ R4, R23, R4 ;  /* 0x0000000417047221 */ /* 0x000fca0000010000 */
[----:B------:R-:W-:Y:S01]  /*0ac0*/  F2FP.F16.F32.PACK_AB R4, RZ, R4 ;  /* 0x00000004ff04723e */ /* 0x000fe200000000ff */
[----:B------:R-:W-:-:S04]  /*0ad0*/  HADD2.F32 R21, -RZ, R21.H0_H0 ;  /* 0x20000015ff157230 */ /* 0x000fc80000004100 */
[----:B------:R-:W-:-:S05]  /*0ae0*/  HADD2.F32 R4, -RZ, R4.H0_H0 ;  /* 0x20000004ff047230 */ /* 0x000fca0000004100 */
[----:B------:R-:W-:Y:S01]  /*0af0*/  FADD.FTZ R19, R21, R4 ;  /* 0x0000000415137221 */ /* 0x000fe20000010000 */
[----:B---3--:R-:W-:-:S04]  /*0b00*/  I2FP.F32.S32 R4, R9 ;  /* 0x0000000900047245 */ /* 0x008fc80000201400 */
[----:B------:R-:W-:Y:S02]  /*0b10*/  F2FP.F16.F32.PACK_AB R19, R4, R19 ;  /* 0x000000130413723e */ /* 0x000fe400000000ff */
[----:B------:R-:W-:Y:S01]  /*0b20*/  IADD3 R4, PT, PT, R22, R9, RZ ;  /* 0x0000000916047210 */ /* 0x000fe20007ffe0ff */
[----:B----4-:R-:W-:Y:S02]  /*0b30*/  HADD2.F32 R21, -RZ, R8.H0_H0 ;  /* 0x20000008ff157230 */ /* 0x010fe40000004100 */
[----:B------:R-:W-:Y:S01]  /*0b40*/  HADD2.F32 R8, -RZ, R19.H1_H1 ;  /* 0x30000013ff087230 */ /* 0x000fe20000004100 */
[----:B------:R-:W-:Y:S01]  /*0b50*/  VIMNMX R23, PT, PT, R4, 0x1, !PT ;  /* 0x0000000104177848 */ /* 0x000fe20007fe0100 */
[----:B-----5:R-:W-:-:S03]  /*0b60*/  HADD2.F32 R9, -RZ, R20.H0_H0 ;  /* 0x20000014ff097230 */ /* 0x020fc60000004100 */
[----:B------:R-:W-:Y:S01]  /*0b70*/  FMUL.FTZ R20, R21, R8 ;  /* 0x0000000815147220 */ /* 0x000fe20000410000 */
[----:B------:R-:W-:Y:S01]  /*0b80*/  I2FP.F32.U32 R23, R23 ;  /* 0x0000001700177245 */ /* 0x000fe20000201000 */
[----:B------:R-:W-:Y:S01]  /*0b90*/  FMUL.FTZ R21, R8, R9 ;  /* 0x0000000908157220 */ /* 0x000fe20000410000 */
[----:B------:R-:W-:Y:S02]  /*0ba0*/  I2FP.F32.S32 R22, R22 ;  /* 0x0000001600167245 */ /* 0x000fe40000201400 */
[----:B------:R-:W-:Y:S02]  /*0bb0*/  F2FP.F16.F32.PACK_AB R20, R23, R20 ;  /* 0x000000141714723e */ /* 0x000fe400000000ff */
[----:B------:R-:W-:-:S03]  /*0bc0*/  F2FP.F16.F32.PACK_AB R23, R22, R21 ;  /* 0x000000151617723e */ /* 0x000fc600000000ff */
[----:B------:R-:W-:Y:S02]  /*0bd0*/  HADD2.F32 R21, -RZ, R20.H1_H1 ;  /* 0x30000014ff157230 */ /* 0x000fe40000004100 */
[----:B------:R-:W-:Y:S02]  /*0be0*/  HADD2.F32 R22, -RZ, R17.H0_H0 ;  /* 0x20000011ff167230 */ /* 0x000fe40000004100 */
[----:B------:R-:W-:Y:S02]  /*0bf0*/  HADD2.F32 R17, -RZ, R23.H1_H1 ;  /* 0x30000017ff117230 */ /* 0x000fe40000004100 */
[----:B------:R-:W0:Y:S03]  /*0c00*/  MUFU.RCP R21, R21 ;  /* 0x0000001500157308 */ /* 0x000e260000001000 */
[----:B------:R-:W-:-:S05]  /*0c10*/  FMUL.FTZ R24, R22, R17 ;  /* 0x0000001116187220 */ /* 0x000fca0000410000 */
[----:B------:R-:W-:Y:S01]  /*0c20*/  F2FP.F16.F32.PACK_AB R24, RZ, R24 ;  /* 0x00000018ff18723e */ /* 0x000fe200000000ff */
[----:B------:R-:W-:Y:S02]  /*0c30*/  HADD2.F32 R23, -RZ, R23.H0_H0 ;  /* 0x20000017ff177230 */ /* 0x000fe40000004100 */
[----:B------:R-:W-:Y:S02]  /*0c40*/  FADD.FTZ R22, R22, -R9 ;  /* 0x8000000916167221 */ /* 0x000fe40000010000 */
[----:B------:R-:W-:Y:S02]  /*0c50*/  HADD2.F32 R24, -RZ, R24.H0_H0 ;  /* 0x20000018ff187230 */ /* 0x000fe40000004100 */
[----:B0-----:R-:W-:-:S03]  /*0c60*/  FADD.FTZ R9, R21, -RZ ;  /* 0x800000ff15097221 */ /* 0x001fc60000010000 */
[----:B------:R-:W-:Y:S02]  /*0c70*/  FADD.FTZ R23, R23, R24 ;  /* 0x0000001817177221 */ /* 0x000fe40000010000 */
[----:B------:R-:W-:-:S03]  /*0c80*/  F2FP.F16.F32.PACK_AB R22, R22, R9 ;  /* 0x000000091616723e */ /* 0x000fc600000000ff */
[----:B------:R-:W-:Y:S02]  /*0c90*/  F2FP.F16.F32.PACK_AB R23, RZ, R23 ;  /* 0x00000017ff17723e */ /* 0x000fe400000000ff */
[--C-:B------:R-:W-:Y:S02]  /*0ca0*/  HADD2.F32 R9, -RZ, R22.reuse.H0_H0 ;  /* 0x20000016ff097230 */ /* 0x100fe40000004100 */
[----:B------:R-:W-:Y:S02]  /*0cb0*/  HADD2.F32 R21, -RZ, R22.H1_H1 ;  /* 0x30000016ff157230 */ /* 0x000fe40000004100 */
[----:B------:R-:W-:-:S03]  /*0cc0*/  HADD2.F32 R22, -RZ, R23.H0_H0 ;  /* 0x20000017ff167230 */ /* 0x000fc60000004100 */
        /* <DEDUP_REMOVED lines=17> */
[----:B------:R-:W-:Y:S01]  /*0de0*/  HADD2.F32 R8, -RZ, R9.H0_H0 ;  /* 0x20000009ff087230 */ /* 0x000fe20000004100 */
[----:B--2---:R-:W-:-:S04]  /*0df0*/  I2FP.F32.S32 R9, R27 ;  /* 0x0000001b00097245 */ /* 0x004fc80000201400 */
[----:B------:R-:W-:Y:S01]  /*0e00*/  FADD.FTZ R8, R19, R8 ;  /* 0x0000000813087221 */ /* 0x000fe20000010000 */
[----:B------:R-:W-:-:S04]  /*0e10*/  IADD3 R27, PT, PT, R4, R27, RZ ;  /* 0x0000001b041b7210 */ /* 0x000fc80007ffe0ff */
[----:B------:R-:W-:Y:S01]  /*0e20*/  F2FP.F16.F32.PACK_AB R8, R9, R8 ;  /* 0x000000080908723e */ /* 0x000fe200000000ff */
[----:B------:R-:W-:Y:S01]  /*0e30*/  HADD2.F32 R18, -RZ, R18.H0_H0 ;  /* 0x20000012ff127230 */ /* 0x000fe20000004100 */
[----:B------:R-:W-:-:S03]  /*0e40*/  VIMNMX R17, PT, PT, R27, 0x1, !PT ;  /* 0x000000011b117848 */ /* 0x000fc60007fe0100 */
[----:B------:R-:W-:Y:S01]  /*0e50*/  HADD2.F32 R9, -RZ, R8.H1_H1 ;  /* 0x30000008ff097230 */ /* 0x000fe20000004100 */
[----:B------:R-:W-:Y:S01]  /*0e60*/  I2FP.F32.U32 R17, R17 ;  /* 0x0000001100117245 */ /* 0x000fe20000201000 */
[----:B------:R-:W-:-:S03]  /*0e70*/  HADD2.F32 R16, -RZ, R16.H0_H0 ;  /* 0x20000010ff107230 */ /* 0x000fc60000004100 */
[----:B------:R-:W-:Y:S01]  /*0e80*/  FMUL.FTZ R18, R18, R9 ;  /* 0x0000000912127220 */ /* 0x000fe20000410000 */
[----:B------:R-:W-:Y:S01]  /*0e90*/  I2FP.F32.S32 R20, R4 ;  /* 0x0000000400147245 */ /* 0x000fe20000201400 */
[----:B------:R-:W-:-:S03]  /*0ea0*/  FMUL.FTZ R19, R9, R16 ;  /* 0x0000001009137220 */ /* 0x000fc60000410000 */
        /* <DEDUP_REMOVED lines=31> */
[----:B------:R-:W-:Y:S01]  /*10a0*/  HADD2.F32 R9, -RZ, R9.H0_H0 ;  /* 0x20000009ff097230 */ /* 0x000fe20000004100 */
[----:B------:R-:W-:-:S04]  /*10b0*/  IADD3 R7, PT, PT, R7, 0x4, RZ ;  /* 0x0000000407077810 */ /* 0x000fc80007ffe0ff */
[----:B------:R-:W-:Y:S01]  /*10c0*/  FADD.FTZ R4, R4, R9 ;  /* 0x0000000904047221 */ /* 0x000fe20000010000 */
[----:B------:R-:W-:-:S04]  /*10d0*/  ISETP.NE.AND P0, PT, R7, RZ, PT ;  /* 0x000000ff0700720c */ /* 0x000fc80003f05270 */
[----:B------:R-:W-:Y:S01]  /*10e0*/  F2FP.F16.F32.PACK_AB R4, RZ, R4 ;  /* 0x00000004ff04723e */ /* 0x000fe200000000ff */
[----:B------:R-:W-:-:S04]  /*10f0*/  HADD2.F32 R8, -RZ, R8.H0_H0 ;  /* 0x20000008ff087230 */ /* 0x000fc80000004100 */
[----:B------:R-:W-:Y:S01]  /*1100*/  HADD2.F32 R9, -RZ, R4.H0_H0 ;  /* 0x20000004ff097230 */ /* 0x000fe20000004100 */
[----:B------:R-:W-:-:S04]  /*1110*/  IADD3 R10, P1, PT, R10, 0x10, RZ ;  /* 0x000000100a0a7810 */ /* 0x000fc80007f3e0ff */
[----:B------:R-:W-:Y:S01]  /*1120*/  FADD.FTZ R4, R8, R9 ;  /* 0x0000000908047221 */ /* 0x000fe20000010000 */
[----:B------:R-:W-:Y:S02]  /*1130*/  IADD3.X R11, PT, PT, RZ, R11, RZ, P1, !PT ;  /* 0x0000000bff0b7210 */ /* 0x000fe40000ffe4ff */
[----:B------:R-:W-:Y:S02]  /*1140*/  LEA R5, R6, R5, 0x2 ;  /* 0x0000000506057211 */ /* 0x000fe400078e10ff */
[----:B------:R-:W-:Y:S01]  /*1150*/  F2FP.F16.F32.PACK_AB R4, RZ, R4 ;  /* 0x00000004ff04723e */ /* 0x000fe200000000ff */
[----:B------:R-:W-:Y:S06]  /*1160*/  @P0 BRA `(.L_x_606) ;  /* 0xfffffff000940947 */ /* 0x000fec000383ffff */
[----:B------:R-:W-:-:S07]  /*1170*/  MOV R8, UR4 ;  /* 0x0000000400087c02 */ /* 0x000fce0008000f00 */
.L_x_605:
[----:B------:R-:W-:-:S13]  /*1180*/  LOP3.LUT P0, R6, R2, 0x3, RZ, 0xc0, !PT ;  /* 0x0000000302067812 */ /* 0x000fda000780c0ff */
[----:B------:R-:W-:Y:S05]  /*1190*/  @!P0 BRA `(.L_x_607) ;  /* 0x0000000800c88947 */ /* 0x000fea0003800000 */
[----:B------:R-:W-:Y:S02]  /*11a0*/  ISETP.NE.AND P0, PT, R6, 0x1, PT ;  /* 0x000000010600780c */ /* 0x000fe40003f05270 */
[----:B------:R-:W-:-:S04]  /*11b0*/  LOP3.LUT R2, R2, 0x1, RZ, 0xc0, !PT ;  /* 0x0000000102027812 */ /* 0x000fc800078ec0ff */
[----:B------:R-:W-:-:S07]  /*11c0*/  ISETP.NE.U32.AND P1, PT, R2, 0x1, PT ;  /* 0x000000010200780c */ /* 0x000fce0003f25070 */
[----:B------:R-:W-:Y:S06]  /*11d0*/  @!P0 BRA `(.L_x_608) ;  /* 0x0000000400c88947 */ /* 0x000fec0003800000 */
[----:B------:R-:W0:Y:S08]  /*11e0*/  LDC.64 R12, c[0x0][0x390] ;  /* 0x0000e400ff0c7b82 */ /* 0x000e300000000a00 */
[----:B------:R-:W1:Y:S08]  /*11f0*/  LDC.64 R10, c[0x0][0x388] ;  /* 0x0000e200ff0a7b82 */ /* 0x000e700000000a00 */
[----:B------:R-:W2:Y:S01]  /*1200*/  LDC.64 R6, c[0x0][0x380] ;  /* 0x0000e000ff067b82 */ /* 0x000ea20000000a00 */
[----:B0-----:R-:W-:-:S07]  /*1210*/  IMAD.WIDE.U32 R12, R8, 0x4, R12 ;  /* 0x00000004080c7825 */ /* 0x001fce00078e000c */
[----:B------:R-:W0:Y:S01]  /*1220*/  LDC R2, c[0x0][0x3b4] ;  /* 0x0000ed00ff027b82 */ /* 0x000e220000000800 */
[----:B------:R-:W3:Y:S01]  /*1230*/  LDG.E.CONSTANT R18, desc[UR8][R12.64] ;  /* 0x000000080c127981 */ /* 0x000ee2000c1e9900 */
[----:B-1----:R-:W-:-:S03]  /*1240*/  IMAD.WIDE R10, R5, 0x2, R10 ;  /* 0x00000002050a7825 */ /* 0x002fc600078e020a */
[----:B------:R1:W4:Y:S04]  /*1250*/  LDG.E.CONSTANT R9, desc[UR8][R12.64+0x4] ;  /* 0x000004080c097981 */ /* 0x000328000c1e9900 */
[----:B------:R-:W5:Y:S01]  /*1260*/  LDG.E.U16.CONSTANT R20, desc[UR8][R10.64] ;  /* 0x000000080a147981 */ /* 0x000f62000c1e9500 */
[----:B--2---:R-:W-:-:S05]  /*1270*/  IMAD.WIDE R6, R5, 0x2, R6 ;  /* 0x0000000205067825 */ /* 0x004fca00078e0206 */
[----:B------:R5:W2:Y:S01]  /*1280*/  LDG.E.U16.CONSTANT R19, desc[UR8][R6.64] ;  /* 0x0000000806137981 */ /* 0x000aa2000c1e9500 */
[----:B0-----:R-:W-:-:S04]  /*1290*/  IMAD.WIDE R14, R2, 0x2, R10 ;  /* 0x00000002020e7825 */ /* 0x001fc800078e020a */
[----:B------:R-:W-:Y:S02]  /*12a0*/  IMAD.WIDE R16, R2, 0x2, R6 ;  /* 0x0000000202107825 */ /* 0x000fe400078e0206 */
[----:B------:R0:W4:Y:S04]  /*12b0*/  LDG.E.U16.CONSTANT R14, desc[UR8][R14.64] ;  /* 0x000000080e0e7981 */ /* 0x000128000c1e9500 */
[----:B------:R-:W4:Y:S01]  /*12c0*/  LDG.E.U16.CONSTANT R16, desc[UR8][R16.64] ;  /* 0x0000000810107981 */ /* 0x000f22000c1e9500 */
[----:B-1----:R-:W-:Y:S01]  /*12d0*/  I2FP.F32.S32 R12, R27 ;  /* 0x0000001b000c7245 */ /* 0x002fe20000201400 */
[----:B------:R-:W-:Y:S02]  /*12e0*/  HADD2.F32 R24, -RZ, R24.H0_H0 ;  /* 0x20000018ff187230 */ /* 0x000fe40000004100 */
[----:B------:R-:W-:Y:S01]  /*12f0*/  HADD2.F32 R4, -RZ, R4.H0_H0 ;  /* 0x20000004ff047230 */ /* 0x000fe20000004100 */
[----:B---3--:R-:W-:-:S04]  /*1300*/  I2FP.F32.S32 R21, R18 ;  /* 0x0000001200157245 */ /* 0x008fc80000201400 */
[----:B------:R-:W-:Y:S02]  /*1310*/  F2FP.F16.F32.PACK_AB R21, RZ, R21 ;  /* 0x00000015ff15723e */ /* 0x000fe400000000ff */
[----:B------:R-:W-:Y:S01]  /*1320*/  IADD3 R18, PT, PT, R27, R18, RZ ;  /* 0x000000121b127210 */ /* 0x000fe20007ffe0ff */
[----:B-----5:R-:W-:Y:S02]  /*1330*/  HADD2.F32 R7, -RZ, R20.H0_H0 ;  /* 0x20000014ff077230 */ /* 0x020fe40000004100 */
[----:B------:R-:W-:Y:S01]  /*1340*/  HADD2.F32 R10, -RZ, R21.H0_H0 ;  /* 0x20000015ff0a7230 */ /* 0x000fe20000004100 */
[----:B------:R-:W-:-:S04]  /*1350*/  VIMNMX R11, PT, PT, R18, 0x1, !PT ;  /* 0x00000001120b7848 */ /* 0x000fc80007fe0100 */
[----:B------:R-:W-:Y:S01]  /*1360*/  FMUL.FTZ R6, R7, R10 ;  /* 0x0000000a07067220 */ /* 0x000fe20000410000 */
[----:B--2---:R-:W-:Y:S01]  /*1370*/  HADD2.F32 R19, -RZ, R19.H0_H0 ;  /* 0x20000013ff137230 */ /* 0x004fe20000004100 */
[----:B------:R-:W-:-:S04]  /*1380*/  I2FP.F32.U32 R11, R11 ;  /* 0x0000000b000b7245 */ /* 0x000fc80000201000 */
[----:B------:R-:W-:Y:S01]  /*1390*/  FMUL.FTZ R7, R10, R19 ;  /* 0x000000130a077220 */ /* 0x000fe20000410000 */
[----:B------:R-:W-:-:S04]  /*13a0*/  F2FP.F16.F32.PACK_AB R6, R11, R6 ;  /* 0x000000060b06723e */ /* 0x000fc800000000ff */
[----:B------:R-:W-:Y:S01]  /*13b0*/  F2FP.F16.F32.PACK_AB R12, R12, R7 ;  /* 0x000000070c0c723e */ /* 0x000fe200000000ff */
[----:B------:R-:W-:-:S04]  /*13c0*/  HADD2.F32 R11, -RZ, R6.H1_H1 ;  /* 0x30000006ff0b7230 */ /* 0x000fc80000004100 */
[----:B------:R-:W-:Y:S02]  /*13d0*/  HADD2.F32 R7, -RZ, R12.H1_H1 ;  /* 0x3000000cff077230 */ /* 0x000fe40000004100 */
[----:B------:R-:W1:Y:S03]  /*13e0*/  MUFU.RCP R11, R11 ;  /* 0x0000000b000b7308 */ /* 0x000e660000001000 */
[----:B------:R-:W-:-:S05]  /*13f0*/  FMUL.FTZ R13, R24, R7 ;  /* 0x00000007180d7220 */ /* 0x000fca0000410000 */
[----:B------:R-:W-:Y:S01]  /*1400*/  F2FP.F16.F32.PACK_AB R13, RZ, R13 ;  /* 0x0000000dff0d723e */ /* 0x000fe200000000ff */
[----:B0-----:R-:W-:-:S04]  /*1410*/  HADD2.F32 R15, -RZ, R12.H0_H0 ;  /* 0x2000000cff0f7230 */ /* 0x001fc80000004100 */
[----:B------:R-:W-:Y:S02]  /*1420*/  HADD2.F32 R20, -RZ, R13.H0_H0 ;  /* 0x2000000dff147230 */ /* 0x000fe40000004100 */
[----:B------:R-:W-:Y:S01]  /*1430*/  FADD.FTZ R19, R24, -R19 ;  /* 0x8000001318137221 */ /* 0x000fe20000010000 */
[----:B-1----:R-:W-:Y:S02]  /*1440*/  FADD.FTZ R12, R11, -RZ ;  /* 0x800000ff0b0c7221 */ /* 0x002fe40000010000 */
[----:B------:R-:W-:-:S03]  /*1450*/  FADD.FTZ R15, R15, R20 ;  /* 0x000000140f0f7221 */ /* 0x000fc60000010000 */
[----:B------:R-:W-:Y:S02]  /*1460*/  F2FP.F16.F32.PACK_AB R12, R19, R12 ;  /* 0x0000000c130c723e */ /* 0x000fe400000000ff */
[----:B------:R-:W-:-:S03]  /*1470*/  F2FP.F16.F32.PACK_AB R15, RZ, R15 ;  /* 0x0000000fff0f723e */ /* 0x000fc600000000ff */
        /* <DEDUP_REMOVED lines=18> */
[----:B------:R-:W-:-:S05]  /*15a0*/  F2FP.F16.F32.PACK_AB R6, RZ, R6 ;  /* 0x00000006ff06723e */ /* 0x000fca00000000ff */
[----:B------:R-:W-:-:S05]  /*15b0*/  HADD2.F32 R7, -RZ, R6.H0_H0 ;  /* 0x20000006ff077230 */ /* 0x000fca0000004100 */
[----:B------:R-:W-:Y:S01]  /*15c0*/  FADD.FTZ R4, R4, R7 ;  /* 0x0000000704047221 */ /* 0x000fe20000010000 */
[----:B----4-:R-:W-:-:S04]  /*15d0*/  I2FP.F32.S32 R7, R9 ;  /* 0x0000000900077245 */ /* 0x010fc80000201400 */
[----:B------:R-:W-:Y:S02]  /*15e0*/  F2FP.F16.F32.PACK_AB R4, R7, R4 ;  /* 0x000000040704723e */ /* 0x000fe400000000ff */
[----:B------:R-:W-:Y:S01]  /*15f0*/  IADD3 R27, PT, PT, R18, R9, RZ ;  /* 0x00000009121b7210 */ /* 0x000fe20007ffe0ff */
[----:B------:R-:W-:Y:S02]  /*1600*/  HADD2.F32 R7, -RZ, R14.H0_H0 ;  /* 0x2000000eff077230 */ /* 0x000fe40000004100 */
[----:B------:R-:W-:Y:S01]  /*1610*/  HADD2.F32 R6, -RZ, R4.H1_H1 ;  /* 0x30000004ff067230 */ /* 0x000fe20000004100 */
[----:B------:R-:W-:Y:S01]  /*1620*/  VIMNMX R9, PT, PT, R27, 0x1, !PT ;  /* 0x000000011b097848 */ /* 0x000fe20007fe0100 */
[----:B------:R-:W-:-:S03]  /*1630*/  HADD2.F32 R13, -RZ, R16.H0_H0 ;  /* 0x20000010ff0d7230 */ /* 0x000fc60000004100 */
        /* <DEDUP_REMOVED lines=12> */
[----:B------:R-:W-:-:S04]  /*1700*/  HADD2.F32 R14, -RZ, R14.H0_H0 ;  /* 0x2000000eff0e7230 */ /* 0x000fc80000004100 */
[----:B------:R-:W-:Y:S02]  /*1710*/  HADD2.F32 R15, -RZ, R11.H0_H0 ;  /* 0x2000000bff0f7230 */ /* 0x000fe40000004100 */
[----:B------:R-:W-:Y:S01]  /*1720*/  FADD.FTZ R12, R12, -R13 ;  /* 0x8000000d0c0c7221 */ /* 0x000fe20000010000 */
[----:B0-----:R-:W-:Y:S02]  /*1730*/  FADD.FTZ R11, R10, -RZ ;  /* 0x800000ff0a0b7221 */ /* 0x001fe40000010000 */
        /* <DEDUP_REMOVED lines=25> */
[----:B------:R-:W-:Y:S02]  /*18d0*/  LEA R5, R2, R5, 0x1 ;  /* 0x0000000502057211 */ /* 0x000fe400078e08ff */
[----:B------:R-:W-:Y:S02]  /*18e0*/  IADD3 R8, PT, PT, R8, 0x2, RZ ;  /* 0x0000000208087810 */ /* 0x000fe40007ffe0ff */
[----:B------:R-:W-:-:S07]  /*18f0*/  F2FP.F16.F32.PACK_AB R4, RZ, R4 ;  /* 0x00000004ff04723e */ /* 0x000fce00000000ff */
.L_x_608:
[----:B------:R-:W-:Y:S05]  /*1900*/  @P1 BRA `(.L_x_607) ;  /* 0x0000000000ec1947 */ /* 0x000fea0003800000 */
[----:B------:R-:W0:Y:S08]  /*1910*/  LDC.64 R6, c[0x0][0x390] ;  /* 0x0000e400ff067b82 */ /* 0x000e300000000a00 */
[----:B------:R-:W1:Y:S08]  /*1920*/  LDC.64 R10, c[0x0][0x388] ;  /* 0x0000e200ff0a7b82 */ /* 0x000e700000000a00 */
[----:B------:R-:W2:Y:S01]  /*1930*/  LDC.64 R12, c[0x0][0x380] ;  /* 0x0000e000ff0c7b82 */ /* 0x000ea20000000a00 */
[----:B0-----:R-:W-:-:S06]  /*1940*/  IMAD.WIDE.U32 R8, R8, 0x4, R6 ;  /* 0x0000000408087825 */ /* 0x001fcc00078e0006 */
[----:B------:R0:W3:Y:S01]  /*1950*/  LDG.E.CONSTANT R8, desc[UR8][R8.64] ;  /* 0x0000000808087981 */ /* 0x0000e2000c1e9900 */
[----:B-1----:R-:W-:-:S06]  /*1960*/  IMAD.WIDE R10, R5, 0x2, R10 ;  /* 0x00000002050a7825 */ /* 0x002fcc00078e020a */
[----:B------:R-:W4:Y:S01]  /*1970*/  LDG.E.U16.CONSTANT R10, desc[UR8][R10.64] ;  /* 0x000000080a0a7981 */ /* 0x000f22000c1e9500 */
[----:B--2---:R-:W-:-:S06]  /*1980*/  IMAD.WIDE R6, R5, 0x2, R12 ;  /* 0x0000000205067825 */ /* 0x004fcc00078e020c */
[----:B------:R-:W2:Y:S01]  /*1990*/  LDG.E.U16.CONSTANT R6, desc[UR8][R6.64] ;  /* 0x0000000806067981 */ /* 0x000ea2000c1e9500 */
[----:B0-----:R-:W-:Y:S01]  /*19a0*/  I2FP.F32.S32 R9, R27 ;  /* 0x0000001b00097245 */ /* 0x001fe20000201400 */
[----:B------:R-:W-:Y:S02]  /*19b0*/  HADD2.F32 R24, -RZ, R24.H0_H0 ;  /* 0x20000018ff187230 */ /* 0x000fe40000004100 */
[----:B------:R-:W-:Y:S01]  /*19c0*/  HADD2.F32 R4, -RZ, R4.H0_H0 ;  /* 0x20000004ff047230 */ /* 0x000fe20000004100 */
[----:B---3--:R-:W-:-:S04]  /*19d0*/  I2FP.F32.S32 R2, R8 ;  /* 0x0000000800027245 */ /* 0x008fc80000201400 */
[----:B------:R-:W-:Y:S02]  /*19e0*/  F2FP.F16.F32.PACK_AB R5, RZ, R2 ;  /* 0x00000002ff05723e */ /* 0x000fe400000000ff */
[----:B------:R-:W-:Y:S01]  /*19f0*/  IADD3 R2, PT, PT, R27, R8, RZ ;  /* 0x000000081b027210 */ /* 0x000fe20007ffe0ff */
[----:B----4-:R-:W-:Y:S02]  /*1a00*/  HADD2.F32 R12, -RZ, R10.H0_H0 ;  /* 0x2000000aff0c7230 */ /* 0x010fe40000004100 */
        /* <DEDUP_REMOVED lines=41> */
[----:B------:R-:W-:-:S04]  /*1ca0*/  MOV R27, R2 ;  /* 0x00000002001b7202 */ /* 0x000fc80000000f00 */
[----:B------:R-:W-:-:S07]  /*1cb0*/  F2FP.F16.F32.PACK_AB R4, RZ, R4 ;  /* 0x00000004ff04723e */ /* 0x000fce00000000ff */
.L_x_607:
[----:B------:R-:W-:Y:S01]  /*1cc0*/  I2FP.F32.S32 R2, R27 ;  /* 0x0000001b00027245 */ /* 0x000fe20000201400 */
[----:B------:R-:W-:Y:S01]  /*1cd0*/  HADD2.F32 R13, -RZ, R4.H0_H0 ;  /* 0x20000004ff0d7230 */ /* 0x000fe20000004100 */
[----:B------:R-:W0:Y:S01]  /*1ce0*/  LDCU UR5, c[0x0][0x3b8] ;  /* 0x00007700ff0577ac */ /* 0x000e220008000800 */
[----:B------:R-:W-:Y:S01]  /*1cf0*/  IADD3 R27, PT, PT, R27, -0x1, RZ ;  /* 0xffffffff1b1b7810 */ /* 0x000fe20007ffe0ff */
[----:B------:R-:W1:Y:S01]  /*1d00*/  LDC.64 R8, c[0x0][0x398] ;  /* 0x0000e600ff087b82 */ /* 0x000e620000000a00 */
[----:B------:R-:W-:Y:S02]  /*1d10*/  F2FP.F16.F32.PACK_AB R2, RZ, R2 ;  /* 0x00000002ff02723e */ /* 0x000fe400000000ff */
[----:B------:R-:W-:-:S03]  /*1d20*/  I2FP.F32.S32 R27, R27 ;  /* 0x0000001b001b7245 */ /* 0x000fc60000201400 */
[----:B------:R-:W-:Y:S01]  /*1d30*/  HADD2.F32 R5, -RZ, R2.H0_H0 ;  /* 0x20000002ff057230 */ /* 0x000fe20000004100 */
[----:B------:R-:W-:Y:S01]  /*1d40*/  F2FP.F16.F32.PACK_AB R27, RZ, R27 ;  /* 0x0000001bff1b723e */ /* 0x000fe200000000ff */
[----:B------:R-:W2:Y:S02]  /*1d50*/  LDC.64 R6, c[0x0][0x3a0] ;  /* 0x0000e800ff067b82 */ /* 0x000ea40000000a00 */
[----:B------:R3:W4:Y:S02]  /*1d60*/  MUFU.RCP R2, R5 ;  /* 0x0000000500027308 */ /* 0x0007240000001000 */
[----:B------:R-:W-:-:S04]  /*1d70*/  HADD2.F32 R27, -RZ, R27.H0_H0 ;  /* 0x2000001bff1b7230 */ /* 0x000fc80000004100 */
[----:B---3--:R-:W3:Y:S01]  /*1d80*/  LDC.64 R4, c[0x0][0x3a8] ;  /* 0x0000ea00ff047b82 */ /* 0x008ee20000000a00 */
[----:B-1----:R-:W-:-:S04]  /*1d90*/  IMAD.WIDE R8, R0, 0x2, R8 ;  /* 0x0000000200087825 */ /* 0x002fc800078e0208 */
[----:B----4-:R-:W-:Y:S01]  /*1da0*/  FMUL.FTZ R2, R13, R2 ;  /* 0x000000020d027220 */ /* 0x010fe20000410000 */
[----:B------:R1:W-:Y:S01]  /*1db0*/  STG.E.U16 desc[UR8][R8.64], R24 ;  /* 0x0000001808007986 */ /* 0x0003e2000c101508 */
[----:B--2---:R-:W-:-:S03]  /*1dc0*/  IMAD.WIDE R6, R0, 0x2, R6 ;  /* 0x0000000200067825 */ /* 0x004fc600078e0206 */
[----:B------:R-:W-:-:S05]  /*1dd0*/  F2FP.F16.F32.PACK_AB R2, RZ, R2 ;  /* 0x00000002ff02723e */ /* 0x000fca00000000ff */
[----:B------:R-:W-:-:S05]  /*1de0*/  HADD2.F32 R2, -RZ, R2.H0_H0 ;  /* 0x20000002ff027230 */ /* 0x000fca0000004100 */
[----:B0-----:R-:W-:Y:S01]  /*1df0*/  FADD.FTZ R10, R2, UR5 ;  /* 0x00000005020a7e21 */ /* 0x001fe20008010000 */
[----:B------:R-:W0:Y:S01]  /*1e00*/  LDCU UR5, c[0x0][0x3b4] ;  /* 0x00007680ff0577ac */ /* 0x000e220008000800 */
[----:B------:R-:W2:Y:S01]  /*1e10*/  MUFU.RCP R2, R27 ;  /* 0x0000001b00027308 */ /* 0x000ea20000001000 */
[----:B---3--:R-:W-:Y:S01]  /*1e20*/  IMAD.WIDE R4, R0, 0x2, R4 ;  /* 0x0000000200047825 */ /* 0x008fe200078e0204 */
[----:B------:R-:W-:-:S06]  /*1e30*/  IADD3 R0, PT, PT, R3, R0, RZ ;  /* 0x0000000003007210 */ /* 0x000fcc0007ffe0ff */
[----:B------:R-:W3:Y:S01]  /*1e40*/  MUFU.SQRT R10, R10 ;  /* 0x0000000a000a7308 */ /* 0x000ee20000002000 */
[----:B0-----:R-:W-:Y:S01]  /*1e50*/  ISETP.GE.AND P0, PT, R0, UR5, PT ;  /* 0x0000000500007c0c */ /* 0x001fe2000bf06270 */
[----:B--2---:R-:W-:-:S05]  /*1e60*/  FMUL.FTZ R2, R13, R2 ;  /* 0x000000020d027220 */ /* 0x004fca0000410000 */
[----:B------:R-:W-:Y:S01]  /*1e70*/  F2FP.F16.F32.PACK_AB R2, RZ, R2 ;  /* 0x00000002ff02723e */ /* 0x000fe200000000ff */
[----:B---3--:R-:W0:Y:S04]  /*1e80*/  MUFU.RCP R11, R10 ;  /* 0x0000000a000b7308 */ /* 0x008e280000001000 */
[----:B------:R1:W-:Y:S01]  /*1e90*/  STG.E.U16 desc[UR8][R6.64], R2 ;  /* 0x0000000206007986 */ /* 0x0003e2000c101508 */
[----:B0-----:R-:W-:-:S05]  /*1ea0*/  FADD.FTZ R11, R11, -RZ ;  /* 0x800000ff0b0b7221 */ /* 0x001fca0000010000 */
[----:B------:R-:W-:-:S05]  /*1eb0*/  F2FP.F16.F32.PACK_AB R11, RZ, R11 ;  /* 0x0000000bff0b723e */ /* 0x000fca00000000ff */
[----:B------:R1:W-:Y:S01]  /*1ec0*/  STG.E.U16 desc[UR8][R4.64], R11 ;  /* 0x0000000b04007986 */ /* 0x0003e2000c101508 */
[----:B------:R-:W-:Y:S05]  /*1ed0*/  @!P0 BRA `(.L_x_609) ;  /* 0xffffffe000e48947 */ /* 0x000fea000383ffff */
[----:B------:R-:W-:Y:S05]  /*1ee0*/  EXIT ;  /* 0x000000000000794d */ /* 0x000fea0003800000 */
.L_x_610:
        /* <DEDUP_REMOVED lines=9> */
.L_x_781:


//--------------------- .text._Z23welford_kernel_parallelIfEvPKT_S2_PKiPS0_S5_S5_iif --------------------------
	.section	.text._Z23welford_kernel_parallelIfEvPKT_S2_PKiPS0_S5_S5_iif,"ax",@progbits
	.align	128
        .global         _Z23welford_kernel_parallelIfEvPKT_S2_PKiPS0_S5_S5_iif
        .type           _Z23welford_kernel_parallelIfEvPKT_S2_PKiPS0_S5_S5_iif,@function
        .size           _Z23welford_kernel_parallelIfEvPKT_S2_PKiPS0_S5_S5_iif,(.L_x_782 - _Z23welford_kernel_parallelIfEvPKT_S2_PKiPS0_S5_S5_iif)
        .other          _Z23welford_kernel_parallelIfEvPKT_S2_PKiPS0_S5_S5_iif,@"STO_CUDA_ENTRY STV_DEFAULT"
_Z23welford_kernel_parallelIfEvPKT_S2_PKiPS0_S5_S5_iif:
.text._Z23welford_kernel_parallelIfEvPKT_S2_PKiPS0_S5_S5_iif:
        /* <DEDUP_REMOVED lines=15> */
[----:B------:R-:W-:Y:S01]  /*00f0*/  FMUL R2, RZ, +INF ;  /* 0x7f800000ff027820 */ /* 0x000fe20000400000 */
[----:B------:R-:W1:Y:S08]  /*0100*/  LDC.64 R10, c[0x0][0x398] ;  /* 0x0000e600ff0a7b82 */ /* 0x000e700000000a00 */
[----:B------:R-:W2:Y:S08]  /*0110*/  LDC.64 R12, c[0x0][0x3a0] ;  /* 0x0000e800ff0c7b82 */ /* 0x000eb00000000a00 */
[----:B------:R-:W3:Y:S01]  /*0120*/  LDC.64 R14, c[0x0][0x3a8] ;  /* 0x0000ea00ff0e7b82 */ /* 0x000ee20000000a00 */
[----:B0-----:R-:W-:-:S04]  /*0130*/  FADD.FTZ R2, R2, UR4 ;  /* 0x0000000402027e21 */ /* 0x001fc80008010000 */
[----:B------:R0:W4:Y:S03]  /*0140*/  MUFU.RSQ R17, R2 ;  /* 0x0000000200117308 */ /* 0x0001260000001400 */
.L_x_612:
[----:B-1----:R-:W-:-:S04]  /*0150*/  IMAD.WIDE R4, R0, 0x4, R10 ;  /* 0x0000000400047825 */ /* 0x002fc800078e020a */
[----:B------:R-:W-:Y:S02]  /*0160*/  HFMA2 R19, -RZ, RZ, -0.0 , 0 ;  /* 0x80000000ff137431 */ /* 0x000fe400000001ff */
[C---:B--2---:R-:W-:Y:S01]  /*0170*/  IMAD.WIDE R6, R0.reuse, 0x4, R12 ;  /* 0x0000000400067825 */ /* 0x044fe200078e020c */
[----:B------:R1:W-:Y:S03]  /*0180*/  STG.E desc[UR10][R4.64], RZ ;  /* 0x000000ff04007986 */ /* 0x0003e6000c10190a */
[----:B---3--:R-:W-:Y:S01]  /*0190*/  IMAD.WIDE R8, R0, 0x4, R14 ;  /* 0x0000000400087825 */ /* 0x008fe200078e020e */
[----:B------:R1:W-:Y:S01]  /*01a0*/  STG.E desc[UR10][R6.64], R19 ;  /* 0x0000001306007986 */ /* 0x0003e2000c10190a */
[----:B------:R-:W-:-:S03]  /*01b0*/  IADD3 R0, PT, PT, R3, R0, RZ ;  /* 0x0000000003007210 */ /* 0x000fc60007ffe0ff */
[----:B----4-:R1:W-:Y:S01]  /*01c0*/  STG.E desc[UR10][R8.64], R17 ;  /* 0x0000001108007986 */ /* 0x0103e2000c10190a */
[----:B------:R-:W-:-:S13]  /*01d0*/  ISETP.GE.AND P0, PT, R0, UR6, PT ;  /* 0x0000000600007c0c */ /* 0x000fda000bf06270 */
[----:B-1----:R-:W-:Y:S05]  /*01e0*/  @!P0 BRA `(.L_x_612) ;  /* 0xfffffffc00d88947 */ /* 0x002fea000383ffff */
[----:B------:R-:W-:Y:S05]  /*01f0*/  EXIT ;  /* 0x000000000000794d */ /* 0x000fea0003800000 */
.L_x_611:
[----:B------:R-:W-:Y:S02]  /*0200*/  ULOP3.LUT UR8, UR4, 0x7ffffffc, URZ, 0xc0, !UPT ;  /* 0x7ffffffc04087892 */ /* 0x000fe4000f8ec0ff */
[----:B------:R-:W-:Y:S02]  /*0210*/  ULOP3.LUT UR4, UR4, 0x3, URZ, 0xc0, !UPT ;  /* 0x0000000304047892 */ /* 0x000fe4000f8ec0ff */
[----:B------:R-:W-:-:S12]  /*0220*/  UIADD3 UR9, UPT, UPT, -UR8, URZ, URZ ;  /* 0x000000ff08097290 */ /* 0x000fd8000fffe1ff */
.L_x_617:
[----:B------:R-:W0:Y:S01]  /*0230*/  LDC R2, c[0x0][0x3b0] ;  /* 0x0000ec00ff027b82 */ /* 0x000e220000000800 */
[----:B------:R-:W-:Y:S01]  /*0240*/  HFMA2 R4, -RZ, RZ, 0, 0 ;  /* 0x00000000ff047431 */ /* 0x000fe200000001ff */
[----:B------:R-:W-:Y:S02]  /*0250*/  MOV R26, RZ ;  /* 0x000000ff001a7202 */ /* 0x000fe40000000f00 */
[----:B------:R-:W-:Y:S02]  /*0260*/  CS2R R6, SRZ ;  /* 0x0000000000067805 */ /* 0x000fe4000001ff00 */
[----:B------:R-:W-:Y:S02]  /*0270*/  MOV R5, R0 ;  /* 0x0000000000057202 */ /* 0x000fe40000000f00 */
[----:B0-----:R-:W-:-:S13]  /*0280*/  ISETP.GE.U32.AND P0, PT, R2, 0x4, PT ;  /* 0x000000040200780c */ /* 0x001fda0003f06070 */
[----:B------:R-:W-:Y:S05]  /*0290*/  @!P0 BRA `(.L_x_613) ;  /* 0x00000004009c8947 */ /* 0x000fea0003800000 */
[----:B------:R-:W0:Y:S01]  /*02a0*/  LDCU.64 UR6, c[0x0][0x390] ;  /* 0x00007200ff0677ac */ /* 0x000e220008000a00 */
[----:B------:R-:W1:Y:S01]  /*02b0*/  LDC R6, c[0x0][0x3b4] ;  /* 0x0000ed00ff067b82 */ /* 0x000e620000000800 */
[----:B------:R-:W-:Y:S02]  /*02c0*/  MOV R4, RZ ;  /* 0x000000ff00047202 */ /* 0x000fe40000000f00 */
[----:B------:R-:W-:Y:S02]  /*02d0*/  MOV R26, RZ ;  /* 0x000000ff001a7202 */ /* 0x000fe40000000f00 */
[----:B------:R-:W-:Y:S02]  /*02e0*/  MOV R5, R0 ;  /* 0x0000000000057202 */ /* 0x000fe40000000f00 */
[----:B------:R-:W-:Y:S01]  /*02f0*/  MOV R8, UR9 ;  /* 0x0000000900087c02 */ /* 0x000fe20008000f00 */
[----:B------:R-:W2:Y:S08]  /*0300*/  LDC.64 R14, c[0x0][0x380] ;  /* 0x0000e000ff0e7b82 */ /* 0x000eb00000000a00 */
[----:B------:R-:W3:Y:S01]  /*0310*/  LDC.64 R16, c[0x0][0x388] ;  /* 0x0000e200ff107b82 */ /* 0x000ee20000000a00 */
[----:B0-----:R-:W-:-:S04]  /*0320*/  UIADD3 UR5, UP0, UPT, UR6, 0x8, URZ ;  /* 0x0000000806057890 */ /* 0x001fc8000ff1e0ff */
[----:B------:R-:W-:Y:S02]  /*0330*/  UIADD3.X UR6, UPT, UPT, URZ, UR7, URZ, UP0, !UPT ;  /* 0x00000007ff067290 */ /* 0x000fe400087fe4ff */
[----:B------:R-:W-:-:S04]  /*0340*/  MOV R10, UR5 ;  /* 0x00000005000a7c02 */ /* 0x000fc80008000f00 */
[----:B------:R-:W-:-:S07]  /*0350*/  MOV R11, UR6 ;  /* 0x00000006000b7c02 */ /* 0x000fce0008000f00 */
.L_x_614:
[C---:B--2---:R-:W-:Y:S01]  /*0360*/  IMAD.WIDE R22, R5.reuse, 0x4, R14 ;  /* 0x0000000405167825 */ /* 0x044fe200078e020e */
[----:B------:R-:W2:Y:S04]  /*0370*/  LDG.E.CONSTANT R9, desc[UR10][R10.64+-0x8] ;  /* 0xfffff80a0a097981 */ /* 0x000ea8000c1e9900 */
[----:B------:R-:W4:Y:S01]  /*0380*/  LDG.E.CONSTANT R27, desc[UR10][R22.64] ;  /* 0x0000000a161b7981 */ /* 0x000f22000c1e9900 */
[----:B---3--:R-:W-:-:S03]  /*0390*/  IMAD.WIDE R20, R5, 0x4, R16 ;  /* 0x0000000405147825 */ /* 0x008fc600078e0210 */
[----:B------:R-:W3:Y:S01]  /*03a0*/  LDG.E.CONSTANT R28, desc[UR10][R10.64+-0x4] ;  /* 0xfffffc0a0a1c7981 */ /* 0x000ee2000c1e9900 */
[----:B-1----:R-:W-:-:S03]  /*03b0*/  IMAD.WIDE R18, R6, 0x4, R22 ;  /* 0x0000000406127825 */ /* 0x002fc600078e0216 */
[----:B------:R-:W5:Y:S04]  /*03c0*/  LDG.E.CONSTANT R25, desc[UR10][R20.64] ;  /* 0x0000000a14197981 */ /* 0x000f68000c1e9900 */
[----:B------:R0:W5:Y:S01]  /*03d0*/  LDG.E.CONSTANT R24, desc[UR10][R18.64] ;  /* 0x0000000a12187981 */ /* 0x000162000c1e9900 */
[----:B------:R-:W-:-:S04]  /*03e0*/  IMAD.WIDE R12, R6, 0x4, R20 ;  /* 0x00000004060c7825 */ /* 0x000fc800078e0214 */
[----:B0-----:R-:W-:Y:S01]  /*03f0*/  IMAD.WIDE R18, R6, 0x4, R18 ;  /* 0x0000000406127825 */ /* 0x001fe200078e0212 */
[----:B--2---:R-:W-:Y:S02]  /*0400*/  I2FP.F32.S32 R29, R9 ;  /* 0x00000009001d7245 */ /* 0x004fe40000201400 */
[-C--:B------:R-:W-:Y:S02]  /*0410*/  IADD3 R9, PT, PT, R9, R4.reuse, RZ ;  /* 0x0000000409097210 */ /* 0x080fe40007ffe0ff */
[----:B------:R-:W-:Y:S01]  /*0420*/  I2FP.F32.S32 R4, R4 ;  /* 0x0000000400047245 */ /* 0x000fe20000201400 */
[----:B----4-:R-:W-:Y:S01]  /*0430*/  FMUL.FTZ R23, R29, R27 ;  /* 0x0000001b1d177220 */ /* 0x010fe20000410000 */
[----:B------:R-:W-:-:S03]  /*0440*/  FADD.FTZ R27, -R27, R26 ;  /* 0x0000001a1b1b7221 */ /* 0x000fc60000010100 */
[----:B------:R-:W-:Y:S02]  /*0450*/  FFMA.FTZ R23, R4, R26, R23 ;  /* 0x0000001a04177223 */ /* 0x000fe40000010017 */
[----:B------:R0:W2:Y:S01]  /*0460*/  LDG.E.CONSTANT R26, desc[UR10][R12.64] ;  /* 0x0000000a0c1a7981 */ /* 0x0000a2000c1e9900 */
[----:B------:R-:W-:-:S04]  /*0470*/  FMUL.FTZ R20, R27, R27 ;  /* 0x0000001b1b147220 */ /* 0x000fc80000410000 */
[----:B------:R-:W-:-:S04]  /*0480*/  FMUL.FTZ R21, R29, R20 ;  /* 0x000000141d157220 */ /* 0x000fc80000410000 */
[----:B------:R-:W-:Y:S01]  /*0490*/  FMUL.FTZ R21, R4, R21 ;  /* 0x0000001504157220 */ /* 0x000fe20000410000 */
[----:B------:R-:W-:-:S04]  /*04a0*/  VIMNMX R4, PT, PT, R9, 0x1, !PT ;  /* 0x0000000109047848 */ /* 0x000fc80007fe0100 */
[----:B------:R-:W-:-:S06]  /*04b0*/  I2FP.F32.U32 R20, R4 ;  /* 0x0000000400147245 */ /* 0x000fcc0000201000 */
[----:B------:R-:W1:Y:S01]  /*04c0*/  MUFU.RCP R20, R20 ;  /* 0x0000001400147308 */ /* 0x000e620000001000 */
[-C--:B---3--:R-:W-:Y:S02]  /*04d0*/  IADD3 R4, PT, PT, R9, R28.reuse, RZ ;  /* 0x0000001c09047210 */ /* 0x088fe40007ffe0ff */
[----:B------:R-:W-:Y:S01]  /*04e0*/  I2FP.F32.S32 R27, R28 ;  /* 0x0000001c001b7245 */ /* 0x000fe20000201400 */
[C---:B-1----:R-:W-:Y:S01]  /*04f0*/  FMUL.FTZ R22, R20.reuse, R21 ;  /* 0x0000001514167220 */ /* 0x042fe20000410000 */
[----:B------:R-:W-:-:S03]  /*0500*/  FMUL.FTZ R23, R20, R23 ;  /* 0x0000001714177220 */ /* 0x000fc60000410000 */
[----:B-----5:R-:W-:Y:S01]  /*0510*/  FFMA.FTZ R22, R25, R29, R22 ;  /* 0x0000001d19167223 */ /* 0x020fe20000010016 */
[----:B------:R-:W-:Y:S01]  /*0520*/  I2FP.F32.S32 R25, R9 ;  /* 0x0000000900197245 */ /* 0x000fe20000201400 */
[----:B------:R-:W-:Y:S01]  /*0530*/  FADD.FTZ R21, R23, -R24 ;  /* 0x8000001817157221 */ /* 0x000fe20000010000 */
[----:B------:R-:W3:Y:S03]  /*0540*/  LDG.E.CONSTANT R9, desc[UR10][R10.64] ;  /* 0x0000000a0a097981 */ /* 0x000ee6000c1e9900 */
[----:B------:R-:W-:Y:S01]  /*0550*/  FMUL.FTZ R28, R21, R21 ;  /* 0x00000015151c7220 */ /* 0x000fe20000410000 */
[----:B------:R-:W-:-:S03]  /*0560*/  FMUL.FTZ R24, R27, R24 ;  /* 0x000000181b187220 */ /* 0x000fc60000410000 */
[----:B------:R-:W-:Y:S01]  /*0570*/  FMUL.FTZ R28, R27, R28 ;  /* 0x0000001c1b1c7220 */ /* 0x000fe20000410000 */
[----:B------:R-:W-:Y:S02]  /*0580*/  FFMA.FTZ R23, R23, R25, R24 ;  /* 0x0000001917177223 */ /* 0x000fe40000010018 */
[----:B------:R2:W4:Y:S01]  /*0590*/  LDG.E.CONSTANT R24, desc[UR10][R18.64] ;  /* 0x0000000a12187981 */ /* 0x000522000c1e9900 */
[----:B------:R-:W-:Y:S01]  /*05a0*/  FMUL.FTZ R25, R25, R28 ;  /* 0x0000001c19197220 */ /* 0x000fe20000410000 */
[----:B------:R-:W-:-:S04]  /*05b0*/  VIMNMX R28, PT, PT, R4, 0x1, !PT ;  /* 0x00000001041c7848 */ /* 0x000fc80007fe0100 */
[----:B------:R-:W-:Y:S02]  /*05c0*/  I2FP.F32.U32 R29, R28 ;  /* 0x0000001c001d7245 */ /* 0x000fe40000201000 */
[----:B------:R-:W5:Y:S01]  /*05d0*/  LDG.E.CONSTANT R28, desc[UR10][R10.64+0x4] ;  /* 0x0000040a0a1c7981 */ /* 0x000f62000c1e9900 */
[----:B------:R-:W-:-:S03]  /*05e0*/  IMAD.WIDE R20, R6, 0x4, R18 ;  /* 0x0000000406147825 */ /* 0x000fc600078e0212 */
[----:B------:R-:W1:Y:S03]  /*05f0*/  MUFU.RCP R29, R29 ;  /* 0x0000001d001d7308 */ /* 0x000e660000001000 */
[----:B------:R-:W5:Y:S01]  /*0600*/  LDG.E.CONSTANT R20, desc[UR10][R20.64] ;  /* 0x0000000a14147981 */ /* 0x000f62000c1e9900 */
[----:B0-----:R-:W-:-:S04]  /*0610*/  IMAD.WIDE R12, R6, 0x4, R12 ;  /* 0x00000004060c7825 */ /* 0x001fc800078e020c */
[----:B-1----:R-:W-:-:S04]  /*0620*/  FMUL.FTZ R25, R29, R25 ;  /* 0x000000191d197220 */ /* 0x002fc80000410000 */
[----:B--2---:R-:W-:Y:S01]  /*0630*/  FFMA.FTZ R18, R26, R27, R25 ;  /* 0x0000001b1a127223 */ /* 0x004fe20000010019 */
[----:B------:R-:W-:Y:S01]  /*0640*/  IMAD.WIDE R26, R6, 0x4, R12 ;  /* 0x00000004061a7825 */ /* 0x000fe200078e020c */
[----:B------:R0:W2:Y:S05]  /*0650*/  LDG.E.CONSTANT R25, desc[UR10][R12.64] ;  /* 0x0000000a0c197981 */ /* 0x0000aa000c1e9900 */
[----:B------:R-:W2:Y:S01]  /*0660*/  LDG.E.CONSTANT R26, desc[UR10][R26.64] ;  /* 0x0000000a1a1a7981 */ /* 0x000ea2000c1e9900 */
[----:B------:R-:W-:Y:S01]  /*0670*/  FADD.FTZ R22, R22, R7 ;  /* 0x0000000716167221 */ /* 0x000fe20000010000 */
[----:B------:R-:W-:-:S03]  /*0680*/  FMUL.FTZ R23, R29, R23 ;  /* 0x000000171d177220 */ /* 0x000fc60000410000 */
[----:B------:R-:W-:Y:S01]  /*0690*/  FADD.FTZ R18, R22, R18 ;  /* 0x0000001216127221 */ /* 0x000fe20000010000 */
[----:B0-----:R-:W-:Y:S02]  /*06a0*/  I2FP.F32.S32 R12, R4 ;  /* 0x00000004000c7245 */ /* 0x001fe40000201400 */
[----:B---3--:R-:W-:-:S04]  /*06b0*/  IADD3 R19, PT, PT, R4, R9, RZ ;  /* 0x0000000904137210 */ /* 0x008fc80007ffe0ff */
[----:B------:R-:W-:-:S04]  /*06c0*/  VIMNMX R7, PT, PT, R19, 0x1, !PT ;  /* 0x0000000113077848 */ /* 0x000fc80007fe0100 */
[----:B------:R-:W-:Y:S01]  /*06d0*/  I2FP.F32.U32 R7, R7 ;  /* 0x0000000700077245 */ /* 0x000fe20000201000 */
[----:B----4-:R-:W-:-:S05]  /*06e0*/  FADD.FTZ R13, R23, -R24 ;  /* 0x80000018170d7221 */ /* 0x010fca0000010000 */
[----:B------:R-:W0:Y:S01]  /*06f0*/  MUFU.RCP R7, R7 ;  /* 0x0000000700077308 */ /* 0x000e220000001000 */
[----:B------:R-:W-:Y:S01]  /*0700*/  I2FP.F32.S32 R9, R9 ;  /* 0x0000000900097245 */ /* 0x000fe20000201400 */
[----:B------:R-:W-:Y:S01]  /*0710*/  FMUL.FTZ R22, R13, R13 ;  /* 0x0000000d0d167220 */ /* 0x000fe20000410000 */
[----:B-----5:R-:W-:-:S03]  /*0720*/  IADD3 R4, PT, PT, R19, R28, RZ ;  /* 0x0000001c13047210 */ /* 0x020fc60007ffe0ff */
[C---:B------:R-:W-:Y:S01]  /*0730*/  FMUL.FTZ R24, R9.reuse, R24 ;  /* 0x0000001809187220 */ /* 0x040fe20000410000 */
[----:B------:R-:W-:Y:S01]  /*0740*/  FMUL.FTZ R13, R9, R22 ;  /* 0x00000016090d7220 */ /* 0x000fe20000410000 */
[----:B------:R-:W-:Y:S02]  /*0750*/  VIMNMX R21, PT, PT, R4, 0x1, !PT ;  /* 0x0000000104157848 */ /* 0x000fe40007fe0100 */
[----:B------:R-:W-:Y:S01]  /*0760*/  FFMA.FTZ R24, R23, R12, R24 ;  /* 0x0000000c17187223 */ /* 0x000fe20000010018 */
[----:B------:R-:W-:Y:S01]  /*0770*/  FMUL.FTZ R22, R12, R13 ;  /* 0x0000000d0c167220 */ /* 0x000fe20000410000 */
[----:B------:R-:W-:Y:S02]  /*0780*/  I2FP.F32.U32 R12, R21 ;  /* 0x00000015000c7245 */ /* 0x000fe40000201000 */
[----:B0-----:R-:W-:-:S04]  /*0790*/  FMUL.FTZ R13, R7, R24 ;  /* 0x00000018070d7220 */ /* 0x001fc80000410000 */
[----:B------:R-:W0:Y:S01]  /*07a0*/  MUFU.RCP R12, R12 ;  /* 0x0000000c000c7308 */ /* 0x000e220000001000 */
[----:B------:R-:W-:Y:S01]  /*07b0*/  FADD.FTZ R23, R13, -R20 ;  /* 0x800000140d177221 */ /* 0x000fe20000010000 */
[----:B------:R-:W-:Y:S01]  /*07c0*/  I2FP.F32.S32 R21, R28 ;  /* 0x0000001c00157245 */ /* 0x000fe20000201400 */
[----:B------:R-:W-:Y:S01]  /*07d0*/  FMUL.FTZ R24, R7, R22 ;  /* 0x0000001607187220 */ /* 0x000fe20000410000 */
[----:B------:R-:W-:Y:S01]  /*07e0*/  IADD3 R8, PT, PT, R8, 0x4, RZ ;  /* 0x0000000408087810 */ /* 0x000fe20007ffe0ff */
[----:B------:R-:W-:Y:S01]  /*07f0*/  FMUL.FTZ R28, R23, R23 ;  /* 0x00000017171c7220 */ /* 0x000fe20000410000 */
[----:B------:R-:W-:Y:S02]  /*0800*/  I2FP.F32.S32 R22, R19 ;  /* 0x0000001300167245 */ /* 0x000fe40000201400 */
[----:B------:R-:W-:Y:S01]  /*0810*/  ISETP.NE.AND P0, PT, R8, RZ, PT ;  /* 0x000000ff0800720c */ /* 0x000fe20003f05270 */
[----:B------:R-:W-:-:S04]  /*0820*/  FMUL.FTZ R7, R21, R28 ;  /* 0x0000001c15077220 */ /* 0x000fc80000410000 */
[----:B------:R-:W-:Y:S01]  /*0830*/  FMUL.FTZ R7, R22, R7 ;  /* 0x0000000716077220 */ /* 0x000fe20000410000 */
[----:B------:R-:W-:-:S03]  /*0840*/  FMUL.FTZ R20, R21, R20 ;  /* 0x0000001415147220 */ /* 0x000fc60000410000 */
[----:B0-----:R-:W-:Y:S01]  /*0850*/  FMUL.FTZ R7, R12, R7 ;  /* 0x000000070c077220 */ /* 0x001fe20000410000 */
[----:B------:R-:W-:Y:S01]  /*0860*/  FFMA.FTZ R13, R13, R22, R20 ;  /* 0x000000160d0d7223 */ /* 0x000fe20000010014 */
[----:B------:R-:W-:Y:S02]  /*0870*/  IADD3 R10, P1, PT, R10, 0x10, RZ ;  /* 0x000000100a0a7810 */ /* 0x000fe40007f3e0ff */
[----:B------:R-:W-:Y:S02]  /*0880*/  LEA R5, R6, R5, 0x2 ;  /* 0x0000000506057211 */ /* 0x000fe400078e10ff */
[----:B------:R-:W-:Y:S01]  /*0890*/  IADD3.X R11, PT, PT, RZ, R11, RZ, P1, !PT ;  /* 0x0000000bff0b7210 */ /* 0x000fe20000ffe4ff */
[----:B--2---:R-:W-:-:S04]  /*08a0*/  FFMA.FTZ R25, R25, R9, R24 ;  /* 0x0000000919197223 */ /* 0x004fc80000010018 */
[----:B------:R-:W-:Y:S01]  /*08b0*/  FADD.FTZ R18, R18, R25 ;  /* 0x0000001912127221 */ /* 0x000fe20000010000 */
[----:B------:R-:W-:Y:S01]  /*08c0*/  FFMA.FTZ R7, R26, R21, R7 ;  /* 0x000000151a077223 */ /* 0x000fe20000010007 */
[----:B------:R-:W-:-:S03]  /*08d0*/  FMUL.FTZ R26, R12, R13 ;  /* 0x0000000d0c1a7220 */ /* 0x000fc60000410000 */
[----:B------:R-:W-:Y:S01]  /*08e0*/  FADD.FTZ R7, R18, R7 ;  /* 0x0000000712077221 */ /* 0x000fe20000010000 */
[----:B------:R-:W-:Y:S06]  /*08f0*/  @P0 BRA `(.L_x_614) ;  /* 0xfffffff800980947 */ /* 0x000fec000383ffff */
[----:B------:R-:W-:-:S07]  /*0900*/  MOV R6, UR8 ;  /* 0x0000000800067c02 */ /* 0x000fce0008000f00 */
.L_x_613:
[----:B------:R-:W-:-:S09]  /*0910*/  UISETP.NE.AND UP0, UPT, UR4, URZ, UPT ;  /* 0x000000ff0400728c */ /* 0x000fd2000bf05270 */
[----:B------:R-:W-:Y:S05]  /*0920*/  BRA.U !UP0, `(.L_x_615) ;  /* 0x0000000508407547 */ /* 0x000fea000b800000 */
[----:B------:R-:W-:Y:S01]  /*0930*/  UISETP.NE.AND UP0, UPT, UR4, 0x1, UPT ;  /* 0x000000010400788c */ /* 0x000fe2000bf05270 */
[----:B------:R-:W-:-:S04]  /*0940*/  LOP3.LUT R2, R2, 0x1, RZ, 0xc0, !PT ;  /* 0x0000000102027812 */ /* 0x000fc800078ec0ff */
[----:B------:R-:W-:-:S04]  /*0950*/  ISETP.NE.U32.AND P0, PT, R2, 0x1, PT ;  /* 0x000000010200780c */ /* 0x000fc80003f05070 */
[----:B------:R-:W-:Y:S09]  /*0960*/  BRA.U !UP0, `(.L_x_616) ;  /* 0x0000000108c47547 */ /* 0x000ff2000b800000 */
[----:B------:R-:W0:Y:S08]  /*0970*/  LDC.64 R16, c[0x0][0x390] ;  /* 0x0000e400ff107b82 */ /* 0x000e300000000a00 */
[----:B------:R-:W1:Y:S08]  /*0980*/  LDC.64 R18, c[0x0][0x380] ;  /* 0x0000e000ff127b82 */ /* 0x000e700000000a00 */
[----:B------:R-:W2:Y:S01]  /*0990*/  LDC R2, c[0x0][0x3b4] ;  /* 0x0000ed00ff027b82 */ /* 0x000ea20000000800 */
[----:B0-----:R-:W-:-:S07]  /*09a0*/  IMAD.WIDE.U32 R16, R6, 0x4, R16 ;  /* 0x0000000406107825 */ /* 0x001fce00078e0010 */
[----:B------:R-:W0:Y:S01]  /*09b0*/  LDC.64 R8, c[0x0][0x388] ;  /* 0x0000e200ff087b82 */ /* 0x000e220000000a00 */
[----:B------:R-:W3:Y:S01]  /*09c0*/  LDG.E.CONSTANT R11, desc[UR10][R16.64] ;  /* 0x0000000a100b7981 */ /* 0x000ee2000c1e9900 */
[----:B-1----:R-:W-:-:S03]  /*09d0*/  IMAD.WIDE R18, R5, 0x4, R18 ;  /* 0x0000000405127825 */ /* 0x002fc600078e0212 */
[----:B------:R1:W4:Y:S04]  /*09e0*/  LDG.E.CONSTANT R10, desc[UR10][R16.64+0x4] ;  /* 0x0000040a100a7981 */ /* 0x000328000c1e9900 */
[----:B------:R-:W5:Y:S01]  /*09f0*/  LDG.E.CONSTANT R13, desc[UR10][R18.64] ;  /* 0x0000000a120d7981 */ /* 0x000f62000c1e9900 */
[----:B--2---:R-:W-:-:S05]  /*0a00*/  IMAD.WIDE R22, R2, 0x4, R18 ;  /* 0x0000000402167825 */ /* 0x004fca00078e0212 */
[----:B------:R-:W2:Y:S01]  /*0a10*/  LDG.E.CONSTANT R12, desc[UR10][R22.64] ;  /* 0x0000000a160c7981 */ /* 0x000ea2000c1e9900 */
[----:B0-----:R-:W-:-:S05]  /*0a20*/  IMAD.WIDE R20, R5, 0x4, R8 ;  /* 0x0000000405147825 */ /* 0x001fca00078e0208 */
[----:B------:R2:W2:Y:S01]  /*0a30*/  LDG.E.CONSTANT R8, desc[UR10][R20.64] ;  /* 0x0000000a14087981 */ /* 0x0004a2000c1e9900 */
[----:B------:R-:W-:-:S05]  /*0a40*/  IMAD.WIDE R24, R2, 0x4, R20 ;  /* 0x0000000402187825 */ /* 0x000fca00078e0214 */
[----:B------:R-:W2:Y:S01]  /*0a50*/  LDG.E.CONSTANT R9, desc[UR10][R24.64] ;  /* 0x0000000a18097981 */ /* 0x000ea2000c1e9900 */
[----:B-1----:R-:W-:Y:S02]  /*0a60*/  I2FP.F32.S32 R16, R4 ;  /* 0x0000000400107245 */ /* 0x002fe40000201400 */
[----:B------:R-:W-:Y:S02]  /*0a70*/  LEA R5, R2, R5, 0x1 ;  /* 0x0000000502057211 */ /* 0x000fe400078e08ff */
[----:B------:R-:W-:Y:S02]  /*0a80*/  IADD3 R6, PT, PT, R6, 0x2, RZ ;  /* 0x0000000206067810 */ /* 0x000fe40007ffe0ff */
[-C--:B---3--:R-:W-:Y:S02]  /*0a90*/  IADD3 R15, PT, PT, R4, R11.reuse, RZ ;  /* 0x0000000b040f7210 */ /* 0x088fe40007ffe0ff */
[----:B------:R-:W-:Y:S02]  /*0aa0*/  I2FP.F32.S32 R11, R11 ;  /* 0x0000000b000b7245 */ /* 0x000fe40000201400 */
[----:B------:R-:W-:-:S02]  /*0ab0*/  VIMNMX R14, PT, PT, R15, 0x1, !PT ;  /* 0x000000010f0e7848 */ /* 0x000fc40007fe0100 */
[----:B----4-:R-:W-:Y:S02]  /*0ac0*/  IADD3 R4, PT, PT, R15, R10, RZ ;  /* 0x0000000a0f047210 */ /* 0x010fe40007ffe0ff */
[----:B------:R-:W-:Y:S01]  /*0ad0*/  I2FP.F32.U32 R14, R14 ;  /* 0x0000000e000e7245 */ /* 0x000fe20000201000 */
[----:B-----5:R-:W-:Y:S01]  /*0ae0*/  FMUL.FTZ R17, R11, R13 ;  /* 0x0000000d0b117220 */ /* 0x020fe20000410000 */
[----:B------:R-:W-:Y:S02]  /*0af0*/  VIMNMX R18, PT, PT, R4, 0x1, !PT ;  /* 0x0000000104127848 */ /* 0x000fe40007fe0100 */
[----:B------:R-:W-:Y:S01]  /*0b00*/  I2FP.F32.S32 R10, R10 ;  /* 0x0000000a000a7245 */ /* 0x000fe20000201400 */
[C---:B------:R-:W-:Y:S01]  /*0b10*/  FFMA.FTZ R17, R26.reuse, R16, R17 ;  /* 0x000000101a117223 */ /* 0x040fe20000010011 */
[----:B------:R-:W0:Y:S01]  /*0b20*/  MUFU.RCP R14, R14 ;  /* 0x0000000e000e7308 */ /* 0x000e220000001000 */
[----:B------:R-:W-:Y:S01]  /*0b30*/  FADD.FTZ R26, R26, -R13 ;  /* 0x8000000d1a1a7221 */ /* 0x000fe20000010000 */
[----:B------:R-:W-:-:S02]  /*0b40*/  I2FP.F32.U32 R19, R18 ;  /* 0x0000001200137245 */ /* 0x000fc40000201000 */
[----:B------:R-:W-:Y:S01]  /*0b50*/  I2FP.F32.S32 R15, R15 ;  /* 0x0000000f000f7245 */ /* 0x000fe20000201400 */
[----:B------:R-:W-:-:S03]  /*0b60*/  FMUL.FTZ R18, R26, R26 ;  /* 0x0000001a1a127220 */ /* 0x000fc60000410000 */
[----:B------:R-:W1:Y:S01]  /*0b70*/  MUFU.RCP R26, R19 ;  /* 0x00000013001a7308 */ /* 0x000e620000001000 */
[----:B0-----:R-:W-:Y:S01]  /*0b80*/  FMUL.FTZ R13, R14, R17 ;  /* 0x000000110e0d7220 */ /* 0x001fe20000410000 */
[----:B------:R-:W-:-:S03]  /*0b90*/  FMUL.FTZ R17, R11, R18 ;  /* 0x000000120b117220 */ /* 0x000fc60000410000 */
[C---:B--2---:R-:W-:Y:S01]  /*0ba0*/  FADD.FTZ R20, R13.reuse, -R12 ;  /* 0x8000000c0d147221 */ /* 0x044fe20000010000 */
[----:B------:R-:W-:Y:S01]  /*0bb0*/  FMUL.FTZ R17, R16, R17 ;  /* 0x0000001110117220 */ /* 0x000fe20000410000 */
[----:B------:R-:W-:Y:S02]  /*0bc0*/  FMUL.FTZ R12, R10, R12 ;  /* 0x0000000c0a0c7220 */ /* 0x000fe40000410000 */
[----:B------:R-:W-:Y:S01]  /*0bd0*/  FMUL.FTZ R21, R20, R20 ;  /* 0x0000001414157220 */ /* 0x000fe20000410000 */
[----:B------:R-:W-:Y:S01]  /*0be0*/  FMUL.FTZ R17, R14, R17 ;  /* 0x000000110e117220 */ /* 0x000fe20000410000 */
[----:B------:R-:W-:Y:S02]  /*0bf0*/  FFMA.FTZ R13, R13, R15, R12 ;  /* 0x0000000f0d0d7223 */ /* 0x000fe4000001000c */
[----:B------:R-:W-:Y:S01]  /*0c00*/  FMUL.FTZ R16, R10, R21 ;  /* 0x000000150a107220 */ /* 0x000fe20000410000 */
[----:B------:R-:W-:-:S03]  /*0c10*/  FFMA.FTZ R8, R8, R11, R17 ;  /* 0x0000000b08087223 */ /* 0x000fc60000010011 */
[----:B------:R-:W-:Y:S01]  /*0c20*/  FMUL.FTZ R21, R15, R16 ;  /* 0x000000100f157220 */ /* 0x000fe20000410000 */
[----:B------:R-:W-:-:S03]  /*0c30*/  FADD.FTZ R7, R7, R8 ;  /* 0x0000000807077221 */ /* 0x000fc60000010000 */
[C---:B-1----:R-:W-:Y:S01]  /*0c40*/  FMUL.FTZ R14, R26.reuse, R21 ;  /* 0x000000151a0e7220 */ /* 0x042fe20000410000 */
[----:B------:R-:W-:-:S03]  /*0c50*/  FMUL.FTZ R26, R26, R13 ;  /* 0x0000000d1a1a7220 */ /* 0x000fc60000410000 */
[----:B------:R-:W-:-:S04]  /*0c60*/  FFMA.FTZ R14, R9, R10, R14 ;  /* 0x0000000a090e7223 */ /* 0x000fc8000001000e */
[----:B------:R-:W-:-:S07]  /*0c70*/  FADD.FTZ R7, R7, R14 ;  /* 0x0000000e07077221 */ /* 0x000fce0000010000 */
.L_x_616:
[----:B------:R-:W-:Y:S05]  /*0c80*/  @P0 BRA `(.L_x_615) ;  /* 0x0000000000680947 */ /* 0x000fea0003800000 */
[----:B------:R-:W0:Y:S08]  /*0c90*/  LDC.64 R8, c[0x0][0x390] ;  /* 0x0000e400ff087b82 */ /* 0x000e300000000a00 */
[----:B------:R-:W1:Y:S08]  /*0ca0*/  LDC.64 R10, c[0x0][0x380] ;  /* 0x0000e000ff0a7b82 */ /* 0x000e700000000a00 */
[----:B------:R-:W2:Y:S01]  /*0cb0*/  LDC.64 R12, c[0x0][0x388] ;  /* 0x0000e200ff0c7b82 */ /* 0x000ea20000000a00 */
[----:B0-----:R-:W-:-:S06]  /*0cc0*/  IMAD.WIDE.U32 R8, R6, 0x4, R8 ;  /* 0x0000000406087825 */ /* 0x001fcc00078e0008 */
[----:B------:R-:W3:Y:S01]  /*0cd0*/  LDG.E.CONSTANT R9, desc[UR10][R8.64] ;  /* 0x0000000a08097981 */ /* 0x000ee2000c1e9900 */
[----:B-1----:R-:W-:-:S06]  /*0ce0*/  IMAD.WIDE R10, R5, 0x4, R10 ;  /* 0x00000004050a7825 */ /* 0x002fcc00078e020a */
[----:B------:R-:W4:Y:S01]  /*0cf0*/  LDG.E.CONSTANT R10, desc[UR10][R10.64] ;  /* 0x0000000a0a0a7981 */ /* 0x000f22000c1e9900 */
[----:B--2---:R-:W-:-:S06]  /*0d00*/  IMAD.WIDE R12, R5, 0x4, R12 ;  /* 0x00000004050c7825 */ /* 0x004fcc00078e020c */
[----:B------:R0:W2:Y:S01]  /*0d10*/  LDG.E.CONSTANT R12, desc[UR10][R12.64] ;  /* 0x0000000a0c0c7981 */ /* 0x0000a2000c1e9900 */
[----:B------:R-:W-:Y:S02]  /*0d20*/  I2FP.F32.S32 R15, R4 ;  /* 0x00000004000f7245 */ /* 0x000fe40000201400 */
[-C--:B---3--:R-:W-:Y:S02]  /*0d30*/  IADD3 R2, PT, PT, R4, R9.reuse, RZ ;  /* 0x0000000904027210 */ /* 0x088fe40007ffe0ff */
[----:B------:R-:W-:Y:S02]  /*0d40*/  I2FP.F32.S32 R9, R9 ;  /* 0x0000000900097245 */ /* 0x000fe40000201400 */
[----:B------:R-:W-:Y:S02]  /*0d50*/  VIMNMX R5, PT, PT, R2, 0x1, !PT ;  /* 0x0000000102057848 */ /* 0x000fe40007fe0100 */
[----:B------:R-:W-:Y:S02]  /*0d60*/  MOV R4, R2 ;  /* 0x0000000200047202 */ /* 0x000fe40000000f00 */
[----:B------:R-:W-:Y:S01]  /*0d70*/  I2FP.F32.U32 R5, R5 ;  /* 0x0000000500057245 */ /* 0x000fe20000201000 */
[----:B----4-:R-:W-:Y:S01]  /*0d80*/  FADD.FTZ R6, R26, -R10 ;  /* 0x8000000a1a067221 */ /* 0x010fe20000010000 */
[----:B------:R-:W-:-:S03]  /*0d90*/  FMUL.FTZ R11, R9, R10 ;  /* 0x0000000a090b7220 */ /* 0x000fc60000410000 */
[----:B------:R-:W-:Y:S01]  /*0da0*/  FMUL.FTZ R6, R6, R6 ;  /* 0x0000000606067220 */ /* 0x000fe20000410000 */
[----:B------:R-:W0:Y:S01]  /*0db0*/  MUFU.RCP R5, R5 ;  /* 0x0000000500057308 */ /* 0x000e220000001000 */
[----:B------:R-:W-:Y:S02]  /*0dc0*/  FFMA.FTZ R26, R26, R15, R11 ;  /* 0x0000000f1a1a7223 */ /* 0x000fe4000001000b */
[----:B------:R-:W-:-:S04]  /*0dd0*/  FMUL.FTZ R6, R9, R6 ;  /* 0x0000000609067220 */ /* 0x000fc80000410000 */
[----:B------:R-:W-:-:S04]  /*0de0*/  FMUL.FTZ R6, R15, R6 ;  /* 0x000000060f067220 */ /* 0x000fc80000410000 */
[C---:B0-----:R-:W-:Y:S01]  /*0df0*/  FMUL.FTZ R13, R5.reuse, R6 ;  /* 0x00000006050d7220 */ /* 0x041fe20000410000 */
[----:B------:R-:W-:-:S03]  /*0e00*/  FMUL.FTZ R26, R5, R26 ;  /* 0x0000001a051a7220 */ /* 0x000fc60000410000 */
[----:B--2---:R-:W-:-:S04]  /*0e10*/  FFMA.FTZ R12, R12, R9, R13 ;  /* 0x000000090c0c7223 */ /* 0x004fc8000001000d */
[----:B------:R-:W-:-:S07]  /*0e20*/  FADD.FTZ R7, R7, R12 ;  /* 0x0000000c07077221 */ /* 0x000fce0000010000 */
.L_x_615:
[----:B------:R-:W-:Y:S01]  /*0e30*/  I2FP.F32.S32 R6, R4 ;  /* 0x0000000400067245 */ /* 0x000fe20000201400 */
[----:B------:R-:W0:Y:S01]  /*0e40*/  LDCU UR5, c[0x0][0x3b8] ;  /* 0x00007700ff0577ac */ /* 0x000e220008000800 */
[----:B------:R-:W-:Y:S01]  /*0e50*/  IADD3 R4, PT, PT, R4, -0x1, RZ ;  /* 0xffffffff04047810 */ /* 0x000fe20007ffe0ff */
[----:B------:R-:W1:Y:S01]  /*0e60*/  LDC.64 R8, c[0x0][0x398] ;  /* 0x0000e600ff087b82 */ /* 0x000e620000000a00 */
[----:B------:R-:W0:Y:S02]  /*0e70*/  MUFU.RCP R12, R6 ;  /* 0x00000006000c7308 */ /* 0x000e240000001000 */
[----:B------:R-:W-:-:S05]  /*0e80*/  I2FP.F32.S32 R2, R4 ;  /* 0x0000000400027245 */ /* 0x000fca0000201400 */
[----:B------:R-:W2:Y:S01]  /*0e90*/  LDC.64 R10, c[0x0][0x3a0] ;  /* 0x0000e800ff0a7b82 */ /* 0x000ea20000000a00 */
[----:B------:R-:W3:Y:S07]  /*0ea0*/  MUFU.RCP R2, R2 ;  /* 0x0000000200027308 */ /* 0x000eee0000001000 */
[----:B------:R-:W4:Y:S01]  /*0eb0*/  LDC.64 R4, c[0x0][0x3a8] ;  /* 0x0000ea00ff047b82 */ /* 0x000f220000000a00 */
[-C--:B0-----:R-:W-:Y:S01]  /*0ec0*/  FFMA.FTZ R12, R12, R7.reuse, UR5 ;  /* 0x000000050c0c7e23 */ /* 0x081fe20008010007 */
[----:B------:R-:W0:Y:S03]  /*0ed0*/  LDCU UR5, c[0x0][0x3b4] ;  /* 0x00007680ff0577ac */ /* 0x000e260008000800 */
[----:B------:R-:W5:Y:S01]  /*0ee0*/  MUFU.RSQ R15, R12 ;  /* 0x0000000c000f7308 */ /* 0x000f620000001400 */
[----:B---3--:R-:W-:Y:S01]  /*0ef0*/  FMUL.FTZ R13, R2, R7 ;  /* 0x00000007020d7220 */ /* 0x008fe20000410000 */
[----:B-1----:R-:W-:-:S04]  /*0f00*/  IMAD.WIDE R6, R0, 0x4, R8 ;  /* 0x0000000400067825 */ /* 0x002fc800078e0208 */
[C---:B--2---:R-:W-:Y:S01]  /*0f10*/  IMAD.WIDE R8, R0.reuse, 0x4, R10 ;  /* 0x0000000400087825 */ /* 0x044fe200078e020a */
[----:B------:R1:W-:Y:S04]  /*0f20*/  STG.E desc[UR10][R6.64], R26 ;  /* 0x0000001a06007986 */ /* 0x0003e8000c10190a */
[----:B------:R1:W-:Y:S01]  /*0f30*/  STG.E desc[UR10][R8.64], R13 ;  /* 0x0000000d08007986 */ /* 0x0003e2000c10190a */
[----:B----4-:R-:W-:Y:S01]  /*0f40*/  IMAD.WIDE R4, R0, 0x4, R4 ;  /* 0x0000000400047825 */ /* 0x010fe200078e0204 */
[----:B------:R-:W-:-:S04]  /*0f50*/  IADD3 R0, PT, PT, R3, R0, RZ ;  /* 0x0000000003007210 */ /* 0x000fc80007ffe0ff */
[----:B-----5:R1:W-:Y:S01]  /*0f60*/  STG.E desc[UR10][R4.64], R15 ;  /* 0x0000000f04007986 */ /* 0x0203e2000c10190a */
[----:B0-----:R-:W-:-:S13]  /*0f70*/  ISETP.GE.AND P0, PT, R0, UR5, PT ;  /* 0x0000000500007c0c */ /* 0x001fda000bf06270 */
[----:B-1----:R-:W-:Y:S05]  /*0f80*/  @!P0 BRA `(.L_x_617) ;  /* 0xfffffff000a88947 */ /* 0x002fea000383ffff */
[----:B------:R-:W-:Y:S05]  /*0f90*/  EXIT ;  /* 0x000000000000794d */ /* 0x000fea0003800000 */
.L_x_618:
        /* <DEDUP_REMOVED lines=14> */
.L_x_782:


//--------------------- .text._Z25batchnorm_backward_kernelIN3c104HalfEfS1_EvPKT_S4_PKT0_S7_PKT1_S7_S7_PKiPS2_lii --------------------------
	.section	.text._Z25batchnorm_backward_kernelIN3c104HalfEfS1_EvPKT_S4_PKT0_S7_PKT1_S7_S7_PKiPS2_lii,"ax",@progbits
	.align	128
        .global         _Z25batchnorm_backward_kernelIN3c104HalfEfS1_EvPKT_S4_PKT0_S7_PKT1_S7_S7_PKiPS2_lii
        .type           _Z25batchnorm_backward_kernelIN3c104HalfEfS1_EvPKT_S4_PKT0_S7_PKT1_S7_S7_PKiPS2_lii,@function
        .size           _Z25batchnorm_backward_kernelIN3c104HalfEfS1_EvPKT_S4_PKT0_S7_PKT1_S7_S7_PKiPS2_lii,(.L_x_783 - _Z25batchnorm_backward_kernelIN3c104HalfEfS1_EvPKT_S4_PKT0_S7_PKT1_S7_S7_PKiPS2_lii)
        .other          _Z25batchnorm_backward_kernelIN3c104HalfEfS1_EvPKT_S4_PKT0_S7_PKT1_S7_S7_PKiPS2_lii,@"STO_CUDA_ENTRY STV_DEFAULT"
_Z25batchnorm_backward_kernelIN3c104HalfEfS1_EvPKT_S4_PKT0_S7_PKT1_S7_S7_PKiPS2_lii:
.text._Z25batchnorm_backward_kernelIN3c104HalfEfS1_EvPKT_S4_PKT0_S7_PKT1_S7_S7_PKiPS2_lii:
[----:B------:R-:W-:Y:S01]  /*0000*/  LDC R1, c[0x0][0x37c] ;  /* 0x0000df00ff017b82 */ /* 0x000fe20000000800 */
[----:B------:R-:W0:Y:S01]  /*0010*/  LDCU.64 UR8, c[0x0][0x3c8] ;  /* 0x00007900ff0877ac */ /* 0x000e220008000a00 */
[----:B------:R-:W-:Y:S01]  /*0020*/  IMAD.MOV.U32 R4, RZ, RZ, RZ ;  /* 0x000000ffff047224 */ /* 0x000fe200078e00ff */
[----:B------:R-:W1:Y:S01]  /*0030*/  LDCU.64 UR18, c[0x0][0x358] ;  /* 0x00006b00ff1277ac */ /* 0x000e620008000a00 */
[----:B0-----:R-:W-:-:S04]  /*0040*/  UISETP.GE.U32.AND UP0, UPT, UR8, 0x1, UPT ;  /* 0x000000010800788c */ /* 0x001fc8000bf06070 */
[----:B------:R-:W-:-:S09]  /*0050*/  UISETP.GE.AND.EX UP0, UPT, UR9, URZ, UPT, UP0 ;  /* 0x000000ff0900728c */ /* 0x000fd2000bf06300 */
[----:B-1----:R-:W-:Y:S05]  /*0060*/  BRA.U !UP0, `(.L_x_619) ;  /* 0x0000000d08cc7547 */ /* 0x002fea000b800000 */
[----:B------:R-:W-:Y:S01]  /*0070*/  UISETP.GE.U32.AND UP0, UPT, UR8, 0x10, UPT ;  /* 0x000000100800788c */ /* 0x000fe2000bf06070 */
[----:B------:R-:W-:Y:S01]  /*0080*/  IMAD.MOV.U32 R0, RZ, RZ, RZ ;  /* 0x000000ffff007224 */ /* 0x000fe200078e00ff */
        /* <DEDUP_REMOVED lines=9> */
[----:B------:R-:W-:Y:S02]  /*0120*/  IMAD.MOV.U32 R0, RZ, RZ, RZ ;  /* 0x000000ffff007224 */ /* 0x000fe400078e00ff */
[----:B------:R-:W-:Y:S01]  /*0130*/  IMAD.MOV.U32 R3, RZ, RZ, RZ ;  /* 0x000000ffff037224 */ /* 0x000fe200078e00ff */
[----:B------:R-:W-:Y:S02]  /*0140*/  ULOP3.LUT UR4, UR8, 0xfffffff0, URZ, 0xc0, !UPT ;  /* 0xfffffff008047892 */ /* 0x000fe4000f8ec0ff */
[----:B0-----:R-:W-:Y:S02]  /*0150*/  UIADD3 UR5, UP0, UPT, UR6, 0x20, URZ ;  /* 0x0000002006057890 */ /* 0x001fe4000ff1e0ff */
[----:B------:R-:W-:Y:S02]  /*0160*/  ULOP3.LUT UR6, UR9, 0x7fffffff, URZ, 0xc0, !UPT ;  /* 0x7fffffff09067892 */ /* 0x000fe4000f8ec0ff */
[----:B------:R-:W-:-:S02]  /*0170*/  UIADD3.X UR7, UPT, UPT, URZ, UR7, URZ, UP0, !UPT ;  /* 0x00000007ff077290 */ /* 0x000fc400087fe4ff */
[----:B------:R-:W-:Y:S01]  /*0180*/  IMAD.U32 R4, RZ, RZ, UR5 ;  /* 0x00000005ff047e24 */ /* 0x000fe2000f8e00ff */
[----:B------:R-:W-:-:S03]  /*0190*/  UMOV UR5, UR4 ;  /* 0x0000000400057c82 */ /* 0x000fc60008000000 */
[----:B------:R-:W-:Y:S01]  /*01a0*/  IMAD.U32 R5, RZ, RZ, UR7 ;  /* 0x00000007ff057e24 */ /* 0x000fe2000f8e00ff */
[----:B------:R-:W-:-:S06]  /*01b0*/  UMOV UR7, UR6 ;  /* 0x0000000600077c82 */ /* 0x000fcc0008000000 */
.L_x_621:
        /* <DEDUP_REMOVED lines=55> */
.L_x_620:
        /* <DEDUP_REMOVED lines=35> */
[----:B------:R-:W-:Y:S01]  /*0760*/  IMAD.U32 R6, RZ, RZ, UR22 ;  /* 0x00000016ff067e24 */ /* 0x000fe2000f8e00ff */
        /* <DEDUP_REMOVED lines=16> */
[----:B------:R-:W-:Y:S01]  /*0870*/  IMAD.U32 R8, RZ, RZ, UR20 ;  /* 0x00000014ff087e24 */ /* 0x000fe2000f8e00ff */
[----:B------:R-:W-:Y:S01]  /*0880*/  UIADD3.X UR13, UPT, UPT, UR13, UR11, URZ, UP1, !UPT ;  /* 0x0000000b0d0d7290 */ /* 0x000fe20008ffe4ff */
[----:B------:R-:W-:Y:S01]  /*0890*/  IMAD.U32 R9, RZ, RZ, UR21 ;  /* 0x00000015ff097e24 */ /* 0x000fe2000f8e00ff */
[----:B------:R-:W-:Y:S01]  /*08a0*/  ULOP3.LUT UR9, UR9, 0x3, URZ, 0xc0, !UPT ;  /* 0x0000000309097892 */ /* 0x000fe2000f8ec0ff */
[----:B------:R-:W-:Y:S01]  /*08b0*/  IMAD.U32 R10, RZ, RZ, UR16 ;  /* 0x00000010ff0a7e24 */ /* 0x000fe2000f8e00ff */
        /* <DEDUP_REMOVED lines=8> */
[----:B0-----:R-:W-:Y:S01]  /*0940*/  IMAD.U32 R4, RZ, RZ, UR14 ;  /* 0x0000000eff047e24 */ /* 0x001fe2000f8e00ff */
[----:B------:R-:W-:Y:S01]  /*0950*/  UIADD3.X UR11, UPT, UPT, UR6, UR11, URZ, UP1, !UPT ;  /* 0x0000000b060b7290 */ /* 0x000fe20008ffe4ff */
[----:B-1----:R-:W-:Y:S02]  /*0960*/  IMAD.U32 R7, RZ, RZ, UR13 ;  /* 0x0000000dff077e24 */ /* 0x002fe4000f8e00ff */
[----:B------:R-:W-:Y:S02]  /*0970*/  IMAD.U32 R5, RZ, RZ, UR15 ;  /* 0x0000000fff057e24 */ /* 0x000fe4000f8e00ff */
[----:B------:R-:W-:Y:S02]  /*0980*/  IMAD.U32 R6, RZ, RZ, UR12 ;  /* 0x0000000cff067e24 */ /* 0x000fe4000f8e00ff */
[----:B---3--:R-:W-:Y:S01]  /*0990*/  IMAD.U32 R8, RZ, RZ, UR7 ;  /* 0x00000007ff087e24 */ /* 0x008fe2000f8e00ff */
[----:B------:R-:W3:Y:S01]  /*09a0*/  LDG.E.CONSTANT R4, desc[UR18][R4.64] ;  /* 0x0000001204047981 */ /* 0x000ee2000c1e9900 */
[----:B-----5:R-:W-:-:S02]  /*09b0*/  IMAD.U32 R11, RZ, RZ, UR11 ;  /* 0x0000000bff0b7e24 */ /* 0x020fc4000f8e00ff */
[----:B------:R-:W-:Y:S01]  /*09c0*/  IMAD.U32 R9, RZ, RZ, UR5 ;  /* 0x00000005ff097e24 */ /* 0x000fe2000f8e00ff */
[----:B------:R-:W3:Y:S01]  /*09d0*/  LDG.E.CONSTANT R7, desc[UR18][R6.64] ;  /* 0x0000001206077981 */ /* 0x000ee2000c1e9900 */
[----:B------:R-:W-:-:S03]  /*09e0*/  IMAD.U32 R10, RZ, RZ, UR10 ;  /* 0x0000000aff0a7e24 */ /* 0x000fc6000f8e00ff */
[----:B------:R-:W5:Y:S04]  /*09f0*/  LDG.E.CONSTANT R8, desc[UR18][R8.64] ;  /* 0x0000001208087981 */ /* 0x000f68000c1e9900 */
[----:B------:R-:W5:Y:S01]  /*0a00*/  LDG.E.CONSTANT R11, desc[UR18][R10.64] ;  /* 0x000000120a0b7981 */ /* 0x000f62000c1e9900 */
[----:B------:R-:W-:Y:S01]  /*0a10*/  UIADD3 UR4, UPT, UPT, UR4, 0x8, URZ ;  /* 0x0000000804047890 */ /* 0x000fe2000fffe0ff */
[----:B------:R-:W-:Y:S01]  /*0a20*/  UMOV UR6, URZ ;  /* 0x000000ff00067c82 */ /* 0x000fe20008000000 */
[--C-:B--2---:R-:W-:Y:S02]  /*0a30*/  IADD3 R14, P0, P1, R2, R0, R13.reuse ;  /* 0x00000000020e7210 */ /* 0x104fe4000791e00d */
        /* <DEDUP_REMOVED lines=15> */
.L_x_623:
        /* <DEDUP_REMOVED lines=21> */
[----:B------:R-:W-:Y:S01]  /*0c80*/  IMAD.U32 R4, RZ, RZ, UR15 ;  /* 0x0000000fff047e24 */ /* 0x000fe2000f8e00ff */
[----:B------:R-:W-:-:S02]  /*0c90*/  UIADD3 UR9, UP1, UPT, UR9, UR10, URZ ;  /* 0x0000000a09097290 */ /* 0x000fc4000ff3e0ff */
[----:B------:R-:W-:Y:S01]  /*0ca0*/  ULOP3.LUT UR12, UR12, 0xfffffffc, URZ, 0xc0, !UPT ;  /* 0xfffffffc0c0c7892 */ /* 0x000fe2000f8ec0ff */
[----:B------:R-:W-:Y:S01]  /*0cb0*/  IMAD.U32 R5, RZ, RZ, UR16 ;  /* 0x00000010ff057e24 */ /* 0x000fe2000f8e00ff */
        /* <DEDUP_REMOVED lines=13> */
[----:B------:R-:W-:Y:S02]  /*0d90*/  IMAD.U32 R10, RZ, RZ, UR14 ;  /* 0x0000000eff0a7e24 */ /* 0x000fe4000f8e00ff */
[----:B------:R-:W-:-:S02]  /*0da0*/  IMAD.U32 R9, RZ, RZ, UR13 ;  /* 0x0000000dff097e24 */ /* 0x000fc4000f8e00ff */
[----:B------:R-:W-:Y:S02]  /*0db0*/  IMAD.U32 R8, RZ, RZ, UR12 ;  /* 0x0000000cff087e24 */ /* 0x000fe4000f8e00ff */
[----:B------:R-:W-:-:S03]  /*0dc0*/  IMAD.U32 R11, RZ, RZ, UR6 ;  /* 0x00000006ff0b7e24 */ /* 0x000fc6000f8e00ff */
        /* <DEDUP_REMOVED lines=12> */
.L_x_624:
[----:B------:R-:W-:Y:S05]  /*0e90*/  BRA.U !UP0, `(.L_x_622) ;  /* 0x0000000108387547 */ /* 0x000fea000b800000 */
.L_x_625:
[----:B0-----:R-:W-:-:S04]  /*0ea0*/  ULEA UR7, UP0, UR4, UR20, 0x2 ;  /* 0x0000001404077291 */ /* 0x001fc8000f8010ff */
[----:B------:R-:W-:Y:S02]  /*0eb0*/  ULEA.HI.X UR6, UR4, UR21, UR6, 0x2, UP0 ;  /* 0x0000001504067291 */ /* 0x000fe400080f1406 */
[----:B------:R-:W-:-:S04]  /*0ec0*/  IMAD.U32 R4, RZ, RZ, UR7 ;  /* 0x00000007ff047e24 */ /* 0x000fc8000f8e00ff */
        /* <DEDUP_REMOVED lines=11> */
.L_x_622:
[----:B------:R-:W-:-:S04]  /*0f80*/  IMAD.MOV.U32 R2, RZ, RZ, R0 ;  /* 0x000000ffff027224 */ /* 0x000fc800078e0000 */
[----:B------:R1:W2:Y:S03]  /*0f90*/  I2F.S64 R4, R2 ;  /* 0x0000000200047312 */ /* 0x0002a60000301400 */
.L_x_619:
[----:B------:R-:W3:Y:S01]  /*0fa0*/  LDC.64 R6, c[0x0][0x3a0] ;  /* 0x0000e800ff067b82 */ /* 0x000ee20000000a00 */
[----:B------:R-:W4:Y:S01]  /*0fb0*/  S2R R0, SR_CTAID.X ;  /* 0x0000000000007919 */ /* 0x000f220000002500 */
[----:B------:R-:W0:Y:S01]  /*0fc0*/  LDCU UR5, c[0x0][0x3d4] ;  /* 0x00007a80ff0577ac */ /* 0x000e220008000800 */
[----:B-1----:R-:W1:Y:S05]  /*0fd0*/  S2R R3, SR_TID.Y ;  /* 0x0000000000037919 */ /* 0x002e6a0000002200 */
[----:B------:R-:W4:Y:S08]  /*0fe0*/  LDC.64 R10, c[0x0][0x3b0] ;  /* 0x0000ec00ff0a7b82 */ /* 0x000f300000000a00 */
[----:B------:R-:W1:Y:S01]  /*0ff0*/  S2UR UR4, SR_CTAID.Y ;  /* 0x00000000000479c3 */ /* 0x000e620000002600 */
[----:B---3--:R-:W-:-:S07]  /*1000*/  ISETP.NE.U32.AND P0, PT, R6, RZ, PT ;  /* 0x000000ff0600720c */ /* 0x008fce0003f05070 */
[----:B------:R-:W1:Y:S01]  /*1010*/  LDC R2, c[0x0][0x364] ;  /* 0x0000d900ff027b82 */ /* 0x000e620000000800 */
[----:B------:R-:W-:-:S07]  /*1020*/  ISETP.NE.AND.EX P0, PT, R7, RZ, PT, P0 ;  /* 0x000000ff0700720c */ /* 0x000fce0003f05300 */
[----:B------:R-:W3:Y:S01]  /*1030*/  LDC.64 R6, c[0x0][0x398] ;  /* 0x0000e600ff067b82 */ /* 0x000ee20000000a00 */
[----:B----4-:R-:W-:-:S06]  /*1040*/  IMAD.WIDE.U32 R10, R0, 0x4, R10 ;  /* 0x00000004000a7825 */ /* 0x010fcc00078e000a */
[----:B------:R4:W5:Y:S01]  /*1050*/  LDG.E.CONSTANT R10, desc[UR18][R10.64] ;  /* 0x000000120a0a7981 */ /* 0x000962000c1e9900 */
[----:B------:R-:W2:Y:S01]  /*1060*/  @P0 LDC.64 R8, c[0x0][0x3a0] ;  /* 0x0000e800ff080b82 */ /* 0x000ea20000000a00 */
[----:B-1----:R-:W-:-:S05]  /*1070*/  IMAD R3, R2, UR4, R3 ;  /* 0x0000000402037c24 */ /* 0x002fca000f8e0203 */
[----:B0-----:R-:W-:Y:S01]  /*1080*/  ISETP.GE.AND P1, PT, R3, UR5, PT ;  /* 0x0000000503007c0c */ /* 0x001fe2000bf26270 */
[----:B---3--:R-:W-:-:S05]  /*1090*/  IMAD.WIDE.U32 R6, R0, 0x4, R6 ;  /* 0x0000000400067825 */ /* 0x008fca00078e0006 */
[----:B------:R4:W5:Y:S01]  /*10a0*/  LDG.E.CONSTANT R5, desc[UR18][R6.64] ;  /* 0x0000001206057981 */ /* 0x000962000c1e9900 */
[----:B--2---:R-:W-:-:S06]  /*10b0*/  @P0 IMAD.WIDE.U32 R8, R0, 0x2, R8 ;  /* 0x0000000200080825 */ /* 0x004fcc00078e0008 */
[----:B------:R4:W5:Y:S01]  /*10c0*/  @P0 LDG.E.U16.CONSTANT R9, desc[UR18][R8.64] ;  /* 0x0000001208090981 */ /* 0x000962000c1e9500 */
[----:B------:R-:W-:Y:S05]  /*10d0*/  @P1 EXIT ;  /* 0x000000000000194d */ /* 0x000fea0003800000 */
[----:B----4-:R-:W0:Y:S08]  /*10e0*/  LDC.64 R6, c[0x0][0x3a8] ;  /* 0x0000ea00ff067b82 */ /* 0x010e300000000a00 */
[----:B------:R-:W1:Y:S01]  /*10f0*/  LDC.64 R14, c[0x0][0x390] ;  /* 0x0000e400ff0e7b82 */ /* 0x000e620000000a00 */
[----:B0-----:R-:W-:-:S06]  /*1100*/  IMAD.WIDE.U32 R6, R0, 0x4, R6 ;  /* 0x0000000400067825 */ /* 0x001fcc00078e0006 */
[----:B------:R0:W2:Y:S01]  /*1110*/  LDG.E.CONSTANT R6, desc[UR18][R6.64] ;  /* 0x0000001206067981 */ /* 0x0000a2000c1e9900 */
[----:B------:R-:W3:Y:S01]  /*1120*/  S2R R18, SR_TID.X ;  /* 0x0000000000127919 */ /* 0x000ee20000002100 */
[----:B------:R-:W4:Y:S01]  /*1130*/  LDCU UR4, c[0x0][0x370] ;  /* 0x00006e00ff0477ac */ /* 0x000f220008000800 */
[----:B------:R-:W3:Y:S01]  /*1140*/  S2UR UR5, SR_CTAID.Z ;  /* 0x00000000000579c3 */ /* 0x000ee20000002700 */
[----:B------:R-:W4:Y:S01]  /*1150*/  MUFU.RCP R4, R4 ;  /* 0x0000000400047308 */ /* 0x000f220000001000 */
[----:B-1----:R-:W-:-:S06]  /*1160*/  IMAD.WIDE.U32 R14, R0, 0x4, R14 ;  /* 0x00000004000e7825 */ /* 0x002fcc00078e000e */
[----:B------:R-:W3:Y:S01]  /*1170*/  LDC R11, c[0x0][0x360] ;  /* 0x0000d800ff0b7b82 */ /* 0x000ee20000000800 */
[----:B------:R-:W1:Y:S01]  /*1180*/  LDCU UR6, c[0x0][0x378] ;  /* 0x00006f00ff0677ac */ /* 0x000e620008000800 */
[----:B0----5:R-:W-:Y:S01]  /*1190*/  FMUL.FTZ R7, R5, R5 ;  /* 0x0000000505077220 */ /* 0x021fe20000410000 */
[----:B------:R-:W-:Y:S01]  /*11a0*/  IMAD.MOV.U32 R8, RZ, RZ, 0x3f800000 ;  /* 0x3f800000ff087424 */ /* 0x000fe200078e00ff */
[----:B------:R0:W5:Y:S01]  /*11b0*/  LDG.E.CONSTANT R14, desc[UR18][R14.64] ;  /* 0x000000120e0e7981 */ /* 0x000162000c1e9900 */
[----:B------:R-:W1:Y:S01]  /*11c0*/  LDCU UR7, c[0x0][0x374] ;  /* 0x00006e80ff0777ac */ /* 0x000e620008000800 */
[----:B------:R-:W-:Y:S02]  /*11d0*/  @P0 HADD2.F32 R8, -RZ, R9.H0_H0 ;  /* 0x20000009ff080230 */ /* 0x000fe40000004100 */
[----:B------:R-:W-:Y:S01]  /*11e0*/  FMUL.FTZ R7, R7, R10 ;  /* 0x0000000a07077220 */ /* 0x000fe20000410000 */
[----:B------:R-:W-:-:S03]  /*11f0*/  IMAD.MOV.U32 R19, RZ, RZ, R3 ;  /* 0x000000ffff137224 */ /* 0x000fc600078e0003 */
[----:B----4-:R-:W-:Y:S01]  /*1200*/  FMUL.FTZ R16, R7, R4 ;  /* 0x0000000407107220 */ /* 0x010fe20000410000 */
[----:B0-----:R-:W-:Y:S01]  /*1210*/  FMUL.FTZ R15, R5, R8 ;  /* 0x00000008050f7220 */ /* 0x001fe20000410000 */
[----:B-1----:R-:W-:Y:S02]  /*1220*/  IMAD R22, R2, UR7, RZ ;  /* 0x0000000702167c24 */ /* 0x002fe4000f8e02ff */
[C---:B---3--:R-:W-:Y:S02]  /*1230*/  IMAD R18, R11.reuse, UR5, R18 ;  /* 0x000000050b127c24 */ /* 0x048fe4000f8e0212 */
[----:B------:R-:W-:Y:S02]  /*1240*/  IMAD R20, R11, UR6, RZ ;  /* 0x000000060b147c24 */ /* 0x000fe4000f8e02ff */
[----:B--2---:R-:W-:-:S07]  /*1250*/  FMUL.FTZ R17, R6, R4 ;  /* 0x0000000406117220 */ /* 0x004fce0000410000 */
.L_x_629:
[----:B------:R-:W0:Y:S01]  /*1260*/  LDC R21, c[0x0][0x3d0] ;  /* 0x0000f400ff157b82 */ /* 0x000e220000000800 */
[----:B------:R-:W-:Y:S01]  /*1270*/  BSSY.RECONVERGENT B0, `(.L_x_626) ;  /* 0x0000019000007945 */ /* 0x000fe20003800200 */
[----:B0-----:R-:W-:-:S13]  /*1280*/  ISETP.GE.AND P0, PT, R18, R21, PT ;  /* 0x000000151200720c */ /* 0x001fda0003f06270 */
[----:B---3--:R-:W-:Y:S05]  /*1290*/  @P0 BRA `(.L_x_627) ;  /* 0x0000000000580947 */ /* 0x008fea0003800000 */
[----:B------:R-:W0:Y:S01]  /*12a0*/  LDC.64 R2, c[0x0][0x3c0] ;  /* 0x0000f000ff027b82 */ /* 0x000e220000000a00 */
[----:B------:R-:W-:Y:S02]  /*12b0*/  IMAD R24, R19, UR4, R0 ;  /* 0x0000000413187c24 */ /* 0x000fe4000f8e0200 */
[----:B------:R-:W-:-:S05]  /*12c0*/  IMAD.MOV.U32 R23, RZ, RZ, R18 ;  /* 0x000000ffff177224 */ /* 0x000fca00078e0012 */
[----:B------:R-:W1:Y:S08]  /*12d0*/  LDC.64 R4, c[0x0][0x380] ;  /* 0x0000e000ff047b82 */ /* 0x000e700000000a00 */
[----:B------:R-:W2:Y:S02]  /*12e0*/  LDC.64 R6, c[0x0][0x388] ;  /* 0x0000e200ff067b82 */ /* 0x000ea40000000a00 */
.L_x_628:
[----:B---3--:R-:W-:-:S04]  /*12f0*/  IMAD R13, R24, R21, R23 ;  /* 0x00000015180d7224 */ /* 0x008fc800078e0217 */
[----:B-1----:R-:W-:-:S04]  /*1300*/  IMAD.WIDE R8, R13, 0x2, R4 ;  /* 0x000000020d087825 */ /* 0x002fc800078e0204 */
[----:B--2---:R-:W-:Y:S02]  /*1310*/  IMAD.WIDE R10, R13, 0x2, R6 ;  /* 0x000000020d0a7825 */ /* 0x004fe400078e0206 */
[----:B------:R-:W2:Y:S04]  /*1320*/  LDG.E.U16.CONSTANT R8, desc[UR18][R8.64] ;  /* 0x0000001208087981 */ /* 0x000ea8000c1e9500 */
[----:B------:R-:W3:Y:S01]  /*1330*/  LDG.E.U16.CONSTANT R10, desc[UR18][R10.64] ;  /* 0x000000120a0a7981 */ /* 0x000ee2000c1e9500 */
[----:B------:R-:W-:-:S05]  /*1340*/  IMAD.IADD R23, R20, 0x1, R23 ;  /* 0x0000000114177824 */ /* 0x000fca00078e0217 */
[----:B------:R-:W-:Y:S01]  /*1350*/  ISETP.GE.AND P0, PT, R23, R21, PT ;  /* 0x000000151700720c */ /* 0x000fe20003f06270 */
[----:B--2---:R-:W-:Y:S02]  /*1360*/  HADD2.F32 R12, -RZ, R8.H0_H0 ;  /* 0x20000008ff0c7230 */ /* 0x004fe40000004100 */
[----:B---3--:R-:W-:-:S03]  /*1370*/  HADD2.F32 R27, -RZ, R10.H0_H0 ;  /* 0x2000000aff1b7230 */ /* 0x008fc60000004100 */
[----:B------:R-:W-:Y:S02]  /*1380*/  FADD.FTZ R25, -R17, R12 ;  /* 0x0000000c11197221 */ /* 0x000fe40000010100 */
[----:B-----5:R-:W-:-:S04]  /*1390*/  FADD.FTZ R27, -R14, R27 ;  /* 0x0000001b0e1b7221 */ /* 0x020fc80000010100 */
[----:B------:R-:W-:-:S04]  /*13a0*/  FFMA.FTZ R12, -R16, R27, R25 ;  /* 0x0000001b100c7223 */ /* 0x000fc80000010119 */
[----:B------:R-:W-:-:S05]  /*13b0*/  FMUL.FTZ R12, R15, R12 ;  /* 0x0000000c0f0c7220 */ /* 0x000fca0000410000 */
[----:B------:R-:W-:Y:S01]  /*13c0*/  F2FP.F16.F32.PACK_AB R9, RZ, R12 ;  /* 0x0000000cff09723e */ /* 0x000fe200000000ff */
[----:B0-----:R-:W-:-:S05]  /*13d0*/  IMAD.WIDE R12, R13, 0x2, R2 ;  /* 0x000000020d0c7825 */ /* 0x001fca00078e0202 */
[----:B------:R3:W-:Y:S01]  /*13e0*/  STG.E.U16 desc[UR18][R12.64], R9 ;  /* 0x000000090c007986 */ /* 0x0007e2000c101512 */
[----:B------:R-:W-:Y:S05]  /*13f0*/  @!P0 BRA `(.L_x_628) ;  /* 0xfffffffc00bc8947 */ /* 0x000fea000383ffff */
.L_x_627:
[----:B------:R-:W-:Y:S05]  /*1400*/  BSYNC.RECONVERGENT B0 ;  /* 0x0000000000007941 */ /* 0x000fea0003800200 */
.L_x_626:
[----:B------:R-:W0:Y:S01]  /*1410*/  LDCU UR5, c[0x0][0x3d4] ;  /* 0x00007a80ff0577ac */ /* 0x000e220008000800 */
[----:B------:R-:W-:-:S05]  /*1420*/  IMAD.IADD R19, R22, 0x1, R19 ;  /* 0x0000000116137824 */ /* 0x000fca00078e0213 */
[----:B0-----:R-:W-:-:S13]  /*1430*/  ISETP.GE.AND P0, PT, R19, UR5, PT ;  /* 0x0000000513007c0c */ /* 0x001fda000bf06270 */
[----:B------:R-:W-:Y:S05]  /*1440*/  @!P0 BRA `(.L_x_629) ;  /* 0xfffffffc00848947 */ /* 0x000fea000383ffff */
[----:B------:R-:W-:Y:S05]  /*1450*/  EXIT ;  /* 0x000000000000794d */ /* 0x000fea0003800000 */
.L_x_630:
        /* <DEDUP_REMOVED lines=10> */
.L_x_783:


//--------------------- .text._Z25batchnorm_backward_kernelIN3c104HalfEffEvPKT_S4_PKT0_S7_PKT1_S7_S7_PKiPS2_lii --------------------------
	.section	.text._Z25batchnorm_backward_kernelIN3c104HalfEffEvPKT_S4_PKT0_S7_PKT1_S7_S7_PKiPS2_lii,"ax",@progbits
	.align	128
        .global         _Z25batchnorm_backward_kernelIN3c104HalfEffEvPKT_S4_PKT0_S7_PKT1_S7_S7_PKiPS2_lii
        .type           _Z25batchnorm_backward_kernelIN3c104HalfEffEvPKT_S4_PKT0_S7_PKT1_S7_S7_PKiPS2_lii,@function
        .size           _Z25batchnorm_backward_kernelIN3c104HalfEffEvPKT_S4_PKT0_S7_PKT1_S7_S7_PKiPS2_lii,(.L_x_784 - _Z25batchnorm_backward_kernelIN3c104HalfEffEvPKT_S4_PKT0_S7_PKT1_S7_S7_PKiPS2_lii)
        .other          _Z25batchnorm_backward_kernelIN3c104HalfEffEvPKT_S4_PKT0_S7_PKT1_S7_S7_PKiPS2_lii,@"STO_CUDA_ENTRY STV_DEFAULT"
_Z25batchnorm_backward_kernelIN3c104HalfEffEvPKT_S4_PKT0_S7_PKT1_S7_S7_PKiPS2_lii:
.text._Z25batchnorm_backward_kernelIN3c104HalfEffEvPKT_S4_PKT0_S7_PKT1_S7_S7_PKiPS2_lii:
        /* <DEDUP_REMOVED lines=28> */
.L_x_633:
        /* <DEDUP_REMOVED lines=55> */
.L_x_632:
        /* <DEDUP_REMOVED lines=96> */
.L_x_635:
        /* <DEDUP_REMOVED lines=54> */
.L_x_636:
[----:B------:R-:W-:Y:S05]  /*0e90*/  BRA.U !UP0, `(.L_x_634) ;  /* 0x0000000108387547 */ /* 0x000fea000b800000 */
.L_x_637:
        /* <DEDUP_REMOVED lines=14> */
.L_x_634:
[----:B------:R-:W-:-:S04]  /*0f80*/  IMAD.MOV.U32 R2, RZ, RZ, R0 ;  /* 0x000000ffff027224 */ /* 0x000fc800078e0000 */
[----:B------:R1:W2:Y:S03]  /*0f90*/  I2F.S64 R5, R2 ;  /* 0x0000000200057312 */ /* 0x0002a60000301400 */
.L_x_631:
[----:B------:R-:W3:Y:S01]  /*0fa0*/  LDC.64 R6, c[0x0][0x3a0] ;  /* 0x0000e800ff067b82 */ /* 0x000ee20000000a00 */
[----:B------:R-:W4:Y:S01]  /*0fb0*/  S2R R0, SR_CTAID.X ;  /* 0x0000000000007919 */ /* 0x000f220000002500 */
[----:B------:R-:W-:Y:S01]  /*0fc0*/  IMAD.MOV.U32 R4, RZ, RZ, 0x3f800000 ;  /* 0x3f800000ff047424 */ /* 0x000fe200078e00ff */
[----:B------:R-:W0:Y:S01]  /*0fd0*/  LDCU UR5, c[0x0][0x3d4] ;  /* 0x00007a80ff0577ac */ /* 0x000e220008000800 */
[----:B-1----:R-:W1:Y:S04]  /*0fe0*/  S2R R3, SR_TID.Y ;  /* 0x0000000000037919 */ /* 0x002e680000002200 */
        /* <DEDUP_REMOVED lines=13> */
[----:B--2---:R-:W-:-:S05]  /*10c0*/  @P0 IMAD.WIDE.U32 R8, R0, 0x4, R8 ;  /* 0x0000000400080825 */ /* 0x004fca00078e0008 */
[----:B------:R4:W5:Y:S01]  /*10d0*/  @P0 LDG.E.CONSTANT R4, desc[UR18][R8.64] ;  /* 0x0000001208040981 */ /* 0x000962000c1e9900 */
[----:B------:R-:W-:Y:S05]  /*10e0*/  @P1 EXIT ;  /* 0x000000000000194d */ /* 0x000fea0003800000 */
[----:B----4-:R-:W0:Y:S08]  /*10f0*/  LDC.64 R8, c[0x0][0x3a8] ;  /* 0x0000ea00ff087b82 */ /* 0x010e300000000a00 */
[----:B------:R-:W1:Y:S01]  /*1100*/  LDC.64 R6, c[0x0][0x390] ;  /* 0x0000e400ff067b82 */ /* 0x000e620000000a00 */
[----:B0-----:R-:W-:-:S06]  /*1110*/  IMAD.WIDE.U32 R8, R0, 0x4, R8 ;  /* 0x0000000400087825 */ /* 0x001fcc00078e0008 */
[----:B------:R-:W2:Y:S01]  /*1120*/  LDG.E.CONSTANT R8, desc[UR18][R8.64] ;  /* 0x0000001208087981 */ /* 0x000ea2000c1e9900 */
[----:B-1----:R-:W-:-:S05]  /*1130*/  IMAD.WIDE.U32 R6, R0, 0x4, R6 ;  /* 0x0000000400067825 */ /* 0x002fca00078e0006 */
[----:B------:R0:W5:Y:S01]  /*1140*/  LDG.E.CONSTANT R14, desc[UR18][R6.64] ;  /* 0x00000012060e7981 */ /* 0x000162000c1e9900 */
[----:B------:R-:W1:Y:S01]  /*1150*/  LDCU UR4, c[0x0][0x370] ;  /* 0x00006e00ff0477ac */ /* 0x000e620008000800 */
[----:B------:R-:W3:Y:S01]  /*1160*/  S2UR UR5, SR_CTAID.Z ;  /* 0x00000000000579c3 */ /* 0x000ee20000002700 */
[----:B------:R-:W4:Y:S01]  /*1170*/  MUFU.RCP R5, R5 ;  /* 0x0000000500057308 */ /* 0x000f220000001000 */
[----:B------:R-:W3:Y:S01]  /*1180*/  S2R R18, SR_TID.X ;  /* 0x0000000000127919 */ /* 0x000ee20000002100 */
[C---:B-----5:R-:W-:Y:S01]  /*1190*/  FMUL.FTZ R10, R15.reuse, R15 ;  /* 0x0000000f0f0a7220 */ /* 0x060fe20000410000 */
[----:B------:R-:W-:Y:S01]  /*11a0*/  FMUL.FTZ R15, R15, R4 ;  /* 0x000000040f0f7220 */ /* 0x000fe20000410000 */
[----:B------:R-:W-:Y:S02]  /*11b0*/  IMAD.MOV.U32 R19, RZ, RZ, R3 ;  /* 0x000000ffff137224 */ /* 0x000fe400078e0003 */
[----:B------:R-:W-:Y:S01]  /*11c0*/  FMUL.FTZ R10, R10, R11 ;  /* 0x0000000b0a0a7220 */ /* 0x000fe20000410000 */
[----:B------:R-:W0:Y:S01]  /*11d0*/  LDC R13, c[0x0][0x360] ;  /* 0x0000d800ff0d7b82 */ /* 0x000e220000000800 */
[----:B------:R-:W0:Y:S01]  /*11e0*/  LDCU UR6, c[0x0][0x378] ;  /* 0x00006f00ff0677ac */ /* 0x000e220008000800 */
[----:B------:R-:W1:Y:S01]  /*11f0*/  LDCU UR7, c[0x0][0x374] ;  /* 0x00006e80ff0777ac */ /* 0x000e620008000800 */
[----:B----4-:R-:W-:Y:S01]  /*1200*/  FMUL.FTZ R16, R10, R5 ;  /* 0x000000050a107220 */ /* 0x010fe20000410000 */
[----:B-1----:R-:W-:-:S02]  /*1210*/  IMAD R22, R2, UR7, RZ ;  /* 0x0000000702167c24 */ /* 0x002fc4000f8e02ff */
[C---:B0-----:R-:W-:Y:S02]  /*1220*/  IMAD R20, R13.reuse, UR6, RZ ;  /* 0x000000060d147c24 */ /* 0x041fe4000f8e02ff */
[----:B---3--:R-:W-:Y:S02]  /*1230*/  IMAD R18, R13, UR5, R18 ;  /* 0x000000050d127c24 */ /* 0x008fe4000f8e0212 */
[----:B--2---:R-:W-:-:S07]  /*1240*/  FMUL.FTZ R17, R8, R5 ;  /* 0x0000000508117220 */ /* 0x004fce0000410000 */
.L_x_641:
        /* <DEDUP_REMOVED lines=9> */
.L_x_640:
        /* <DEDUP_REMOVED lines=10> */
[----:B------:R-:W-:-:S04]  /*1380*/  FADD.FTZ R27, -R14, R27 ;  /* 0x0000001b0e1b7221 */ /* 0x000fc80000010100 */
[----:B------:R-:W-:-:S04]  /*1390*/  FFMA.FTZ R12, -R16, R27, R25 ;  /* 0x0000001b100c7223 */ /* 0x000fc80000010119 */
[----:B------:R-:W-:-:S05]  /*13a0*/  FMUL.FTZ R12, R15, R12 ;  /* 0x0000000c0f0c7220 */ /* 0x000fca0000410000 */
[----:B------:R-:W-:Y:S01]  /*13b0*/  F2FP.F16.F32.PACK_AB R9, RZ, R12 ;  /* 0x0000000cff09723e */ /* 0x000fe200000000ff */
[----:B0-----:R-:W-:-:S05]  /*13c0*/  IMAD.WIDE R12, R13, 0x2, R2 ;  /* 0x000000020d0c7825 */ /* 0x001fca00078e0202 */
[----:B------:R3:W-:Y:S01]  /*13d0*/  STG.E.U16 desc[UR18][R12.64], R9 ;  /* 0x000000090c007986 */ /* 0x0007e2000c101512 */
[----:B------:R-:W-:Y:S05]  /*13e0*/  @!P0 BRA `(.L_x_640) ;  /* 0xfffffffc00bc8947 */ /* 0x000fea000383ffff */
.L_x_639:
[----:B------:R-:W-:Y:S05]  /*13f0*/  BSYNC.RECONVERGENT B0 ;  /* 0x0000000000007941 */ /* 0x000fea0003800200 */
.L_x_638:
[----:B------:R-:W0:Y:S01]  /*1400*/  LDCU UR5, c[0x0][0x3d4] ;  /* 0x00007a80ff0577ac */ /* 0x000e220008000800 */
[----:B------:R-:W-:-:S05]  /*1410*/  IMAD.IADD R19, R22, 0x1, R19 ;  /* 0x0000000116137824 */ /* 0x000fca00078e0213 */
[----:B0-----:R-:W-:-:S13]  /*1420*/  ISETP.GE.AND P0, PT, R19, UR5, PT ;  /* 0x0000000513007c0c */ /* 0x001fda000bf06270 */
[----:B------:R-:W-:Y:S05]  /*1430*/  @!P0 BRA `(.L_x_641) ;  /* 0xfffffffc00848947 */ /* 0x000fea000383ffff */
[----:B------:R-:W-:Y:S05]  /*1440*/  EXIT ;  /* 0x000000000000794d */ /* 0x000fea0003800000 */
.L_x_642:
        /* <DEDUP_REMOVED lines=11> */
.L_x_784:


//--------------------- .text._Z25batchnorm_backward_kernelIfffEvPKT_S2_PKT0_S5_PKT1_S5_S5_PKiPS0_lii --------------------------
	.section	.text._Z25batchnorm_backward_kernelIfffEvPKT_S2_PKT0_S5_PKT1_S5_S5_PKiPS0_lii,"ax",@progbits
	.align	128
        .global         _Z25batchnorm_backward_kernelIfffEvPKT_S2_PKT0_S5_PKT1_S5_S5_PKiPS0_lii
        .type           _Z25batchnorm_backward_kernelIfffEvPKT_S2_PKT0_S5_PKT1_S5_S5_PKiPS0_lii,@function
        .size           _Z25batchnorm_backward_kernelIfffEvPKT_S2_PKT0_S5_PKT1_S5_S5_PKiPS0_lii,(.L_x_785 - _Z25batchnorm_backward_kernelIfffEvPKT_S2_PKT0_S5_PKT1_S5_S5_PKiPS0_lii)
        .other          _Z25batchnorm_backward_kernelIfffEvPKT_S2_PKT0_S5_PKT1_S5_S5_PKiPS0_lii,@"STO_CUDA_ENTRY STV_DEFAULT"
_Z25batchnorm_backward_kernelIfffEvPKT_S2_PKT0_S5_PKT1_S5_S5_PKiPS0_lii:
.text._Z25batchnorm_backward_kernelIfffEvPKT_S2_PKT0_S5_PKT1_S5_S5_PKiPS0_lii:
        /* <DEDUP_REMOVED lines=28> */
.L_x_645:
        /* <DEDUP_REMOVED lines=55> */
.L_x_644:
        /* <DEDUP_REMOVED lines=96> */
.L_x_647:
        /* <DEDUP_REMOVED lines=54> */
.L_x_648:
[----:B------:R-:W-:Y:S05]  /*0e90*/  BRA.U !UP0, `(.L_x_646) ;  /* 0x0000000108387547 */ /* 0x000fea000b800000 */
.L_x_649:
        /* <DEDUP_REMOVED lines=14> */
.L_x_646:
[----:B------:R-:W-:-:S04]  /*0f80*/  IMAD.MOV.U32 R2, RZ, RZ, R0 ;  /* 0x000000ffff027224 */ /* 0x000fc800078e0000 */
[----:B------:R1:W2:Y:S03]  /*0f90*/  I2F.S64 R5, R2 ;  /* 0x0000000200057312 */ /* 0x0002a60000301400 */
.L_x_643:
        /* <DEDUP_REMOVED lines=43> */
.L_x_653:
        /* <DEDUP_REMOVED lines=9> */
.L_x_652:
[----:B---3--:R-:W-:-:S04]  /*12e0*/  IMAD R13, R24, R21, R23 ;  /* 0x00000015180d7224 */ /* 0x008fc800078e0217 */
[----:B-1----:R-:W-:-:S04]  /*12f0*/  IMAD.WIDE R8, R13, 0x4, R4 ;  /* 0x000000040d087825 */ /* 0x002fc800078e0204 */
[----:B--2---:R-:W-:Y:S02]  /*1300*/  IMAD.WIDE R10, R13, 0x4, R6 ;  /* 0x000000040d0a7825 */ /* 0x004fe400078e0206 */
[----:B------:R-:W2:Y:S04]  /*1310*/  LDG.E.CONSTANT R8, desc[UR18][R8.64] ;  /* 0x0000001208087981 */ /* 0x000ea8000c1e9900 */
[----:B------:R-:W3:Y:S01]  /*1320*/  LDG.E.CONSTANT R11, desc[UR18][R10.64] ;  /* 0x000000120a0b7981 */ /* 0x000ee2000c1e9900 */
[----:B------:R-:W-:-:S05]  /*1330*/  IMAD.IADD R23, R20, 0x1, R23 ;  /* 0x0000000114177824 */ /* 0x000fca00078e0217 */
[----:B------:R-:W-:Y:S01]  /*1340*/  ISETP.GE.AND P0, PT, R23, R21, PT ;  /* 0x000000151700720c */ /* 0x000fe20003f06270 */
[----:B--2---:R-:W-:Y:S01]  /*1350*/  FADD.FTZ R25, -R17, R8 ;  /* 0x0000000811197221 */ /* 0x004fe20000010100 */
[----:B---3--:R-:W-:-:S04]  /*1360*/  FADD.FTZ R12, -R14, R11 ;  /* 0x0000000b0e0c7221 */ /* 0x008fc80000010100 */
[----:B------:R-:W-:Y:S01]  /*1370*/  FFMA.FTZ R26, -R16, R12, R25 ;  /* 0x0000000c101a7223 */ /* 0x000fe20000010119 */
[----:B0-----:R-:W-:-:S04]  /*1380*/  IMAD.WIDE R12, R13, 0x4, R2 ;  /* 0x000000040d0c7825 */ /* 0x001fc800078e0202 */
[----:B------:R-:W-:-:S05]  /*1390*/  FMUL.FTZ R25, R15, R26 ;  /* 0x0000001a0f197220 */ /* 0x000fca0000410000 */
[----:B------:R3:W-:Y:S01]  /*13a0*/  STG.E desc[UR18][R12.64], R25 ;  /* 0x000000190c007986 */ /* 0x0007e2000c101912 */
[----:B------:R-:W-:Y:S05]  /*13b0*/  @!P0 BRA `(.L_x_652) ;  /* 0xfffffffc00c88947 */ /* 0x000fea000383ffff */
.L_x_651:
[----:B------:R-:W-:Y:S05]  /*13c0*/  BSYNC.RECONVERGENT B0 ;  /* 0x0000000000007941 */ /* 0x000fea0003800200 */
.L_x_650:
[----:B------:R-:W0:Y:S01]  /*13d0*/  LDCU UR5, c[0x0][0x3d4] ;  /* 0x00007a80ff0577ac */ /* 0x000e220008000800 */
[----:B------:R-:W-:-:S05]  /*13e0*/  IMAD.IADD R19, R22, 0x1, R19 ;  /* 0x0000000116137824 */ /* 0x000fca00078e0213 */
[----:B0-----:R-:W-:-:S13]  /*13f0*/  ISETP.GE.AND P0, PT, R19, UR5, PT ;  /* 0x0000000513007c0c */ /* 0x001fda000bf06270 */
[----:B------:R-:W-:Y:S05]  /*1400*/  @!P0 BRA `(.L_x_653) ;  /* 0xfffffffc00908947 */ /* 0x000fea000383ffff */
[----:B------:R-:W-:Y:S05]  /*1410*/  EXIT ;  /* 0x000000000000794d */ /* 0x000fea0003800000 */
.L_x_654:
        /* <DEDUP_REMOVED lines=14> */
.L_x_785:


//--------------------- .text._Z16reduce_bn_kernelIN3c104HalfEfS1_EvPKT_S4_PKT0_S7_PS5_S8_PT1_SA_iii --------------------------
	.section	.text._Z16reduce_bn_kernelIN3c104HalfEfS1_EvPKT_S4_PKT0_S7_PS5_S8_PT1_SA_iii,"ax",@progbits
	.align	128
        .global         _Z16reduce_bn_kernelIN3c104HalfEfS1_EvPKT_S4_PKT0_S7_PS5_S8_PT1_SA_iii
        .type           _Z16reduce_bn_kernelIN3c104HalfEfS1_EvPKT_S4_PKT0_S7_PS5_S8_PT1_SA_iii,@function
        .size           _Z16reduce_bn_kernelIN3c104HalfEfS1_EvPKT_S4_PKT0_S7_PS5_S8_PT1_SA_iii,(.L_x_786 - _Z16reduce_bn_kernelIN3c104HalfEfS1_EvPKT_S4_PKT0_S7_PS5_S8_PT1_SA_iii)
        .other          _Z16reduce_bn_kernelIN3c104HalfEfS1_EvPKT_S4_PKT0_S7_PS5_S8_PT1_SA_iii,@"STO_CUDA_ENTRY STV_DEFAULT"
_Z16reduce_bn_kernelIN3c104HalfEfS1_EvPKT_S4_PKT0_S7_PS5_S8_PT1_SA_iii:
.text._Z16reduce_bn_kernelIN3c104HalfEfS1_EvPKT_S4_PKT0_S7_PS5_S8_PT1_SA_iii:
[----:B------:R-:W-:Y:S01]  /*0000*/  LDC R1, c[0x0][0x37c] ;  /* 0x0000df00ff017b82 */ /* 0x000fe20000000800 */
[----:B------:R-:W0:Y:S07]  /*0010*/  S2R R10, SR_CTAID.X ;  /* 0x00000000000a7919 */ /* 0x000e2e0000002500 */
[----:B------:R-:W0:Y:S01]  /*0020*/  LDC.64 R2, c[0x0][0x398] ;  /* 0x0000e600ff027b82 */ /* 0x000e220000000a00 */
[----:B------:R-:W1:Y:S01]  /*0030*/  LDCU.64 UR8, c[0x0][0x358] ;  /* 0x00006b00ff0877ac */ /* 0x000e620008000a00 */
[----:B------:R-:W2:Y:S01]  /*0040*/  S2R R15, SR_TID.Y ;  /* 0x00000000000f7919 */ /* 0x000ea20000002200 */
[----:B------:R-:W2:Y:S01]  /*0050*/  LDCU UR5, c[0x0][0x3c0] ;  /* 0x00007800ff0577ac */ /* 0x000ea20008000800 */
[----:B------:R-:W3:Y:S04]  /*0060*/  S2R R11, SR_TID.X ;  /* 0x00000000000b7919 */ /* 0x000ee80000002100 */
[----:B------:R-:W4:Y:S01]  /*0070*/  LDC.64 R4, c[0x0][0x390] ;  /* 0x0000e400ff047b82 */ /* 0x000f220000000a00 */
[----:B0-----:R-:W-:-:S05]  /*0080*/  IMAD.WIDE.U32 R2, R10, 0x4, R2 ;  /* 0x000000040a027825 */ /* 0x001fca00078e0002 */
[----:B-1----:R0:W5:Y:S01]  /*0090*/  LDG.E.CONSTANT R0, desc[UR8][R2.64] ;  /* 0x0000000802007981 */ /* 0x002162000c1e9900 */
[----:B------:R-:W1:Y:S01]  /*00a0*/  LDCU UR4, c[0x0][0x360] ;  /* 0x00006c00ff0477ac */ /* 0x000e620008000800 */
[C---:B--2---:R-:W-:Y:S01]  /*00b0*/  ISETP.GE.AND P0, PT, R15.reuse, UR5, PT ;  /* 0x000000050f007c0c */ /* 0x044fe2000bf06270 */
[----:B------:R-:W-:Y:S01]  /*00c0*/  BSSY.RECONVERGENT B0, `(.L_x_655) ;  /* 0x0000032000007945 */ /* 0x000fe20003800200 */
[----:B------:R-:W-:Y:S01]  /*00d0*/  HFMA2 R20, -RZ, RZ, 0, 0 ;  /* 0x00000000ff147431 */ /* 0x000fe200000001ff */
[----:B------:R-:W-:Y:S01]  /*00e0*/  MOV R18, RZ ;  /* 0x000000ff00127202 */ /* 0x000fe20000000f00 */
[----:B-1----:R-:W-:-:S09]  /*00f0*/  IMAD R12, R15, UR4, RZ ;  /* 0x000000040f0c7c24 */ /* 0x002fd2000f8e02ff */
[----:B0--34-:R-:W-:Y:S05]  /*0100*/  @P0 BRA `(.L_x_656) ;  /* 0x0000000000b40947 */ /* 0x019fea0003800000 */
[----:B------:R-:W-:-:S05]  /*0110*/  IMAD.WIDE.U32 R2, R10, 0x4, R4 ;  /* 0x000000040a027825 */ /* 0x000fca00078e0004 */
[----:B------:R0:W5:Y:S01]  /*0120*/  LDG.E.CONSTANT R13, desc[UR8][R2.64] ;  /* 0x00000008020d7981 */ /* 0x000162000c1e9900 */
[----:B------:R-:W1:Y:S01]  /*0130*/  LDC R14, c[0x0][0x364] ;  /* 0x0000d900ff0e7b82 */ /* 0x000e620000000800 */
[----:B------:R-:W-:Y:S02]  /*0140*/  MOV R17, RZ ;  /* 0x000000ff00117202 */ /* 0x000fe40000000f00 */
[----:B------:R-:W-:Y:S02]  /*0150*/  CS2R R18, SRZ ;  /* 0x0000000000127805 */ /* 0x000fe4000001ff00 */
[----:B------:R-:W-:-:S07]  /*0160*/  MOV R20, RZ ;  /* 0x000000ff00147202 */ /* 0x000fce0000000f00 */
.L_x_661:
[----:B------:R-:W2:Y:S01]  /*0170*/  LDC R16, c[0x0][0x3c8] ;  /* 0x0000f200ff107b82 */ /* 0x000ea20000000800 */
[----:B------:R-:W-:Y:S01]  /*0180*/  BSSY.RECONVERGENT B1, `(.L_x_657) ;  /* 0x0000021000017945 */ /* 0x000fe20003800200 */
[----:B--2---:R-:W-:-:S13]  /*0190*/  ISETP.GE.AND P0, PT, R11, R16, PT ;  /* 0x000000100b00720c */ /* 0x004fda0003f06270 */
[----:B------:R-:W-:Y:S05]  /*01a0*/  @P0 BRA `(.L_x_658) ;  /* 0x0000000000780947 */ /* 0x000fea0003800000 */
[----:B0-----:R-:W0:Y:S01]  /*01b0*/  LDC.64 R2, c[0x0][0x380] ;  /* 0x0000e000ff027b82 */ /* 0x001e220000000a00 */
[----:B------:R-:W2:Y:S01]  /*01c0*/  LDCU UR5, c[0x0][0x3c4] ;  /* 0x00007880ff0577ac */ /* 0x000ea20008000800 */
[----:B------:R-:W-:Y:S01]  /*01d0*/  BSSY.RECONVERGENT B2, `(.L_x_659) ;  /* 0x0000019000027945 */ /* 0x000fe20003800200 */
[----:B------:R-:W-:-:S05]  /*01e0*/  MOV R23, R11 ;  /* 0x0000000b00177202 */ /* 0x000fca0000000f00 */
[----:B------:R-:W3:Y:S01]  /*01f0*/  LDC.64 R4, c[0x0][0x388] ;  /* 0x0000e200ff047b82 */ /* 0x000ee20000000a00 */
[----:B--2---:R-:W-:-:S07]  /*0200*/  IMAD R21, R15, UR5, R10 ;  /* 0x000000050f157c24 */ /* 0x004fce000f8e020a */
.L_x_660:
[----:B------:R-:W-:-:S04]  /*0210*/  IMAD R9, R21, R16, R23 ;  /* 0x0000001015097224 */ /* 0x000fc800078e0217 */
[----:B0-----:R-:W-:-:S04]  /*0220*/  IMAD.WIDE R6, R9, 0x2, R2 ;  /* 0x0000000209067825 */ /* 0x001fc800078e0202 */
[----:B---3--:R-:W-:Y:S02]  /*0230*/  IMAD.WIDE R8, R9, 0x2, R4 ;  /* 0x0000000209087825 */ /* 0x008fe400078e0204 */
[----:B------:R-:W2:Y:S04]  /*0240*/  LDG.E.U16.CONSTANT R6, desc[UR8][R6.64] ;  /* 0x0000000806067981 */ /* 0x000ea8000c1e9500 */
[----:B------:R-:W3:Y:S01]  /*0250*/  LDG.E.U16.CONSTANT R8, desc[UR8][R8.64] ;  /* 0x0000000808087981 */ /* 0x000ee2000c1e9500 */
[----:B------:R-:W-:-:S05]  /*0260*/  VIADD R23, R23, UR4 ;  /* 0x0000000417177c36 */ /* 0x000fca0008000000 */
[----:B------:R-:W-:Y:S01]  /*0270*/  ISETP.GE.AND P0, PT, R23, R16, PT ;  /* 0x000000101700720c */ /* 0x000fe20003f06270 */
[----:B--2---:R-:W-:Y:S02]  /*0280*/  HADD2.F32 R24, -RZ, R6.H0_H0 ;  /* 0x20000006ff187230 */ /* 0x004fe40000004100 */
[----:B---3--:R-:W-:-:S03]  /*0290*/  HADD2.F32 R22, -RZ, R8.H0_H0 ;  /* 0x20000008ff167230 */ /* 0x008fc60000004100 */
[----:B-----5:R-:W-:Y:S02]  /*02a0*/  FADD.FTZ R24, -R13, R24 ;  /* 0x000000180d187221 */ /* 0x020fe40000010100 */
[C---:B------:R-:W-:Y:S02]  /*02b0*/  FADD.FTZ R19, R22.reuse, -R19 ;  /* 0x8000001316137221 */ /* 0x040fe40000010000 */
[----:B------:R-:W-:Y:S02]  /*02c0*/  FFMA.FTZ R17, R22, R24, -R17 ;  /* 0x0000001816117223 */ /* 0x000fe40000010811 */
[----:B------:R-:W-:Y:S02]  /*02d0*/  FADD.FTZ R25, R19, R20 ;  /* 0x0000001413197221 */ /* 0x000fe40000010000 */
[----:B------:R-:W-:Y:S02]  /*02e0*/  FADD.FTZ R27, R17, R18 ;  /* 0x00000012111b7221 */ /* 0x000fe40000010000 */
[----:B------:R-:W-:-:S02]  /*02f0*/  FADD.FTZ R6, R25, -R20 ;  /* 0x8000001419067221 */ /* 0x000fc40000010000 */
[----:B------:R-:W-:Y:S01]  /*0300*/  FADD.FTZ R8, R27, -R18 ;  /* 0x800000121b087221 */ /* 0x000fe20000010000 */
[----:B------:R-:W-:Y:S01]  /*0310*/  MOV R20, R25 ;  /* 0x0000001900147202 */ /* 0x000fe20000000f00 */
[----:B------:R-:W-:Y:S02]  /*0320*/  FADD.FTZ R19, -R19, R6 ;  /* 0x0000000613137221 */ /* 0x000fe40000010100 */
[----:B------:R-:W-:Y:S01]  /*0330*/  FADD.FTZ R17, -R17, R8 ;  /* 0x0000000811117221 */ /* 0x000fe20000010100 */
[----:B------:R-:W-:Y:S01]  /*0340*/  MOV R18, R27 ;  /* 0x0000001b00127202 */ /* 0x000fe20000000f00 */
[----:B------:R-:W-:Y:S06]  /*0350*/  @!P0 BRA `(.L_x_660) ;  /* 0xfffffffc00ac8947 */ /* 0x000fec000383ffff */
[----:B------:R-:W-:Y:S05]  /*0360*/  BSYNC.RECONVERGENT B2 ;  /* 0x0000000000027941 */ /* 0x000fea0003800200 */
.L_x_659:
[----:B------:R-:W-:Y:S02]  /*0370*/  MOV R20, R25 ;  /* 0x0000001900147202 */ /* 0x000fe40000000f00 */
[----:B------:R-:W-:-:S07]  /*0380*/  MOV R18, R27 ;  /* 0x0000001b00127202 */ /* 0x000fce0000000f00 */
.L_x_658:
[----:B------:R-:W-:Y:S05]  /*0390*/  BSYNC.RECONVERGENT B1 ;  /* 0x0000000000017941 */ /* 0x000fea0003800200 */
.L_x_657:
[----:B------:R-:W2:Y:S01]  /*03a0*/  LDCU UR5, c[0x0][0x3c0] ;  /* 0x00007800ff0577ac */ /* 0x000ea20008000800 */
[----:B-1----:R-:W-:-:S05]  /*03b0*/  IMAD.IADD R15, R14, 0x1, R15 ;  /* 0x000000010e0f7824 */ /* 0x002fca00078e020f */
[----:B--2---:R-:W-:-:S13]  /*03c0*/  ISETP.GE.AND P0, PT, R15, UR5, PT ;  /* 0x000000050f007c0c */ /* 0x004fda000bf06270 */
[----:B------:R-:W-:Y:S05]  /*03d0*/  @!P0 BRA `(.L_x_661) ;  /* 0xfffffffc00648947 */ /* 0x000fea000383ffff */
.L_x_656:
[----:B------:R-:W-:Y:S05]  /*03e0*/  BSYNC.RECONVERGENT B0 ;  /* 0x0000000000007941 */ /* 0x000fea0003800200 */
.L_x_655:
[----:B------:R-:W1:Y:S01]  /*03f0*/  LDCU UR7, c[0x0][0x364] ;  /* 0x00006c80ff0777ac */ /* 0x000e620008000800 */
[----:B------:R-:W2:Y:S01]  /*0400*/  S2UR UR6, SR_CgaCtaId ;  /* 0x00000000000679c3 */ /* 0x000ea20000008800 */
[----:B0-----:R-:W-:Y:S01]  /*0410*/  IADD3 R2, PT, PT, R12, R11, RZ ;  /* 0x0000000b0c027210 */ /* 0x001fe20007ffe0ff */
[----:B------:R-:W-:Y:S01]  /*0420*/  UMOV UR5, 0x400 ;  /* 0x0000040000057882 */ /* 0x000fe20000000000 */
[----:B------:R-:W-:Y:S02]  /*0430*/  MOV R4, R20 ;  /* 0x0000001400047202 */ /* 0x000fe40000000f00 */
[----:B------:R-:W-:Y:S01]  /*0440*/  ISETP.GT.U32.AND P0, PT, R2, 0x1f, PT ;  /* 0x0000001f0200780c */ /* 0x000fe20003f04070 */
[----:B-1----:R-:W-:-:S04]  /*0450*/  UIMAD UR4, UR4, UR7, URZ ;  /* 0x00000007040472a4 */ /* 0x002fc8000f8e02ff */
[----:B------:R-:W-:Y:S02]  /*0460*/  UISETP.GE.U32.AND UP0, UPT, UR4, 0x21, UPT ;  /* 0x000000210400788c */ /* 0x000fe4000bf06070 */
[----:B--2---:R-:W-:-:S06]  /*0470*/  ULEA UR5, UR6, UR5, 0x18 ;  /* 0x0000000506057291 */ /* 0x004fcc000f8ec0ff */
[----:B------:R-:W-:Y:S01]  /*0480*/  LEA.HI R3, R2, UR5, RZ, 0x1d ;  /* 0x0000000502037c11 */ /* 0x000fe2000f8fe8ff */
[----:B------:R-:W-:Y:S06]  /*0490*/  BRA.U !UP0, `(.L_x_662) ;  /* 0x0000000108487547 */ /* 0x000fec000b800000 */
[----:B------:R-:W0:Y:S01]  /*04a0*/  SHFL.DOWN PT, R5, R4, 0x10, 0x1f ;  /* 0x0a001f0004057f89 */ /* 0x000e2200000e0000 */
[----:B------:R-:W-:-:S06]  /*04b0*/  USHF.R.U32.HI UR6, URZ, 0x5, UR4 ;  /* 0x00000005ff067899 */ /* 0x000fcc0008011604 */
[C---:B------:R-:W-:Y:S01]  /*04c0*/  ISETP.GE.U32.AND P2, PT, R2.reuse, UR6, PT ;  /* 0x0000000602007c0c */ /* 0x040fe2000bf46070 */
[----:B0-----:R-:W-:Y:S01]  /*04d0*/  FADD.FTZ R5, R5, R4 ;  /* 0x0000000405057221 */ /* 0x001fe20000010000 */
[----:B------:R-:W-:-:S04]  /*04e0*/  LOP3.LUT P1, R4, R2, 0x1f, RZ, 0xc0, !PT ;  /* 0x0000001f02047812 */ /* 0x000fc8000782c0ff */
[----:B------:R-:W0:Y:S02]  /*04f0*/  SHFL.DOWN PT, R6, R5, 0x8, 0x1f ;  /* 0x09001f0005067f89 */ /* 0x000e2400000e0000 */
[----:B0-----:R-:W-:-:S05]  /*0500*/  FADD.FTZ R6, R5, R6 ;  /* 0x0000000605067221 */ /* 0x001fca0000010000 */
[----:B------:R-:W-:Y:S01]  /*0510*/  @!P2 LEA R5, R4, UR5, 0x2 ;  /* 0x000000050405ac11 */ /* 0x000fe2000f8e10ff */
[----:B------:R-:W-:Y:S01]  /*0520*/  HFMA2 R4, -RZ, RZ, 0, 0 ;  /* 0x00000000ff047431 */ /* 0x000fe200000001ff */
[----:B------:R-:W0:Y:S02]  /*0530*/  SHFL.DOWN PT, R7, R6, 0x4, 0x1f ;  /* 0x08801f0006077f89 */ /* 0x000e2400000e0000 */
[----:B0-----:R-:W-:-:S05]  /*0540*/  FADD.FTZ R7, R6, R7 ;  /* 0x0000000706077221 */ /* 0x001fca0000010000 */
[----:B------:R-:W0:Y:S02]  /*0550*/  SHFL.DOWN PT, R8, R7, 0x2, 0x1f ;  /* 0x08401f0007087f89 */ /* 0x000e2400000e0000 */
[----:B0-----:R-:W-:-:S05]  /*0560*/  FADD.FTZ R8, R7, R8 ;  /* 0x0000000807087221 */ /* 0x001fca0000010000 */
[----:B------:R-:W0:Y:S02]  /*0570*/  SHFL.DOWN PT, R9, R8, 0x1, 0x1f ;  /* 0x08201f0008097f89 */ /* 0x000e2400000e0000 */
[----:B0-----:R-:W-:-:S05]  /*0580*/  FADD.FTZ R14, R8, R9 ;  /* 0x00000009080e7221 */ /* 0x001fca0000010000 */
[----:B------:R0:W-:Y:S01]  /*0590*/  @!P1 STS [R3], R14 ;  /* 0x0000000e03009388 */ /* 0x0001e20000000800 */
[----:B------:R-:W-:Y:S06]  /*05a0*/  BAR.SYNC.DEFER_BLOCKING 0x0 ;  /* 0x0000000000007b1d */ /* 0x000fec0000010000 */
[----:B------:R0:W1:Y:S02]  /*05b0*/  @!P2 LDS R4, [R5] ;  /* 0x000000000504a984 */ /* 0x0000640000000800 */
.L_x_662:
[----:B------:R-:W-:Y:S05]  /*05c0*/  @P0 BRA `(.L_x_663) ;  /* 0x0000000000300947 */ /* 0x000fea0003800000 */
[----:B------:R-:W-:-:S03]  /*05d0*/  UMOV UR6, 0xffffffff ;  /* 0xffffffff00067882 */ /* 0x000fc60000000000 */
[----:B------:R-:W-:Y:S05]  /*05e0*/  BRA.DIV UR6, `(.L_x_664) ;  /* 0x0000000606187947 */ /* 0x000fea000b800000 */
[----:B01----:R-:W0:Y:S02]  /*05f0*/  SHFL.DOWN PT, R5, R4, 0x10, 0x1f ;  /* 0x0a001f0004057f89 */ /* 0x003e2400000e0000 */
[----:B0-----:R-:W-:-:S05]  /*0600*/  FADD.FTZ R5, R5, R4 ;  /* 0x0000000405057221 */ /* 0x001fca0000010000 */
[----:B------:R-:W0:Y:S02]  /*0610*/  SHFL.DOWN PT, R6, R5, 0x8, 0x1f ;  /* 0x09001f0005067f89 */ /* 0x000e2400000e0000 */
[----:B0-----:R-:W-:-:S05]  /*0620*/  FADD.FTZ R6, R5, R6 ;  /* 0x0000000605067221 */ /* 0x001fca0000010000 */
[----:B------:R-:W0:Y:S02]  /*0630*/  SHFL.DOWN PT, R7, R6, 0x4, 0x1f ;  /* 0x08801f0006077f89 */ /* 0x000e2400000e0000 */
[----:B0-----:R-:W-:-:S05]  /*0640*/  FADD.FTZ R7, R6, R7 ;  /* 0x0000000706077221 */ /* 0x001fca0000010000 */
[----:B------:R-:W0:Y:S02]  /*0650*/  SHFL.DOWN PT, R8, R7, 0x2, 0x1f ;  /* 0x08401f0007087f89 */ /* 0x000e2400000e0000 */
[----:B0-----:R-:W-:-:S05]  /*0660*/  FADD.FTZ R8, R7, R8 ;  /* 0x0000000807087221 */ /* 0x001fca0000010000 */
[----:B------:R0:W1:Y:S02]  /*0670*/  SHFL.DOWN PT, R9, R8, 0x1, 0x1f ;  /* 0x08201f0008097f89 */ /* 0x00006400000e0000 */
.L_x_674:
[----:B-1----:R-:W-:-:S07]  /*0680*/  FADD.FTZ R4, R8, R9 ;  /* 0x0000000908047221 */ /* 0x002fce0000010000 */
.L_x_663:
[----:B------:R-:W-:Y:S05]  /*0690*/  WARPSYNC.ALL ;  /* 0x0000000000007948 */ /* 0x000fea0003800000 */
[----:B------:R-:W-:Y:S06]  /*06a0*/  BAR.SYNC.DEFER_BLOCKING 0x0 ;  /* 0x0000000000007b1d */ /* 0x000fec0000010000 */
[----:B------:R-:W-:Y:S05]  /*06b0*/  BRA.U !UP0, `(.L_x_665) ;  /* 0x0000000108487547 */ /* 0x000fea000b800000 */
[----:B0-----:R-:W0:Y:S01]  /*06c0*/  SHFL.DOWN PT, R5, R18, 0x10, 0x1f ;  /* 0x0a001f0012057f89 */ /* 0x001e2200000e0000 */
[----:B-----5:R-:W-:Y:S01]  /*06d0*/  LOP3.LUT P1, R13, R2, 0x1f, RZ, 0xc0, !PT ;  /* 0x0000001f020d7812 */ /* 0x020fe2000782c0ff */
[----:B------:R-:W-:-:S06]  /*06e0*/  USHF.R.U32.HI UR4, URZ, 0x5, UR4 ;  /* 0x00000005ff047899 */ /* 0x000fcc0008011604 */
[----:B------:R-:W-:-:S13]  /*06f0*/  ISETP.GE.U32.AND P2, PT, R2, UR4, PT ;  /* 0x0000000402007c0c */ /* 0x000fda000bf46070 */
[----:B------:R-:W-:Y:S01]  /*0700*/  @!P2 LEA R13, R13, UR5, 0x2 ;  /* 0x000000050d0dac11 */ /* 0x000fe2000f8e10ff */
[----:B0-----:R-:W-:Y:S01]  /*0710*/  FADD.FTZ R5, R5, R18 ;  /* 0x0000001205057221 */ /* 0x001fe20000010000 */
[----:B------:R-:W-:-:S04]  /*0720*/  HFMA2 R18, -RZ, RZ, 0, 0 ;  /* 0x00000000ff127431 */ /* 0x000fc800000001ff */
[----:B------:R-:W0:Y:S02]  /*0730*/  SHFL.DOWN PT, R6, R5, 0x8, 0x1f ;  /* 0x09001f0005067f89 */ /* 0x000e2400000e0000 */
[----:B0-----:R-:W-:-:S05]  /*0740*/  FADD.FTZ R6, R5, R6 ;  /* 0x0000000605067221 */ /* 0x001fca0000010000 */
        /* <DEDUP_REMOVED lines=8> */
[----:B------:R2:W3:Y:S02]  /*07d0*/  @!P2 LDS R18, [R13] ;  /* 0x000000000d12a984 */ /* 0x0004e40000000800 */
.L_x_665:
[----:B------:R-:W-:Y:S04]  /*07e0*/  BSSY B0, `(.L_x_666) ;  /* 0x000000e000007945 */ /* 0x000fe80003800000 */
[----:B------:R-:W-:Y:S05]  /*07f0*/  @P0 BRA `(.L_x_667) ;  /* 0x0000000000300947 */ /* 0x000fea0003800000 */
[----:B------:R-:W-:-:S03]  /*0800*/  UMOV UR4, 0xffffffff ;  /* 0xffffffff00047882 */ /* 0x000fc60000000000 */
[----:B------:R-:W-:Y:S05]  /*0810*/  BRA.DIV UR4, `(.L_x_668) ;  /* 0x00000006041c7947 */ /* 0x000fea000b800000 */
[----:B0-23--:R-:W0:Y:S02]  /*0820*/  SHFL.DOWN PT, R3, R18, 0x10, 0x1f ;  /* 0x0a001f0012037f89 */ /* 0x00de2400000e0000 */
[----:B0-----:R-:W-:-:S05]  /*0830*/  FADD.FTZ R3, R3, R18 ;  /* 0x0000001203037221 */ /* 0x001fca0000010000 */
[----:B------:R-:W0:Y:S02]  /*0840*/  SHFL.DOWN PT, R2, R3, 0x8, 0x1f ;  /* 0x09001f0003027f89 */ /* 0x000e2400000e0000 */
[----:B0-----:R-:W-:-:S05]  /*0850*/  FADD.FTZ R2, R3, R2 ;  /* 0x0000000203027221 */ /* 0x001fca0000010000 */
[----:B------:R-:W0:Y:S02]  /*0860*/  SHFL.DOWN PT, R5, R2, 0x4, 0x1f ;  /* 0x08801f0002057f89 */ /* 0x000e2400000e0000 */
[----:B0-----:R-:W-:-:S05]  /*0870*/  FADD.FTZ R5, R2, R5 ;  /* 0x0000000502057221 */ /* 0x001fca0000010000 */
[----:B------:R-:W0:Y:S02]  /*0880*/  SHFL.DOWN PT, R6, R5, 0x2, 0x1f ;  /* 0x08401f0005067f89 */ /* 0x000e2400000e0000 */
[----:B0-----:R-:W-:-:S05]  /*0890*/  FADD.FTZ R6, R5, R6 ;  /* 0x0000000605067221 */ /* 0x001fca0000010000 */
[----:B------:R0:W2:Y:S02]  /*08a0*/  SHFL.DOWN PT, R7, R6, 0x1, 0x1f ;  /* 0x08201f0006077f89 */ /* 0x0000a400000e0000 */
.L_x_680:
[----:B--2---:R-:W-:-:S07]  /*08b0*/  FADD.FTZ R18, R6, R7 ;  /* 0x0000000706127221 */ /* 0x004fce0000010000 */
.L_x_667:
[----:B------:R-:W-:Y:S05]  /*08c0*/  BSYNC B0 ;  /* 0x0000000000007941 */ /* 0x000fea0003800000 */
.L_x_666:
[----:B------:R-:W-:-:S13]  /*08d0*/  LOP3.LUT P0, RZ, R12, R11, RZ, 0xfc, !PT ;  /* 0x0000000b0cff7212 */ /* 0x000fda000780fcff */
[----:B------:R-:W-:Y:S05]  /*08e0*/  @P0 EXIT ;  /* 0x000000000000094d */ /* 0x000fea0003800000 */
[----:B0-2---:R-:W0:Y:S08]  /*08f0*/  LDC.64 R2, c[0x0][0x3b8] ;  /* 0x0000ee00ff027b82 */ /* 0x005e300000000a00 */
[----:B------:R-:W2:Y:S01]  /*0900*/  LDC.64 R6, c[0x0][0x3b0] ;  /* 0x0000ec00ff067b82 */ /* 0x000ea20000000a00 */
[----:B0-----:R-:W-:-:S04]  /*0910*/  ISETP.NE.U32.AND P0, PT, R2, RZ, PT ;  /* 0x000000ff0200720c */ /* 0x001fc80003f05070 */
[----:B------:R-:W-:-:S03]  /*0920*/  ISETP.NE.AND.EX P0, PT, R3, RZ, PT, P0 ;  /* 0x000000ff0300720c */ /* 0x000fc60003f05300 */
[----:B------:R-:W0:Y:S01]  /*0930*/  LDC.64 R2, c[0x0][0x3a8] ;  /* 0x0000ea00ff027b82 */ /* 0x000e220000000a00 */
[----:B--2---:R-:W-:-:S04]  /*0940*/  ISETP.NE.U32.AND P1, PT, R6, RZ, PT ;  /* 0x000000ff0600720c */ /* 0x004fc80003f25070 */
[----:B------:R-:W-:-:S03]  /*0950*/  ISETP.NE.AND.EX P1, PT, R7, RZ, PT, P1 ;  /* 0x000000ff0700720c */ /* 0x000fc60003f25310 */
[----:B------:R-:W2:Y:S08]  /*0960*/  LDC.64 R6, c[0x0][0x3a0] ;  /* 0x0000e800ff067b82 */ /* 0x000eb00000000a00 */
[----:B------:R-:W4:Y:S02]  /*0970*/  @P0 LDC.64 R8, c[0x0][0x3b8] ;  /* 0x0000ee00ff080b82 */ /* 0x000f240000000a00 */
[----:B---3-5:R-:W-:Y:S01]  /*0980*/  @P1 FMUL.FTZ R5, R0, R18 ;  /* 0x0000001200051220 */ /* 0x028fe20000410000 */
[----:B-1----:R-:W-:-:S05]  /*0990*/  @P0 F2FP.F16.F32.PACK_AB R0, RZ, R4 ;  /* 0x00000004ff00023e */ /* 0x002fca00000000ff */
[----:B------:R-:W1:Y:S01]  /*09a0*/  @P1 LDC.64 R12, c[0x0][0x3b0] ;  /* 0x0000ec00ff0c1b82 */ /* 0x000e620000000a00 */
[----:B------:R-:W-:Y:S01]  /*09b0*/  @P1 F2FP.F16.F32.PACK_AB R5, RZ, R5 ;  /* 0x00000005ff05123e */ /* 0x000fe200000000ff */
[----:B0-----:R-:W-:-:S04]  /*09c0*/  IMAD.WIDE.U32 R2, R10, 0x4, R2 ;  /* 0x000000040a027825 */ /* 0x001fc800078e0002 */
[----:B--2---:R-:W-:-:S04]  /*09d0*/  IMAD.WIDE.U32 R6, R10, 0x4, R6 ;  /* 0x000000040a067825 */ /* 0x004fc800078e0006 */
[----:B----4-:R-:W-:-:S05]  /*09e0*/  @P0 IMAD.WIDE.U32 R8, R10, 0x2, R8 ;  /* 0x000000020a080825 */ /* 0x010fca00078e0008 */
[----:B------:R-:W-:Y:S01]  /*09f0*/  @P0 STG.E.U16 desc[UR8][R8.64], R0 ;  /* 0x0000000008000986 */ /* 0x000fe2000c101508 */
[----:B-1----:R-:W-:-:S05]  /*0a00*/  @P1 IMAD.WIDE.U32 R12, R10, 0x2, R12 ;  /* 0x000000020a0c1825 */ /* 0x002fca00078e000c */
[----:B------:R-:W-:Y:S04]  /*0a10*/  @P1 STG.E.U16 desc[UR8][R12.64], R5 ;  /* 0x000000050c001986 */ /* 0x000fe8000c101508 */
[----:B------:R-:W-:Y:S04]  /*0a20*/  STG.E desc[UR8][R6.64], R4 ;  /* 0x0000000406007986 */ /* 0x000fe8000c101908 */
[----:B------:R-:W-:Y:S01]  /*0a30*/  STG.E desc[UR8][R2.64], R18 ;  /* 0x0000001202007986 */ /* 0x000fe2000c101908 */
[----:B------:R-:W-:Y:S05]  /*0a40*/  EXIT ;  /* 0x000000000000794d */ /* 0x000fea0003800000 */
.L_x_664:
[----:B01----:R-:W-:Y:S02]  /*0a50*/  IMAD.MOV.U32 R14, RZ, RZ, R4 ;  /* 0x000000ffff0e7224 */ /* 0x003fe400078e0004 */
[----:B------:R-:W-:Y:S01]  /*0a60*/  HFMA2 R15, -RZ, RZ, 0, 9.5367431640625e-07 ;  /* 0x00000010ff0f7431 */ /* 0x000fe200000001ff */
[----:B------:R-:W-:Y:S02]  /*0a70*/  MOV R16, 0x1f ;  /* 0x0000001f00107802 */ /* 0x000fe40000000f00 */
[----:B-----5:R-:W-:-:S07]  /*0a80*/  MOV R13, 0xffffffff ;  /* 0xffffffff000d7802 */ /* 0x020fce0000000f00 */
[----:B------:R-:W-:Y:S05]  /*0a90*/  WARPSYNC.COLLECTIVE R13, `(.L_x_669) ;  /* 0x000000000d087348 */ /* 0x000fea0003c00000 */
[----:B------:R0:W1:Y:S02]  /*0aa0*/  SHFL.DOWN P1, R9, R14, R15, R16 ;  /* 0x0800000f0e097389 */ /* 0x0000640000020010 */
[----:B01----:R-:W-:Y:S05]  /*0ab0*/  ENDCOLLECTIVE ;  /* 0x000000000000791b */ /* 0x003fea0003800000 */
.L_x_669:
[----:B------:R-:W-:Y:S01]  /*0ac0*/  HFMA2 R15, -RZ, RZ, 0, 4.76837158203125e-07 ;  /* 0x00000008ff0f7431 */ /* 0x000fe200000001ff */
[----:B------:R-:W-:-:S05]  /*0ad0*/  MOV R5, R9 ;  /* 0x0000000900057202 */ /* 0x000fca0000000f00 */
[----:B------:R-:W-:-:S04]  /*0ae0*/  FADD.FTZ R5, R5, R4 ;  /* 0x0000000405057221 */ /* 0x000fc80000010000 */
[----:B------:R-:W-:-:S07]  /*0af0*/  IMAD.MOV.U32 R14, RZ, RZ, R5 ;  /* 0x000000ffff0e7224 */ /* 0x000fce00078e0005 */
[----:B------:R-:W-:Y:S05]  /*0b00*/  WARPSYNC.COLLECTIVE R13, `(.L_x_670) ;  /* 0x000000000d087348 */ /* 0x000fea0003c00000 */
[----:B------:R0:W1:Y:S02]  /*0b10*/  SHFL.DOWN P1, R9, R14, R15, R16 ;  /* 0x0800000f0e097389 */ /* 0x0000640000020010 */
[----:B01----:R-:W-:Y:S05]  /*0b20*/  ENDCOLLECTIVE ;  /* 0x000000000000791b */ /* 0x003fea0003800000 */
.L_x_670:
[----:B------:R-:W-:Y:S01]  /*0b30*/  HFMA2 R15, -RZ, RZ, 0, 2.384185791015625e-07 ;  /* 0x00000004ff0f7431 */ /* 0x000fe200000001ff */
[----:B------:R-:W-:-:S05]  /*0b40*/  MOV R6, R9 ;  /* 0x0000000900067202 */ /* 0x000fca0000000f00 */
[----:B------:R-:W-:-:S05]  /*0b50*/  FADD.FTZ R6, R5, R6 ;  /* 0x0000000605067221 */ /* 0x000fca0000010000 */
[----:B------:R-:W-:-:S07]  /*0b60*/  MOV R14, R6 ;  /* 0x00000006000e7202 */ /* 0x000fce0000000f00 */
[----:B------:R-:W-:Y:S05]  /*0b70*/  WARPSYNC.COLLECTIVE R13, `(.L_x_671) ;  /* 0x000000000d087348 */ /* 0x000fea0003c00000 */
[----:B------:R0:W1:Y:S02]  /*0b80*/  SHFL.DOWN P1, R9, R14, R15, R16 ;  /* 0x0800000f0e097389 */ /* 0x0000640000020010 */
[----:B01----:R-:W-:Y:S05]  /*0b90*/  ENDCOLLECTIVE ;  /* 0x000000000000791b */ /* 0x003fea0003800000 */
.L_x_671:
[----:B------:R-:W-:Y:S02]  /*0ba0*/  HFMA2 R15, -RZ, RZ, 0, 1.1920928955078125e-07 ;  /* 0x00000002ff0f7431 */ /* 0x000fe400000001ff */
[----:B------:R-:W-:-:S04]  /*0bb0*/  IMAD.MOV.U32 R7, RZ, RZ, R9 ;  /* 0x000000ffff077224 */ /* 0x000fc800078e0009 */
[----:B------:R-:W-:-:S05]  /*0bc0*/  FADD.FTZ R7, R6, R7 ;  /* 0x0000000706077221 */ /* 0x000fca0000010000 */
[----:B------:R-:W-:-:S07]  /*0bd0*/  MOV R14, R7 ;  /* 0x00000007000e7202 */ /* 0x000fce0000000f00 */
[----:B------:R-:W-:Y:S05]  /*0be0*/  WARPSYNC.COLLECTIVE R13, `(.L_x_672) ;  /* 0x000000000d087348 */ /* 0x000fea0003c00000 */
[----:B------:R0:W1:Y:S02]  /*0bf0*/  SHFL.DOWN P1, R9, R14, R15, R16 ;  /* 0x0800000f0e097389 */ /* 0x0000640000020010 */
[----:B01----:R-:W-:Y:S05]  /*0c00*/  ENDCOLLECTIVE ;  /* 0x000000000000791b */ /* 0x003fea0003800000 */
.L_x_672:
[----:B------:R-:W-:Y:S01]  /*0c10*/  IMAD.MOV.U32 R15, RZ, RZ, 0x1 ;  /* 0x00000001ff0f7424 */ /* 0x000fe200078e00ff */
[----:B------:R-:W-:-:S05]  /*0c20*/  MOV R8, R9 ;  /* 0x0000000900087202 */ /* 0x000fca0000000f00 */
[----:B------:R-:W-:-:S05]  /*0c30*/  FADD.FTZ R8, R7, R8 ;  /* 0x0000000807087221 */ /* 0x000fca0000010000 */
[----:B------:R-:W-:-:S07]  /*0c40*/  MOV R14, R8 ;  /* 0x00000008000e7202 */ /* 0x000fce0000000f00 */
[----:B------:R-:W-:Y:S05]  /*0c50*/  WARPSYNC.COLLECTIVE R13, `(.L_x_673) ;  /* 0x000000000d087348 */ /* 0x000fea0003c00000 */
[----:B------:R0:W1:Y:S02]  /*0c60*/  SHFL.DOWN P1, R9, R14, R15, R16 ;  /* 0x0800000f0e097389 */ /* 0x0000640000020010 */
[----:B01----:R-:W-:Y:S05]  /*0c70*/  ENDCOLLECTIVE ;  /* 0x000000000000791b */ /* 0x003fea0003800000 */
.L_x_673:
[----:B------:R-:W-:Y:S05]  /*0c80*/  BRA `(.L_x_674) ;  /* 0xfffffff8007c7947 */ /* 0x000fea000383ffff */
.L_x_668:
[----:B0--3--:R-:W-:Y:S01]  /*0c90*/  MOV R14, R18 ;  /* 0x00000012000e7202 */ /* 0x009fe20000000f00 */
[----:B------:R-:W-:Y:S01]  /*0ca0*/  HFMA2 R15, -RZ, RZ, 0, 9.5367431640625e-07 ;  /* 0x00000010ff0f7431 */ /* 0x000fe200000001ff */
[----:B------:R-:W-:Y:S02]  /*0cb0*/  MOV R16, 0x1f ;  /* 0x0000001f00107802 */ /* 0x000fe40000000f00 */
[----:B--2--5:R-:W-:-:S07]  /*0cc0*/  MOV R13, 0xffffffff ;  /* 0xffffffff000d7802 */ /* 0x024fce0000000f00 */
[----:B-1----:R-:W-:Y:S05]  /*0cd0*/  WARPSYNC.COLLECTIVE R13, `(.L_x_675) ;  /* 0x000000000d087348 */ /* 0x002fea0003c00000 */
[----:B------:R0:W2:Y:S02]  /*0ce0*/  SHFL.DOWN P1, R9, R14, R15, R16 ;  /* 0x0800000f0e097389 */ /* 0x0000a40000020010 */
[----:B012---:R-:W-:Y:S05]  /*0cf0*/  ENDCOLLECTIVE ;  /* 0x000000000000791b */ /* 0x007fea0003800000 */
.L_x_675:
[----:B------:R-:W-:Y:S01]  /*0d00*/  HFMA2 R15, -RZ, RZ, 0, 4.76837158203125e-07 ;  /* 0x00000008ff0f7431 */ /* 0x000fe200000001ff */
[----:B------:R-:W-:-:S05]  /*0d10*/  MOV R3, R9 ;  /* 0x0000000900037202 */ /* 0x000fca0000000f00 */
[----:B------:R-:W-:-:S04]  /*0d20*/  FADD.FTZ R3, R3, R18 ;  /* 0x0000001203037221 */ /* 0x000fc80000010000 */
[----:B------:R-:W-:-:S07]  /*0d30*/  IMAD.MOV.U32 R14, RZ, RZ, R3 ;  /* 0x000000ffff0e7224 */ /* 0x000fce00078e0003 */
[----:B------:R-:W-:Y:S05]  /*0d40*/  WARPSYNC.COLLECTIVE R13, `(.L_x_676) ;  /* 0x000000000d087348 */ /* 0x000fea0003c00000 */
[----:B------:R0:W1:Y:S02]  /*0d50*/  SHFL.DOWN P1, R9, R14, R15, R16 ;  /* 0x0800000f0e097389 */ /* 0x0000640000020010 */
[----:B01----:R-:W-:Y:S05]  /*0d60*/  ENDCOLLECTIVE ;  /* 0x000000000000791b */ /* 0x003fea0003800000 */
.L_x_676:
[----:B------:R-:W-:Y:S01]  /*0d70*/  HFMA2 R15, -RZ, RZ, 0, 2.384185791015625e-07 ;  /* 0x00000004ff0f7431 */ /* 0x000fe200000001ff */
[----:B------:R-:W-:-:S05]  /*0d80*/  MOV R2, R9 ;  /* 0x0000000900027202 */ /* 0x000fca0000000f00 */
[----:B------:R-:W-:-:S05]  /*0d90*/  FADD.FTZ R2, R3, R2 ;  /* 0x0000000203027221 */ /* 0x000fca0000010000 */
[----:B------:R-:W-:-:S07]  /*0da0*/  MOV R14, R2 ;  /* 0x00000002000e7202 */ /* 0x000fce0000000f00 */
[----:B------:R-:W-:Y:S05]  /*0db0*/  WARPSYNC.COLLECTIVE R13, `(.L_x_677) ;  /* 0x000000000d087348 */ /* 0x000fea0003c00000 */
[----:B------:R0:W1:Y:S02]  /*0dc0*/  SHFL.DOWN P1, R9, R14, R15, R16 ;  /* 0x0800000f0e097389 */ /* 0x0000640000020010 */
[----:B01----:R-:W-:Y:S05]  /*0dd0*/  ENDCOLLECTIVE ;  /* 0x000000000000791b */ /* 0x003fea0003800000 */
.L_x_677:
[----:B------:R-:W-:Y:S01]  /*0de0*/  HFMA2 R15, -RZ, RZ, 0, 1.1920928955078125e-07 ;  /* 0x00000002ff0f7431 */ /* 0x000fe200000001ff */
[----:B------:R-:W-:-:S05]  /*0df0*/  MOV R5, R9 ;  /* 0x0000000900057202 */ /* 0x000fca0000000f00 */
[----:B------:R-:W-:-:S04]  /*0e00*/  FADD.FTZ R5, R2, R5 ;  /* 0x0000000502057221 */ /* 0x000fc80000010000 */
[----:B------:R-:W-:-:S07]  /*0e10*/  IMAD.MOV.U32 R14, RZ, RZ, R5 ;  /* 0x000000ffff0e7224 */ /* 0x000fce00078e0005 */
[----:B------:R-:W-:Y:S05]  /*0e20*/  WARPSYNC.COLLECTIVE R13, `(.L_x_678) ;  /* 0x000000000d087348 */ /* 0x000fea0003c00000 */
[----:B------:R0:W1:Y:S02]  /*0e30*/  SHFL.DOWN P1, R9, R14, R15, R16 ;  /* 0x0800000f0e097389 */ /* 0x0000640000020010 */
[----:B01----:R-:W-:Y:S05]  /*0e40*/  ENDCOLLECTIVE ;  /* 0x000000000000791b */ /* 0x003fea0003800000 */
.L_x_678:
[----:B------:R-:W-:Y:S01]  /*0e50*/  HFMA2 R15, -RZ, RZ, 0, 5.9604644775390625e-08 ;  /* 0x00000001ff0f7431 */ /* 0x000fe200000001ff */
[----:B------:R-:W-:-:S05]  /*0e60*/  MOV R6, R9 ;  /* 0x0000000900067202 */ /* 0x000fca0000000f00 */
[----:B------:R-:W-:-:S05]  /*0e70*/  FADD.FTZ R6, R5, R6 ;  /* 0x0000000605067221 */ /* 0x000fca0000010000 */
[----:B------:R-:W-:-:S07]  /*0e80*/  MOV R14, R6 ;  /* 0x00000006000e7202 */ /* 0x000fce0000000f00 */
[----:B------:R-:W-:Y:S05]  /*0e90*/  WARPSYNC.COLLECTIVE R13, `(.L_x_679) ;  /* 0x000000000d087348 */ /* 0x000fea0003c00000 */
[----:B------:R0:W1:Y:S02]  /*0ea0*/  SHFL.DOWN P1, R9, R14, R15, R16 ;  /* 0x0800000f0e097389 */ /* 0x0000640000020010 */
[----:B01----:R-:W-:Y:S05]  /*0eb0*/  ENDCOLLECTIVE ;  /* 0x000000000000791b */ /* 0x003fea0003800000 */
.L_x_679:
[----:B------:R-:W-:Y:S01]  /*0ec0*/  MOV R7, R9 ;  /* 0x0000000900077202 */ /* 0x000fe20000000f00 */
[----:B------:R-:W-:Y:S06]  /*0ed0*/  BRA `(.L_x_680) ;  /* 0xfffffff800747947 */ /* 0x000fec000383ffff */
.L_x_681:
        /* <DEDUP_REMOVED lines=10> */
.L_x_786:


//--------------------- .text._Z16reduce_bn_kernelIN3c104HalfEffEvPKT_S4_PKT0_S7_PS5_S8_PT1_SA_iii --------------------------
	.section	.text._Z16reduce_bn_kernelIN3c104HalfEffEvPKT_S4_PKT0_S7_PS5_S8_PT1_SA_iii,"ax",@progbits
	.align	128
        .global         _Z16reduce_bn_kernelIN3c104HalfEffEvPKT_S4_PKT0_S7_PS5_S8_PT1_SA_iii
        .type           _Z16reduce_bn_kernelIN3c104HalfEffEvPKT_S4_PKT0_S7_PS5_S8_PT1_SA_iii,@function
        .size           _Z16reduce_bn_kernelIN3c104HalfEffEvPKT_S4_PKT0_S7_PS5_S8_PT1_SA_iii,(.L_x_787 - _Z16reduce_bn_kernelIN3c104HalfEffEvPKT_S4_PKT0_S7_PS5_S8_PT1_SA_iii)
        .other          _Z16reduce_bn_kernelIN3c104HalfEffEvPKT_S4_PKT0_S7_PS5_S8_PT1_SA_iii,@"STO_CUDA_ENTRY STV_DEFAULT"
_Z16reduce_bn_kernelIN3c104HalfEffEvPKT_S4_PKT0_S7_PS5_S8_PT1_SA_iii:
.text._Z16reduce_bn_kernelIN3c104HalfEffEvPKT_S4_PKT0_S7_PS5_S8_PT1_SA_iii:
        /* <DEDUP_REMOVED lines=23> */
.L_x_688:
        /* <DEDUP_REMOVED lines=10> */
.L_x_687:
        /* <DEDUP_REMOVED lines=12> */
[--C-:B------:R-:W-:Y:S02]  /*02d0*/  FADD.FTZ R26, R24, R21.reuse ;  /* 0x00000015181a7221 */ /* 0x100fe40000010000 */
        /* <DEDUP_REMOVED lines=9> */
.L_x_686:
[----:B------:R-:W-:Y:S02]  /*0370*/  MOV R21, R26 ;  /* 0x0000001a00157202 */ /* 0x000fe40000000f00 */
[----:B------:R-:W-:-:S07]  /*0380*/  MOV R18, R23 ;  /* 0x0000001700127202 */ /* 0x000fce0000000f00 */
.L_x_685:
[----:B------:R-:W-:Y:S05]  /*0390*/  BSYNC.RECONVERGENT B1 ;  /* 0x0000000000017941 */ /* 0x000fea0003800200 */
.L_x_684:
[----:B------:R-:W2:Y:S01]  /*03a0*/  LDCU UR5, c[0x0][0x3c0] ;  /* 0x00007800ff0577ac */ /* 0x000ea20008000800 */
[----:B-1----:R-:W-:-:S04]  /*03b0*/  IADD3 R15, PT, PT, R14, R15, RZ ;  /* 0x0000000f0e0f7210 */ /* 0x002fc80007ffe0ff */
[----:B--2---:R-:W-:-:S13]  /*03c0*/  ISETP.GE.AND P0, PT, R15, UR5, PT ;  /* 0x000000050f007c0c */ /* 0x004fda000bf06270 */
[----:B------:R-:W-:Y:S05]  /*03d0*/  @!P0 BRA `(.L_x_688) ;  /* 0xfffffffc00648947 */ /* 0x000fea000383ffff */
.L_x_683:
[----:B------:R-:W-:Y:S05]  /*03e0*/  BSYNC.RECONVERGENT B0 ;  /* 0x0000000000007941 */ /* 0x000fea0003800200 */
.L_x_682:
[----:B------:R-:W1:Y:S01]  /*03f0*/  LDCU UR7, c[0x0][0x364] ;  /* 0x00006c80ff0777ac */ /* 0x000e620008000800 */
[----:B------:R-:W2:Y:S01]  /*0400*/  S2UR UR6, SR_CgaCtaId ;  /* 0x00000000000679c3 */ /* 0x000ea20000008800 */
[----:B0-----:R-:W-:Y:S01]  /*0410*/  IMAD.IADD R2, R13, 0x1, R10 ;  /* 0x000000010d027824 */ /* 0x001fe200078e020a */
[----:B------:R-:W-:Y:S01]  /*0420*/  MOV R4, R21 ;  /* 0x0000001500047202 */ /* 0x000fe20000000f00 */
[----:B------:R-:W-:-:S03]  /*0430*/  UMOV UR5, 0x400 ;  /* 0x0000040000057882 */ /* 0x000fc60000000000 */
        /* <DEDUP_REMOVED lines=20> */
[----:B0----5:R-:W-:-:S05]  /*0580*/  FADD.FTZ R12, R8, R9 ;  /* 0x00000009080c7221 */ /* 0x021fca0000010000 */
[----:B------:R0:W-:Y:S01]  /*0590*/  @!P1 STS [R3], R12 ;  /* 0x0000000c03009388 */ /* 0x0001e20000000800 */
[----:B------:R-:W-:Y:S06]  /*05a0*/  BAR.SYNC.DEFER_BLOCKING 0x0 ;  /* 0x0000000000007b1d */ /* 0x000fec0000010000 */
[----:B------:R0:W1:Y:S02]  /*05b0*/  @!P2 LDS R4, [R5] ;  /* 0x000000000504a984 */ /* 0x0000640000000800 */
.L_x_689:
        /* <DEDUP_REMOVED lines=12> */
.L_x_701:
[----:B-1----:R-:W-:-:S07]  /*0680*/  FADD.FTZ R4, R8, R9 ;  /* 0x0000000908047221 */ /* 0x002fce0000010000 */
.L_x_690:
        /* <DEDUP_REMOVED lines=21> */
.L_x_692:
        /* <DEDUP_REMOVED lines=13> */
.L_x_707:
[----:B--2---:R-:W-:-:S07]  /*08b0*/  FADD.FTZ R18, R6, R7 ;  /* 0x0000000706127221 */ /* 0x004fce0000010000 */
.L_x_694:
[----:B------:R-:W-:Y:S05]  /*08c0*/  BSYNC B0 ;  /* 0x0000000000007941 */ /* 0x000fea0003800000 */
.L_x_693:
[----:B------:R-:W-:-:S13]  /*08d0*/  LOP3.LUT P0, RZ, R13, R10, RZ, 0xfc, !PT ;  /* 0x0000000a0dff7212 */ /* 0x000fda000780fcff */
[----:B------:R-:W-:Y:S05]  /*08e0*/  @P0 EXIT ;  /* 0x000000000000094d */ /* 0x000fea0003800000 */
[----:B0-2---:R-:W0:Y:S08]  /*08f0*/  LDC.64 R2, c[0x0][0x3b8] ;  /* 0x0000ee00ff027b82 */ /* 0x005e300000000a00 */
[----:B------:R-:W2:Y:S08]  /*0900*/  LDC.64 R6, c[0x0][0x3b0] ;  /* 0x0000ec00ff067b82 */ /* 0x000eb00000000a00 */
[----:B------:R-:W4:Y:S01]  /*0910*/  LDC.64 R8, c[0x0][0x3a0] ;  /* 0x0000e800ff087b82 */ /* 0x000f220000000a00 */
[----:B0-----:R-:W-:-:S07]  /*0920*/  ISETP.NE.U32.AND P0, PT, R2, RZ, PT ;  /* 0x000000ff0200720c */ /* 0x001fce0003f05070 */
[----:B-----5:R-:W0:Y:S01]  /*0930*/  LDC.64 R12, c[0x0][0x3a8] ;  /* 0x0000ea00ff0c7b82 */ /* 0x020e220000000a00 */
[----:B------:R-:W-:Y:S02]  /*0940*/  ISETP.NE.AND.EX P0, PT, R3, RZ, PT, P0 ;  /* 0x000000ff0300720c */ /* 0x000fe40003f05300 */
[----:B--2---:R-:W-:-:S04]  /*0950*/  ISETP.NE.U32.AND P1, PT, R6, RZ, PT ;  /* 0x000000ff0600720c */ /* 0x004fc80003f25070 */
[----:B------:R-:W-:Y:S01]  /*0960*/  ISETP.NE.AND.EX P1, PT, R7, RZ, PT, P1 ;  /* 0x000000ff0700720c */ /* 0x000fe20003f25310 */
[----:B----4-:R-:W-:-:S06]  /*0970*/  IMAD.WIDE.U32 R8, R0, 0x4, R8 ;  /* 0x0000000400087825 */ /* 0x010fcc00078e0008 */
[----:B------:R-:W2:Y:S08]  /*0980*/  @P0 LDC.64 R2, c[0x0][0x3b8] ;  /* 0x0000ee00ff020b82 */ /* 0x000eb00000000a00 */
[----:B------:R-:W4:Y:S01]  /*0990*/  @P1 LDC.64 R6, c[0x0][0x3b0] ;  /* 0x0000ec00ff061b82 */ /* 0x000f220000000a00 */
[----:B---3--:R-:W-:Y:S01]  /*09a0*/  @P1 FMUL.FTZ R5, R11, R18 ;  /* 0x000000120b051220 */ /* 0x008fe20000410000 */
[----:B0-----:R-:W-:-:S04]  /*09b0*/  IMAD.WIDE.U32 R10, R0, 0x4, R12 ;  /* 0x00000004000a7825 */ /* 0x001fc800078e000c */
[----:B--2---:R-:W-:-:S05]  /*09c0*/  @P0 IMAD.WIDE.U32 R2, R0, 0x4, R2 ;  /* 0x0000000400020825 */ /* 0x004fca00078e0002 */
[----:B-1----:R-:W-:Y:S01]  /*09d0*/  @P0 STG.E desc[UR8][R2.64], R4 ;  /* 0x0000000402000986 */ /* 0x002fe2000c101908 */
[----:B----4-:R-:W-:-:S05]  /*09e0*/  @P1 IMAD.WIDE.U32 R6, R0, 0x4, R6 ;  /* 0x0000000400061825 */ /* 0x010fca00078e0006 */
[----:B------:R-:W-:Y:S04]  /*09f0*/  @P1 STG.E desc[UR8][R6.64], R5 ;  /* 0x0000000506001986 */ /* 0x000fe8000c101908 */
[----:B------:R-:W-:Y:S04]  /*0a00*/  STG.E desc[UR8][R8.64], R4 ;  /* 0x0000000408007986 */ /* 0x000fe8000c101908 */
[----:B------:R-:W-:Y:S01]  /*0a10*/  STG.E desc[UR8][R10.64], R18 ;  /* 0x000000120a007986 */ /* 0x000fe2000c101908 */
[----:B------:R-:W-:Y:S05]  /*0a20*/  EXIT ;  /* 0x000000000000794d */ /* 0x000fea0003800000 */
.L_x_691:
[----:B-1----:R-:W-:Y:S01]  /*0a30*/  MOV R15, R4 ;  /* 0x00000004000f7202 */ /* 0x002fe20000000f00 */
[----:B------:R-:W-:Y:S02]  /*0a40*/  HFMA2 R14, -RZ, RZ, 0, 9.5367431640625e-07 ;  /* 0x00000010ff0e7431 */ /* 0x000fe400000001ff */
[----:B------:R-:W-:Y:S01]  /*0a50*/  IMAD.MOV.U32 R17, RZ, RZ, 0x1f ;  /* 0x0000001fff117424 */ /* 0x000fe200078e00ff */
[----:B0----5:R-:W-:-:S07]  /*0a60*/  MOV R12, 0xffffffff ;  /* 0xffffffff000c7802 */ /* 0x021fce0000000f00 */
[----:B------:R-:W-:Y:S05]  /*0a70*/  WARPSYNC.COLLECTIVE R12, `(.L_x_696) ;  /* 0x000000000c087348 */ /* 0x000fea0003c00000 */
[----:B------:R0:W1:Y:S02]  /*0a80*/  SHFL.DOWN P1, R9, R15, R14, R17 ;  /* 0x0800000e0f097389 */ /* 0x0000640000020011 */
[----:B01----:R-:W-:Y:S05]  /*0a90*/  ENDCOLLECTIVE ;  /* 0x000000000000791b */ /* 0x003fea0003800000 */
.L_x_696:
[----:B------:R-:W-:Y:S01]  /*0aa0*/  HFMA2 R14, -RZ, RZ, 0, 4.76837158203125e-07 ;  /* 0x00000008ff0e7431 */ /* 0x000fe200000001ff */
[----:B------:R-:W-:-:S05]  /*0ab0*/  MOV R5, R9 ;  /* 0x0000000900057202 */ /* 0x000fca0000000f00 */
[----:B------:R-:W-:-:S05]  /*0ac0*/  FADD.FTZ R5, R5, R4 ;  /* 0x0000000405057221 */ /* 0x000fca0000010000 */
[----:B------:R-:W-:-:S07]  /*0ad0*/  MOV R15, R5 ;  /* 0x00000005000f7202 */ /* 0x000fce0000000f00 */
[----:B------:R-:W-:Y:S05]  /*0ae0*/  WARPSYNC.COLLECTIVE R12, `(.L_x_697) ;  /* 0x000000000c087348 */ /* 0x000fea0003c00000 */
[----:B------:R0:W1:Y:S02]  /*0af0*/  SHFL.DOWN P1, R9, R15, R14, R17 ;  /* 0x0800000e0f097389 */ /* 0x0000640000020011 */
[----:B01----:R-:W-:Y:S05]  /*0b00*/  ENDCOLLECTIVE ;  /* 0x000000000000791b */ /* 0x003fea0003800000 */
.L_x_697:
[----:B------:R-:W-:Y:S01]  /*0b10*/  HFMA2 R14, -RZ, RZ, 0, 2.384185791015625e-07 ;  /* 0x00000004ff0e7431 */ /* 0x000fe200000001ff */
[----:B------:R-:W-:-:S05]  /*0b20*/  MOV R6, R9 ;  /* 0x0000000900067202 */ /* 0x000fca0000000f00 */
[----:B------:R-:W-:-:S04]  /*0b30*/  FADD.FTZ R6, R5, R6 ;  /* 0x0000000605067221 */ /* 0x000fc80000010000 */
[----:B------:R-:W-:-:S07]  /*0b40*/  IMAD.MOV.U32 R15, RZ, RZ, R6 ;  /* 0x000000ffff0f7224 */ /* 0x000fce00078e0006 */
[----:B------:R-:W-:Y:S05]  /*0b50*/  WARPSYNC.COLLECTIVE R12, `(.L_x_698) ;  /* 0x000000000c087348 */ /* 0x000fea0003c00000 */
[----:B------:R0:W1:Y:S02]  /*0b60*/  SHFL.DOWN P1, R9, R15, R14, R17 ;  /* 0x0800000e0f097389 */ /* 0x0000640000020011 */
[----:B01----:R-:W-:Y:S05]  /*0b70*/  ENDCOLLECTIVE ;  /* 0x000000000000791b */ /* 0x003fea0003800000 */
.L_x_698:
[----:B------:R-:W-:Y:S01]  /*0b80*/  HFMA2 R14, -RZ, RZ, 0, 1.1920928955078125e-07 ;  /* 0x00000002ff0e7431 */ /* 0x000fe200000001ff */
[----:B------:R-:W-:-:S05]  /*0b90*/  MOV R7, R9 ;  /* 0x0000000900077202 */ /* 0x000fca0000000f00 */
[----:B------:R-:W-:-:S05]  /*0ba0*/  FADD.FTZ R7, R6, R7 ;  /* 0x0000000706077221 */ /* 0x000fca0000010000 */
[----:B------:R-:W-:-:S07]  /*0bb0*/  MOV R15, R7 ;  /* 0x00000007000f7202 */ /* 0x000fce0000000f00 */
[----:B------:R-:W-:Y:S05]  /*0bc0*/  WARPSYNC.COLLECTIVE R12, `(.L_x_699) ;  /* 0x000000000c087348 */ /* 0x000fea0003c00000 */
[----:B------:R0:W1:Y:S02]  /*0bd0*/  SHFL.DOWN P1, R9, R15, R14, R17 ;  /* 0x0800000e0f097389 */ /* 0x0000640000020011 */
[----:B01----:R-:W-:Y:S05]  /*0be0*/  ENDCOLLECTIVE ;  /* 0x000000000000791b */ /* 0x003fea0003800000 */
.L_x_699:
[----:B------:R-:W-:Y:S01]  /*0bf0*/  HFMA2 R14, -RZ, RZ, 0, 5.9604644775390625e-08 ;  /* 0x00000001ff0e7431 */ /* 0x000fe200000001ff */
[----:B------:R-:W-:-:S05]  /*0c00*/  MOV R8, R9 ;  /* 0x0000000900087202 */ /* 0x000fca0000000f00 */
[----:B------:R-:W-:-:S04]  /*0c10*/  FADD.FTZ R8, R7, R8 ;  /* 0x0000000807087221 */ /* 0x000fc80000010000 */
[----:B------:R-:W-:-:S07]  /*0c20*/  IMAD.MOV.U32 R15, RZ, RZ, R8 ;  /* 0x000000ffff0f7224 */ /* 0x000fce00078e0008 */
[----:B------:R-:W-:Y:S05]  /*0c30*/  WARPSYNC.COLLECTIVE R12, `(.L_x_700) ;  /* 0x000000000c087348 */ /* 0x000fea0003c00000 */
[----:B------:R0:W1:Y:S02]  /*0c40*/  SHFL.DOWN P1, R9, R15, R14, R17 ;  /* 0x0800000e0f097389 */ /* 0x0000640000020011 */
[----:B01----:R-:W-:Y:S05]  /*0c50*/  ENDCOLLECTIVE ;  /* 0x000000000000791b */ /* 0x003fea0003800000 */
.L_x_700:
[----:B------:R-:W-:Y:S05]  /*0c60*/  BRA `(.L_x_701) ;  /* 0xfffffff800847947 */ /* 0x000fea000383ffff */
.L_x_695:
[----:B---3--:R-:W-:Y:S01]  /*0c70*/  MOV R15, R18 ;  /* 0x00000012000f7202 */ /* 0x008fe20000000f00 */
[----:B------:R-:W-:Y:S01]  /*0c80*/  HFMA2 R14, -RZ, RZ, 0, 9.5367431640625e-07 ;  /* 0x00000010ff0e7431 */ /* 0x000fe200000001ff */
[----:B------:R-:W-:Y:S02]  /*0c90*/  MOV R17, 0x1f ;  /* 0x0000001f00117802 */ /* 0x000fe40000000f00 */
[----:B0-2--5:R-:W-:-:S07]  /*0ca0*/  MOV R12, 0xffffffff ;  /* 0xffffffff000c7802 */ /* 0x025fce0000000f00 */
[----:B-1----:R-:W-:Y:S05]  /*0cb0*/  WARPSYNC.COLLECTIVE R12, `(.L_x_702) ;  /* 0x000000000c087348 */ /* 0x002fea0003c00000 */
[----:B------:R0:W2:Y:S02]  /*0cc0*/  SHFL.DOWN P1, R9, R15, R14, R17 ;  /* 0x0800000e0f097389 */ /* 0x0000a40000020011 */
[----:B012---:R-:W-:Y:S05]  /*0cd0*/  ENDCOLLECTIVE ;  /* 0x000000000000791b */ /* 0x007fea0003800000 */
.L_x_702:
[----:B------:R-:W-:Y:S02]  /*0ce0*/  HFMA2 R14, -RZ, RZ, 0, 4.76837158203125e-07 ;  /* 0x00000008ff0e7431 */ /* 0x000fe400000001ff */
[----:B------:R-:W-:-:S04]  /*0cf0*/  IMAD.MOV.U32 R3, RZ, RZ, R9 ;  /* 0x000000ffff037224 */ /* 0x000fc800078e0009 */
[----:B------:R-:W-:-:S05]  /*0d00*/  FADD.FTZ R3, R3, R18 ;  /* 0x0000001203037221 */ /* 0x000fca0000010000 */
[----:B------:R-:W-:-:S07]  /*0d10*/  MOV R15, R3 ;  /* 0x00000003000f7202 */ /* 0x000fce0000000f00 */
[----:B------:R-:W-:Y:S05]  /*0d20*/  WARPSYNC.COLLECTIVE R12, `(.L_x_703) ;  /* 0x000000000c087348 */ /* 0x000fea0003c00000 */
[----:B------:R0:W1:Y:S02]  /*0d30*/  SHFL.DOWN P1, R9, R15, R14, R17 ;  /* 0x0800000e0f097389 */ /* 0x0000640000020011 */
[----:B01----:R-:W-:Y:S05]  /*0d40*/  ENDCOLLECTIVE ;  /* 0x000000000000791b */ /* 0x003fea0003800000 */
.L_x_703:
[----:B------:R-:W-:Y:S01]  /*0d50*/  HFMA2 R14, -RZ, RZ, 0, 2.384185791015625e-07 ;  /* 0x00000004ff0e7431 */ /* 0x000fe200000001ff */
[----:B------:R-:W-:-:S05]  /*0d60*/  MOV R2, R9 ;  /* 0x0000000900027202 */ /* 0x000fca0000000f00 */
[----:B------:R-:W-:-:S05]  /*0d70*/  FADD.FTZ R2, R3, R2 ;  /* 0x0000000203027221 */ /* 0x000fca0000010000 */
[----:B------:R-:W-:-:S07]  /*0d80*/  MOV R15, R2 ;  /* 0x00000002000f7202 */ /* 0x000fce0000000f00 */
[----:B------:R-:W-:Y:S05]  /*0d90*/  WARPSYNC.COLLECTIVE R12, `(.L_x_704) ;  /* 0x000000000c087348 */ /* 0x000fea0003c00000 */
[----:B------:R0:W1:Y:S02]  /*0da0*/  SHFL.DOWN P1, R9, R15, R14, R17 ;  /* 0x0800000e0f097389 */ /* 0x0000640000020011 */
[----:B01----:R-:W-:Y:S05]  /*0db0*/  ENDCOLLECTIVE ;  /* 0x000000000000791b */ /* 0x003fea0003800000 */
.L_x_704:
[----:B------:R-:W-:Y:S02]  /*0dc0*/  HFMA2 R14, -RZ, RZ, 0, 1.1920928955078125e-07 ;  /* 0x00000002ff0e7431 */ /* 0x000fe400000001ff */
[----:B------:R-:W-:-:S04]  /*0dd0*/  IMAD.MOV.U32 R5, RZ, RZ, R9 ;  /* 0x000000ffff057224 */ /* 0x000fc800078e0009 */
[----:B------:R-:W-:-:S05]  /*0de0*/  FADD.FTZ R5, R2, R5 ;  /* 0x0000000502057221 */ /* 0x000fca0000010000 */
[----:B------:R-:W-:-:S07]  /*0df0*/  MOV R15, R5 ;  /* 0x00000005000f7202 */ /* 0x000fce0000000f00 */
[----:B------:R-:W-:Y:S05]  /*0e00*/  WARPSYNC.COLLECTIVE R12, `(.L_x_705) ;  /* 0x000000000c087348 */ /* 0x000fea0003c00000 */
[----:B------:R0:W1:Y:S02]  /*0e10*/  SHFL.DOWN P1, R9, R15, R14, R17 ;  /* 0x0800000e0f097389 */ /* 0x0000640000020011 */
[----:B01----:R-:W-:Y:S05]  /*0e20*/  ENDCOLLECTIVE ;  /* 0x000000000000791b */ /* 0x003fea0003800000 */
.L_x_705:
[----:B------:R-:W-:Y:S01]  /*0e30*/  HFMA2 R14, -RZ, RZ, 0, 5.9604644775390625e-08 ;  /* 0x00000001ff0e7431 */ /* 0x000fe200000001ff */
[----:B------:R-:W-:-:S05]  /*0e40*/  MOV R6, R9 ;  /* 0x0000000900067202 */ /* 0x000fca0000000f00 */
[----:B------:R-:W-:-:S05]  /*0e50*/  FADD.FTZ R6, R5, R6 ;  /* 0x0000000605067221 */ /* 0x000fca0000010000 */
[----:B------:R-:W-:-:S07]  /*0e60*/  MOV R15, R6 ;  /* 0x00000006000f7202 */ /* 0x000fce0000000f00 */
[----:B------:R-:W-:Y:S05]  /*0e70*/  WARPSYNC.COLLECTIVE R12, `(.L_x_706) ;  /* 0x000000000c087348 */ /* 0x000fea0003c00000 */
[----:B------:R0:W1:Y:S02]  /*0e80*/  SHFL.DOWN P1, R9, R15, R14, R17 ;  /* 0x0800000e0f097389 */ /* 0x0000640000020011 */
[----:B01----:R-:W-:Y:S05]  /*0e90*/  ENDCOLLECTIVE ;  /* 0x000000000000791b */ /* 0x003fea0003800000 */
.L_x_706:
[----:B------:R-:W-:Y:S01]  /*0ea0*/  MOV R7, R9 ;  /* 0x0000000900077202 */ /* 0x000fe20000000f00 */
[----:B------:R-:W-:Y:S06]  /*0eb0*/  BRA `(.L_x_707) ;  /* 0xfffffff8007c7947 */ /* 0x000fec000383ffff */
.L_x_708:
        /* <DEDUP_REMOVED lines=12> */
.L_x_787:


//--------------------- .text._Z16reduce_bn_kernelIfffEvPKT_S2_PKT0_S5_PS3_S6_PT1_S8_iii --------------------------
	.section	.text._Z16reduce_bn_kernelIfffEvPKT_S2_PKT0_S5_PS3_S6_PT1_S8_iii,"ax",@progbits
	.align	128
        .global         _Z16reduce_bn_kernelIfffEvPKT_S2_PKT0_S5_PS3_S6_PT1_S8_iii
        .type           _Z16reduce_bn_kernelIfffEvPKT_S2_PKT0_S5_PS3_S6_PT1_S8_iii,@function
        .size           _Z16reduce_bn_kernelIfffEvPKT_S2_PKT0_S5_PS3_S6_PT1_S8_iii,(.L_x_788 - _Z16reduce_bn_kernelIfffEvPKT_S2_PKT0_S5_PS3_S6_PT1_S8_iii)
        .other          _Z16reduce_bn_kernelIfffEvPKT_S2_PKT0_S5_PS3_S6_PT1_S8_iii,@"STO_CUDA_ENTRY STV_DEFAULT"
_Z16reduce_bn_kernelIfffEvPKT_S2_PKT0_S5_PS3_S6_PT1_S8_iii:
.text._Z16reduce_bn_kernelIfffEvPKT_S2_PKT0_S5_PS3_S6_PT1_S8_iii:
        /* <DEDUP_REMOVED lines=20> */
[----:B------:R-:W-:Y:S02]  /*0140*/  CS2R R18, SRZ ;  /* 0x0000000000127805 */ /* 0x000fe4000001ff00 */
[----:B------:R-:W-:Y:S02]  /*0150*/  MOV R16, RZ ;  /* 0x000000ff00107202 */ /* 0x000fe40000000f00 */
[----:B------:R-:W-:-:S07]  /*0160*/  MOV R22, RZ ;  /* 0x000000ff00167202 */ /* 0x000fce0000000f00 */
.L_x_715:
        /* <DEDUP_REMOVED lines=10> */
.L_x_714:
[----:B------:R-:W-:-:S04]  /*0210*/  IMAD R9, R21, R17, R20 ;  /* 0x0000001115097224 */ /* 0x000fc800078e0214 */
[----:B0-----:R-:W-:-:S04]  /*0220*/  IMAD.WIDE R6, R9, 0x4, R2 ;  /* 0x0000000409067825 */ /* 0x001fc800078e0202 */
[----:B---3--:R-:W-:Y:S02]  /*0230*/  IMAD.WIDE R8, R9, 0x4, R4 ;  /* 0x0000000409087825 */ /* 0x008fe400078e0204 */
[----:B------:R-:W2:Y:S04]  /*0240*/  LDG.E.CONSTANT R7, desc[UR8][R6.64] ;  /* 0x0000000806077981 */ /* 0x000ea8000c1e9900 */
[----:B------:R-:W3:Y:S01]  /*0250*/  LDG.E.CONSTANT R9, desc[UR8][R8.64] ;  /* 0x0000000808097981 */ /* 0x000ee2000c1e9900 */
[----:B------:R-:W-:-:S05]  /*0260*/  VIADD R20, R20, UR4 ;  /* 0x0000000414147c36 */ /* 0x000fca0008000000 */
[----:B------:R-:W-:Y:S01]  /*0270*/  ISETP.GE.AND P0, PT, R20, R17, PT ;  /* 0x000000111400720c */ /* 0x000fe20003f06270 */
[----:B--2--5:R-:W-:Y:S01]  /*0280*/  FADD.FTZ R23, -R12, R7 ;  /* 0x000000070c177221 */ /* 0x024fe20000010100 */
[----:B---3--:R-:W-:-:S03]  /*0290*/  FADD.FTZ R19, R9, -R19 ;  /* 0x8000001309137221 */ /* 0x008fc60000010000 */
[----:B------:R-:W-:Y:S01]  /*02a0*/  FFMA.FTZ R25, R9, R23, -R18 ;  /* 0x0000001709197223 */ /* 0x000fe20000010812 */
[----:B------:R-:W-:-:S03]  /*02b0*/  FADD.FTZ R23, R19, R22 ;  /* 0x0000001613177221 */ /* 0x000fc60000010000 */
[----:B------:R-:W-:Y:S01]  /*02c0*/  FADD.FTZ R27, R25, R16 ;  /* 0x00000010191b7221 */ /* 0x000fe20000010000 */
[----:B------:R-:W-:-:S03]  /*02d0*/  FADD.FTZ R18, R23, -R22 ;  /* 0x8000001617127221 */ /* 0x000fc60000010000 */
[----:B------:R-:W-:Y:S01]  /*02e0*/  FADD.FTZ R16, R27, -R16 ;  /* 0x800000101b107221 */ /* 0x000fe20000010000 */
[----:B------:R-:W-:Y:S01]  /*02f0*/  MOV R22, R23 ;  /* 0x0000001700167202 */ /* 0x000fe20000000f00 */
[----:B------:R-:W-:Y:S02]  /*0300*/  FADD.FTZ R19, -R19, R18 ;  /* 0x0000001213137221 */ /* 0x000fe40000010100 */
[----:B------:R-:W-:Y:S01]  /*0310*/  FADD.FTZ R18, -R25, R16 ;  /* 0x0000001019127221 */ /* 0x000fe20000010100 */
[----:B------:R-:W-:Y:S01]  /*0320*/  MOV R16, R27 ;  /* 0x0000001b00107202 */ /* 0x000fe20000000f00 */
[----:B------:R-:W-:Y:S06]  /*0330*/  @!P0 BRA `(.L_x_714) ;  /* 0xfffffffc00b48947 */ /* 0x000fec000383ffff */
[----:B------:R-:W-:Y:S05]  /*0340*/  BSYNC.RECONVERGENT B2 ;  /* 0x0000000000027941 */ /* 0x000fea0003800200 */
.L_x_713:
[----:B------:R-:W-:Y:S02]  /*0350*/  MOV R22, R23 ;  /* 0x0000001700167202 */ /* 0x000fe40000000f00 */
[----:B------:R-:W-:-:S07]  /*0360*/  MOV R16, R27 ;  /* 0x0000001b00107202 */ /* 0x000fce0000000f00 */
.L_x_712:
[----:B------:R-:W-:Y:S05]  /*0370*/  BSYNC.RECONVERGENT B1 ;  /* 0x0000000000017941 */ /* 0x000fea0003800200 */
.L_x_711:
[----:B------:R-:W2:Y:S01]  /*0380*/  LDCU UR5, c[0x0][0x3c0] ;  /* 0x00007800ff0577ac */ /* 0x000ea20008000800 */
[----:B-1----:R-:W-:-:S05]  /*0390*/  IMAD.IADD R15, R14, 0x1, R15 ;  /* 0x000000010e0f7824 */ /* 0x002fca00078e020f */
[----:B--2---:R-:W-:-:S13]  /*03a0*/  ISETP.GE.AND P0, PT, R15, UR5, PT ;  /* 0x000000050f007c0c */ /* 0x004fda000bf06270 */
[----:B------:R-:W-:Y:S05]  /*03b0*/  @!P0 BRA `(.L_x_715) ;  /* 0xfffffffc006c8947 */ /* 0x000fea000383ffff */
.L_x_710:
[----:B------:R-:W-:Y:S05]  /*03c0*/  BSYNC.RECONVERGENT B0 ;  /* 0x0000000000007941 */ /* 0x000fea0003800200 */
.L_x_709:
        /* <DEDUP_REMOVED lines=29> */
.L_x_716:
        /* <DEDUP_REMOVED lines=12> */
.L_x_728:
[----:B-1----:R-:W-:-:S07]  /*0660*/  FADD.FTZ R4, R8, R9 ;  /* 0x0000000908047221 */ /* 0x002fce0000010000 */
.L_x_717:
        /* <DEDUP_REMOVED lines=21> */
.L_x_719:
        /* <DEDUP_REMOVED lines=13> */
.L_x_734:
[----:B--2---:R-:W-:-:S07]  /*0890*/  FADD.FTZ R16, R6, R7 ;  /* 0x0000000706107221 */ /* 0x004fce0000010000 */
.L_x_721:
[----:B------:R-:W-:Y:S05]  /*08a0*/  BSYNC B0 ;  /* 0x0000000000007941 */ /* 0x000fea0003800000 */
.L_x_720:
        /* <DEDUP_REMOVED lines=22> */
.L_x_718:
[----:B-1----:R-:W-:Y:S02]  /*0a10*/  IMAD.MOV.U32 R15, RZ, RZ, R4 ;  /* 0x000000ffff0f7224 */ /* 0x002fe400078e0004 */
[----:B------:R-:W-:Y:S01]  /*0a20*/  HFMA2 R14, -RZ, RZ, 0, 9.5367431640625e-07 ;  /* 0x00000010ff0e7431 */ /* 0x000fe200000001ff */
[----:B------:R-:W-:Y:S02]  /*0a30*/  MOV R17, 0x1f ;  /* 0x0000001f00117802 */ /* 0x000fe40000000f00 */
[----:B0----5:R-:W-:-:S07]  /*0a40*/  MOV R12, 0xffffffff ;  /* 0xffffffff000c7802 */ /* 0x021fce0000000f00 */
[----:B------:R-:W-:Y:S05]  /*0a50*/  WARPSYNC.COLLECTIVE R12, `(.L_x_723) ;  /* 0x000000000c087348 */ /* 0x000fea0003c00000 */
[----:B------:R0:W1:Y:S02]  /*0a60*/  SHFL.DOWN P1, R9, R15, R14, R17 ;  /* 0x0800000e0f097389 */ /* 0x0000640000020011 */
[----:B01----:R-:W-:Y:S05]  /*0a70*/  ENDCOLLECTIVE ;  /* 0x000000000000791b */ /* 0x003fea0003800000 */
.L_x_723:
[----:B------:R-:W-:Y:S01]  /*0a80*/  HFMA2 R14, -RZ, RZ, 0, 4.76837158203125e-07 ;  /* 0x00000008ff0e7431 */ /* 0x000fe200000001ff */
[----:B------:R-:W-:-:S05]  /*0a90*/  MOV R5, R9 ;  /* 0x0000000900057202 */ /* 0x000fca0000000f00 */
[----:B------:R-:W-:-:S04]  /*0aa0*/  FADD.FTZ R5, R5, R4 ;  /* 0x0000000405057221 */ /* 0x000fc80000010000 */
[----:B------:R-:W-:-:S07]  /*0ab0*/  IMAD.MOV.U32 R15, RZ, RZ, R5 ;  /* 0x000000ffff0f7224 */ /* 0x000fce00078e0005 */
[----:B------:R-:W-:Y:S05]  /*0ac0*/  WARPSYNC.COLLECTIVE R12, `(.L_x_724) ;  /* 0x000000000c087348 */ /* 0x000fea0003c00000 */
[----:B------:R0:W1:Y:S02]  /*0ad0*/  SHFL.DOWN P1, R9, R15, R14, R17 ;  /* 0x0800000e0f097389 */ /* 0x0000640000020011 */
[----:B01----:R-:W-:Y:S05]  /*0ae0*/  ENDCOLLECTIVE ;  /* 0x000000000000791b */ /* 0x003fea0003800000 */
.L_x_724:
[----:B------:R-:W-:Y:S01]  /*0af0*/  HFMA2 R14, -RZ, RZ, 0, 2.384185791015625e-07 ;  /* 0x00000004ff0e7431 */ /* 0x000fe200000001ff */
[----:B------:R-:W-:-:S05]  /*0b00*/  MOV R6, R9 ;  /* 0x0000000900067202 */ /* 0x000fca0000000f00 */
[----:B------:R-:W-:-:S05]  /*0b10*/  FADD.FTZ R6, R5, R6 ;  /* 0x0000000605067221 */ /* 0x000fca0000010000 */
[----:B------:R-:W-:-:S07]  /*0b20*/  MOV R15, R6 ;  /* 0x00000006000f7202 */ /* 0x000fce0000000f00 */
[----:B------:R-:W-:Y:S05]  /*0b30*/  WARPSYNC.COLLECTIVE R12, `(.L_x_725) ;  /* 0x000000000c087348 */ /* 0x000fea0003c00000 */
[----:B------:R0:W1:Y:S02]  /*0b40*/  SHFL.DOWN P1, R9, R15, R14, R17 ;  /* 0x0800000e0f097389 */ /* 0x0000640000020011 */
[----:B01----:R-:W-:Y:S05]  /*0b50*/  ENDCOLLECTIVE ;  /* 0x000000000000791b */ /* 0x003fea0003800000 */
.L_x_725:
[----:B------:R-:W-:Y:S02]  /*0b60*/  HFMA2 R14, -RZ, RZ, 0, 1.1920928955078125e-07 ;  /* 0x00000002ff0e7431 */ /* 0x000fe400000001ff */
[----:B------:R-:W-:-:S04]  /*0b70*/  IMAD.MOV.U32 R7, RZ, RZ, R9 ;  /* 0x000000ffff077224 */ /* 0x000fc800078e0009 */
[----:B------:R-:W-:-:S05]  /*0b80*/  FADD.FTZ R7, R6, R7 ;  /* 0x0000000706077221 */ /* 0x000fca0000010000 */
[----:B------:R-:W-:-:S07]  /*0b90*/  MOV R15, R7 ;  /* 0x00000007000f7202 */ /* 0x000fce0000000f00 */
[----:B------:R-:W-:Y:S05]  /*0ba0*/  WARPSYNC.COLLECTIVE R12, `(.L_x_726) ;  /* 0x000000000c087348 */ /* 0x000fea0003c00000 */
[----:B------:R0:W1:Y:S02]  /*0bb0*/  SHFL.DOWN P1, R9, R15, R14, R17 ;  /* 0x0800000e0f097389 */ /* 0x0000640000020011 */
[----:B01----:R-:W-:Y:S05]  /*0bc0*/  ENDCOLLECTIVE ;  /* 0x000000000000791b */ /* 0x003fea0003800000 */
.L_x_726:
[----:B------:R-:W-:Y:S01]  /*0bd0*/  IMAD.MOV.U32 R14, RZ, RZ, 0x1 ;  /* 0x00000001ff0e7424 */ /* 0x000fe200078e00ff */
[----:B------:R-:W-:-:S05]  /*0be0*/  MOV R8, R9 ;  /* 0x0000000900087202 */ /* 0x000fca0000000f00 */
[----:B------:R-:W-:-:S05]  /*0bf0*/  FADD.FTZ R8, R7, R8 ;  /* 0x0000000807087221 */ /* 0x000fca0000010000 */
[----:B------:R-:W-:-:S07]  /*0c00*/  MOV R15, R8 ;  /* 0x00000008000f7202 */ /* 0x000fce0000000f00 */
[----:B------:R-:W-:Y:S05]  /*0c10*/  WARPSYNC.COLLECTIVE R12, `(.L_x_727) ;  /* 0x000000000c087348 */ /* 0x000fea0003c00000 */
[----:B------:R0:W1:Y:S02]  /*0c20*/  SHFL.DOWN P1, R9, R15, R14, R17 ;  /* 0x0800000e0f097389 */ /* 0x0000640000020011 */
[----:B01----:R-:W-:Y:S05]  /*0c30*/  ENDCOLLECTIVE ;  /* 0x000000000000791b */ /* 0x003fea0003800000 */
.L_x_727:
[----:B------:R-:W-:Y:S05]  /*0c40*/  BRA `(.L_x_728) ;  /* 0xfffffff800847947 */ /* 0x000fea000383ffff */
.L_x_722:
[----:B---3--:R-:W-:Y:S01]  /*0c50*/  MOV R15, R16 ;  /* 0x00000010000f7202 */ /* 0x008fe20000000f00 */
[----:B------:R-:W-:Y:S01]  /*0c60*/  HFMA2 R14, -RZ, RZ, 0, 9.5367431640625e-07 ;  /* 0x00000010ff0e7431 */ /* 0x000fe200000001ff */
[----:B------:R-:W-:Y:S02]  /*0c70*/  MOV R17, 0x1f ;  /* 0x0000001f00117802 */ /* 0x000fe40000000f00 */
[----:B0-2--5:R-:W-:-:S07]  /*0c80*/  MOV R12, 0xffffffff ;  /* 0xffffffff000c7802 */ /* 0x025fce0000000f00 */
[----:B-1----:R-:W-:Y:S05]  /*0c90*/  WARPSYNC.COLLECTIVE R12, `(.L_x_729) ;  /* 0x000000000c087348 */ /* 0x002fea0003c00000 */
[----:B------:R0:W2:Y:S02]  /*0ca0*/  SHFL.DOWN P1, R9, R15, R14, R17 ;  /* 0x0800000e0f097389 */ /* 0x0000a40000020011 */
[----:B012---:R-:W-:Y:S05]  /*0cb0*/  ENDCOLLECTIVE ;  /* 0x000000000000791b */ /* 0x007fea0003800000 */
.L_x_729:
[----:B------:R-:W-:Y:S01]  /*0cc0*/  HFMA2 R14, -RZ, RZ, 0, 4.76837158203125e-07 ;  /* 0x00000008ff0e7431 */ /* 0x000fe200000001ff */
[----:B------:R-:W-:-:S05]  /*0cd0*/  MOV R3, R9 ;  /* 0x0000000900037202 */ /* 0x000fca0000000f00 */
[----:B------:R-:W-:-:S04]  /*0ce0*/  FADD.FTZ R3, R3, R16 ;  /* 0x0000001003037221 */ /* 0x000fc80000010000 */
[----:B------:R-:W-:-:S07]  /*0cf0*/  IMAD.MOV.U32 R15, RZ, RZ, R3 ;  /* 0x000000ffff0f7224 */ /* 0x000fce00078e0003 */
[----:B------:R-:W-:Y:S05]  /*0d00*/  WARPSYNC.COLLECTIVE R12, `(.L_x_730) ;  /* 0x000000000c087348 */ /* 0x000fea0003c00000 */
[----:B------:R0:W1:Y:S02]  /*0d10*/  SHFL.DOWN P1, R9, R15, R14, R17 ;  /* 0x0800000e0f097389 */ /* 0x0000640000020011 */
[----:B01----:R-:W-:Y:S05]  /*0d20*/  ENDCOLLECTIVE ;  /* 0x000000000000791b */ /* 0x003fea0003800000 */
.L_x_730:
[----:B------:R-:W-:Y:S01]  /*0d30*/  HFMA2 R14, -RZ, RZ, 0, 2.384185791015625e-07 ;  /* 0x00000004ff0e7431 */ /* 0x000fe200000001ff */
[----:B------:R-:W-:-:S05]  /*0d40*/  MOV R2, R9 ;  /* 0x0000000900027202 */ /* 0x000fca0000000f00 */
[----:B------:R-:W-:-:S05]  /*0d50*/  FADD.FTZ R2, R3, R2 ;  /* 0x0000000203027221 */ /* 0x000fca0000010000 */
[----:B------:R-:W-:-:S07]  /*0d60*/  MOV R15, R2 ;  /* 0x00000002000f7202 */ /* 0x000fce0000000f00 */
[----:B------:R-:W-:Y:S05]  /*0d70*/  WARPSYNC.COLLECTIVE R12, `(.L_x_731) ;  /* 0x000000000c087348 */ /* 0x000fea0003c00000 */
[----:B------:R0:W1:Y:S02]  /*0d80*/  SHFL.DOWN P1, R9, R15, R14, R17 ;  /* 0x0800000e0f097389 */ /* 0x0000640000020011 */
[----:B01----:R-:W-:Y:S05]  /*0d90*/  ENDCOLLECTIVE ;  /* 0x000000000000791b */ /* 0x003fea0003800000 */
.L_x_731:
[----:B------:R-:W-:Y:S01]  /*0da0*/  HFMA2 R14, -RZ, RZ, 0, 1.1920928955078125e-07 ;  /* 0x00000002ff0e7431 */ /* 0x000fe200000001ff */
[----:B------:R-:W-:-:S05]  /*0db0*/  MOV R5, R9 ;  /* 0x0000000900057202 */ /* 0x000fca0000000f00 */
[----:B------:R-:W-:-:S04]  /*0dc0*/  FADD.FTZ R5, R2, R5 ;  /* 0x0000000502057221 */ /* 0x000fc80000010000 */
[----:B------:R-:W-:-:S07]  /*0dd0*/  IMAD.MOV.U32 R15, RZ, RZ, R5 ;  /* 0x000000ffff0f7224 */ /* 0x000fce00078e0005 */
[----:B------:R-:W-:Y:S05]  /*0de0*/  WARPSYNC.COLLECTIVE R12, `(.L_x_732) ;  /* 0x000000000c087348 */ /* 0x000fea0003c00000 */
[----:B------:R0:W1:Y:S02]  /*0df0*/  SHFL.DOWN P1, R9, R15, R14, R17 ;  /* 0x0800000e0f097389 */ /* 0x0000640000020011 */
[----:B01----:R-:W-:Y:S05]  /*0e00*/  ENDCOLLECTIVE ;  /* 0x000000000000791b */ /* 0x003fea0003800000 */
.L_x_732:
[----:B------:R-:W-:Y:S01]  /*0e10*/  HFMA2 R14, -RZ, RZ, 0, 5.9604644775390625e-08 ;  /* 0x00000001ff0e7431 */ /* 0x000fe200000001ff */
[----:B------:R-:W-:-:S05]  /*0e20*/  MOV R6, R9 ;  /* 0x0000000900067202 */ /* 0x000fca0000000f00 */
[----:B------:R-:W-:-:S05]  /*0e30*/  FADD.FTZ R6, R5, R6 ;  /* 0x0000000605067221 */ /* 0x000fca0000010000 */
[----:B------:R-:W-:-:S07]  /*0e40*/  MOV R15, R6 ;  /* 0x00000006000f7202 */ /* 0x000fce0000000f00 */
[----:B------:R-:W-:Y:S05]  /*0e50*/  WARPSYNC.COLLECTIVE R12, `(.L_x_733) ;  /* 0x000000000c087348 */ /* 0x000fea0003c00000 */
[----:B------:R0:W1:Y:S02]  /*0e60*/  SHFL.DOWN P1, R9, R15, R14, R17 ;  /* 0x0800000e0f097389 */ /* 0x0000640000020011 */
[----:B01----:R-:W-:Y:S05]  /*0e70*/  ENDCOLLECTIVE ;  /* 0x000000000000791b */ /* 0x003fea0003800000 */
.L_x_733:
[----:B------:R-:W-:Y:S01]  /*0e80*/  MOV R7, R9 ;  /* 0x0000000900077202 */ /* 0x000fe20000000f00 */
[----:B------:R-:W-:Y:S06]  /*0e90*/  BRA `(.L_x_734) ;  /* 0xfffffff8007c7947 */ /* 0x000fec000383ffff */
.L_x_735:
        /* <DEDUP_REMOVED lines=14> */
.L_x_788:


//--------------------- .text._Z24batchnorm_forward_kernelIN3c104HalfEfS1_EvPKT_PKT0_S7_PKT1_SA_PS2_ii --------------------------
	.section	.text._Z24batchnorm_forward_kernelIN3c104HalfEfS1_EvPKT_PKT0_S7_PKT1_SA_PS2_ii,"ax",@progbits
	.align	128
        .global         _Z24batchnorm_forward_kernelIN3c104HalfEfS1_EvPKT_PKT0_S7_PKT1_SA_PS2_ii
        .type           _Z24batchnorm_forward_kernelIN3c104HalfEfS1_EvPKT_PKT0_S7_PKT1_SA_PS2_ii,@function
        .size           _Z24batchnorm_forward_kernelIN3c104HalfEfS1_EvPKT_PKT0_S7_PKT1_SA_PS2_ii,(.L_x_789 - _Z24batchnorm_forward_kernelIN3c104HalfEfS1_EvPKT_PKT0_S7_PKT1_SA_PS2_ii)
        .other          _Z24batchnorm_forward_kernelIN3c104HalfEfS1_EvPKT_PKT0_S7_PKT1_SA_PS2_ii,@"STO_CUDA_ENTRY STV_DEFAULT"
_Z24batchnorm_forward_kernelIN3c104HalfEfS1_EvPKT_PKT0_S7_PKT1_SA_PS2_ii:
.text._Z24batchnorm_forward_kernelIN3c104HalfEfS1_EvPKT_PKT0_S7_PKT1_SA_PS2_ii:
[----:B------:R-:W-:Y:S08]  /*0000*/  LDC R1, c[0x0][0x37c] ;  /* 0x0000df00ff017b82 */ /* 0x000ff00000000800 */
[----:B------:R-:W0:Y:S01]  /*0010*/  LDC.64 R4, c[0x0][0x398] ;  /* 0x0000e600ff047b82 */ /* 0x000e220000000a00 */
[----:B------:R-:W1:Y:S01]  /*0020*/  S2R R0, SR_CTAID.X ;  /* 0x0000000000007919 */ /* 0x000e620000002500 */
[----:B------:R-:W2:Y:S01]  /*0030*/  LDCU.64 UR4, c[0x0][0x358] ;  /* 0x00006b00ff0477ac */ /* 0x000ea20008000a00 */
[----:B------:R-:W3:Y:S01]  /*0040*/  S2R R3, SR_TID.Y ;  /* 0x0000000000037919 */ /* 0x000ee20000002200 */
[----:B------:R-:W4:Y:S04]  /*0050*/  LDCU UR7, c[0x0][0x3b4] ;  /* 0x00007680ff0777ac */ /* 0x000f280008000800 */
[----:B------:R-:W2:Y:S08]  /*0060*/  LDC.64 R6, c[0x0][0x3a0] ;  /* 0x0000e800ff067b82 */ /* 0x000eb00000000a00 */
[----:B------:R-:W3:Y:S01]  /*0070*/  S2UR UR6, SR_CTAID.Y ;  /* 0x00000000000679c3 */ /* 0x000ee20000002600 */
[----:B0-----:R-:W-:-:S07]  /*0080*/  ISETP.NE.U32.AND P0, PT, R4, RZ, PT ;  /* 0x000000ff0400720c */ /* 0x001fce0003f05070 */
[----:B------:R-:W3:Y:S01]  /*0090*/  LDC R2, c[0x0][0x364] ;  /* 0x0000d900ff027b82 */ /* 0x000ee20000000800 */
[----:B------:R-:W-:Y:S02]  /*00a0*/  ISETP.NE.AND.EX P0, PT, R5, RZ, PT, P0 ;  /* 0x000000ff0500720c */ /* 0x000fe40003f05300 */
[----:B--2---:R-:W-:-:S04]  /*00b0*/  ISETP.NE.U32.AND P1, PT, R6, RZ, PT ;  /* 0x000000ff0600720c */ /* 0x004fc80003f25070 */
[----:B------:R-:W-:-:S07]  /*00c0*/  ISETP.NE.AND.EX P1, PT, R7, RZ, PT, P1 ;  /* 0x000000ff0700720c */ /* 0x000fce0003f25310 */
[----:B------:R-:W1:Y:S08]  /*00d0*/  @P0 LDC.64 R4, c[0x0][0x398] ;  /* 0x0000e600ff040b82 */ /* 0x000e700000000a00 */
[----:B------:R-:W0:Y:S01]  /*00e0*/  @P1 LDC.64 R6, c[0x0][0x3a0] ;  /* 0x0000e800ff061b82 */ /* 0x000e220000000a00 */
[----:B---3--:R-:W-:-:S05]  /*00f0*/  IMAD R12, R2, UR6, R3 ;  /* 0x00000006020c7c24 */ /* 0x008fca000f8e0203 */
[----:B----4-:R-:W-:Y:S01]  /*0100*/  ISETP.GE.AND P2, PT, R12, UR7, PT ;  /* 0x000000070c007c0c */ /* 0x010fe2000bf46270 */
[----:B-1----:R-:W-:-:S05]  /*0110*/  @P0 IMAD.WIDE.U32 R4, R0, 0x2, R4 ;  /* 0x0000000200040825 */ /* 0x002fca00078e0004 */
[----:B------:R1:W5:Y:S01]  /*0120*/  @P0 LDG.E.U16.CONSTANT R3, desc[UR4][R4.64] ;  /* 0x0000000404030981 */ /* 0x000362000c1e9500 */
[----:B0-----:R-:W-:-:S05]  /*0130*/  @P1 IMAD.WIDE.U32 R6, R0, 0x2, R6 ;  /* 0x0000000200061825 */ /* 0x001fca00078e0006 */
[----:B------:R1:W5:Y:S01]  /*0140*/  @P1 LDG.E.U16.CONSTANT R9, desc[UR4][R6.64] ;  /* 0x0000000406091981 */ /* 0x000362000c1e9500 */
[----:B------:R-:W-:Y:S05]  /*0150*/  @P2 EXIT ;  /* 0x000000000000294d */ /* 0x000fea0003800000 */
[----:B-1----:R-:W0:Y:S08]  /*0160*/  LDC.64 R4, c[0x0][0x388] ;  /* 0x0000e200ff047b82 */ /* 0x002e300000000a00 */
[----:B------:R-:W1:Y:S01]  /*0170*/  LDC.64 R10, c[0x0][0x390] ;  /* 0x0000e400ff0a7b82 */ /* 0x000e620000000a00 */
[----:B0-----:R-:W-:-:S05]  /*0180*/  IMAD.WIDE.U32 R4, R0, 0x4, R4 ;  /* 0x0000000400047825 */ /* 0x001fca00078e0004 */
[----:B------:R-:W5:Y:S01]  /*0190*/  LDG.E.CONSTANT R6, desc[UR4][R4.64] ;  /* 0x0000000404067981 */ /* 0x000f62000c1e9900 */
[----:B------:R-:W0:Y:S01]  /*01a0*/  S2R R13, SR_TID.X ;  /* 0x00000000000d7919 */ /* 0x000e220000002100 */
[----:B------:R-:W2:Y:S01]  /*01b0*/  LDCU UR6, c[0x0][0x370] ;  /* 0x00006e00ff0677ac */ /* 0x000ea20008000800 */
[----:B------:R-:W0:Y:S01]  /*01c0*/  S2UR UR7, SR_CTAID.Z ;  /* 0x00000000000779c3 */ /* 0x000e220000002700 */
[----:B-1----:R-:W-:Y:S01]  /*01d0*/  IMAD.WIDE.U32 R10, R0, 0x4, R10 ;  /* 0x00000004000a7825 */ /* 0x002fe200078e000a */
[----:B------:R-:W-:-:S06]  /*01e0*/  MOV R7, RZ ;  /* 0x000000ff00077202 */ /* 0x000fcc0000000f00 */
[----:B------:R-:W0:Y:S01]  /*01f0*/  LDC R16, c[0x0][0x360] ;  /* 0x0000d800ff107b82 */ /* 0x000e220000000800 */
[----:B------:R-:W1:Y:S01]  /*0200*/  LDCU UR8, c[0x0][0x378] ;  /* 0x00006f00ff0877ac */ /* 0x000e620008000800 */
[----:B------:R0:W5:Y:S01]  /*0210*/  LDG.E.CONSTANT R10, desc[UR4][R10.64] ;  /* 0x000000040a0a7981 */ /* 0x000162000c1e9900 */
[----:B------:R-:W3:Y:S01]  /*0220*/  LDCU UR9, c[0x0][0x374] ;  /* 0x00006e80ff0977ac */ /* 0x000ee20008000800 */
[----:B------:R-:W-:Y:S02]  /*0230*/  HFMA2 R8, -RZ, RZ, 1.875, 0 ;  /* 0x3f800000ff087431 */ /* 0x000fe400000001ff */
[----:B-----5:R-:W-:Y:S01]  /*0240*/  @P1 HADD2.F32 R7, -RZ, R9.H0_H0 ;  /* 0x20000009ff071230 */ /* 0x020fe20000004100 */
[----:B------:R-:W-:Y:S01]  /*0250*/  MOV R9, R12 ;  /* 0x0000000c00097202 */ /* 0x000fe20000000f00 */
[----:B------:R-:W-:Y:S02]  /*0260*/  @P0 HADD2.F32 R8, -RZ, R3.H0_H0 ;  /* 0x20000003ff080230 */ /* 0x000fe40000004100 */
[----:B---3--:R-:W-:-:S02]  /*0270*/  IMAD R18, R2, UR9, RZ ;  /* 0x0000000902127c24 */ /* 0x008fc4000f8e02ff */
[C---:B0-----:R-:W-:Y:S02]  /*0280*/  IMAD R11, R16.reuse, UR7, R13 ;  /* 0x00000007100b7c24 */ /* 0x041fe4000f8e020d */
[----:B-12---:R-:W-:-:S07]  /*0290*/  IMAD R16, R16, UR8, RZ ;  /* 0x0000000810107c24 */ /* 0x006fce000f8e02ff */
.L_x_739:
[----:B------:R-:W0:Y:S01]  /*02a0*/  LDC R20, c[0x0][0x3b0] ;  /* 0x0000ec00ff147b82 */ /* 0x000e220000000800 */
[----:B------:R-:W-:Y:S01]  /*02b0*/  BSSY.RECONVERGENT B0, `(.L_x_736) ;  /* 0x0000014000007945 */ /* 0x000fe20003800200 */
[----:B0-----:R-:W-:-:S13]  /*02c0*/  ISETP.GE.AND P0, PT, R11, R20, PT ;  /* 0x000000140b00720c */ /* 0x001fda0003f06270 */
[----:B--2---:R-:W-:Y:S05]  /*02d0*/  @P0 BRA `(.L_x_737) ;  /* 0x0000000000440947 */ /* 0x004fea0003800000 */
[----:B------:R-:W0:Y:S01]  /*02e0*/  LDC.64 R2, c[0x0][0x380] ;  /* 0x0000e000ff027b82 */ /* 0x000e220000000a00 */
[----:B------:R-:W-:Y:S01]  /*02f0*/  IMAD R21, R9, UR6, R0 ;  /* 0x0000000609157c24 */ /* 0x000fe2000f8e0200 */
[----:B------:R-:W-:-:S06]  /*0300*/  MOV R17, R11 ;  /* 0x0000000b00117202 */ /* 0x000fcc0000000f00 */
[----:B------:R-:W1:Y:S02]  /*0310*/  LDC.64 R4, c[0x0][0x3a8] ;  /* 0x0000ea00ff047b82 */ /* 0x000e640000000a00 */
.L_x_738:
[----:B--2---:R-:W-:-:S04]  /*0320*/  IMAD R15, R21, R20, R17 ;  /* 0x00000014150f7224 */ /* 0x004fc800078e0211 */
[----:B0-----:R-:W-:-:S06]  /*0330*/  IMAD.WIDE R12, R15, 0x2, R2 ;  /* 0x000000020f0c7825 */ /* 0x001fcc00078e0202 */
[----:B------:R-:W2:Y:S01]  /*0340*/  LDG.E.U16.CONSTANT R12, desc[UR4][R12.64] ;  /* 0x000000040c0c7981 */ /* 0x000ea2000c1e9500 */
[----:B-1----:R-:W-:Y:S01]  /*0350*/  IMAD.WIDE R14, R15, 0x2, R4 ;  /* 0x000000020f0e7825 */ /* 0x002fe200078e0204 */
[----:B------:R-:W-:-:S04]  /*0360*/  IADD3 R17, PT, PT, R16, R17, RZ ;  /* 0x0000001110117210 */ /* 0x000fc80007ffe0ff */
[----:B------:R-:W-:Y:S01]  /*0370*/  ISETP.GE.AND P0, PT, R17, R20, PT ;  /* 0x000000141100720c */ /* 0x000fe20003f06270 */
[----:B--2---:R-:W-:-:S05]  /*0380*/  HADD2.F32 R19, -RZ, R12.H0_H0 ;  /* 0x2000000cff137230 */ /* 0x004fca0000004100 */
[----:B------:R-:W-:-:S04]  /*0390*/  FADD.FTZ R19, -R6, R19 ;  /* 0x0000001306137221 */ /* 0x000fc80000010100 */
[----:B------:R-:W-:-:S04]  /*03a0*/  FMUL.FTZ R19, R19, R8 ;  /* 0x0000000813137220 */ /* 0x000fc80000410000 */
[----:B------:R-:W-:-:S05]  /*03b0*/  FFMA.FTZ R19, R10, R19, R7 ;  /* 0x000000130a137223 */ /* 0x000fca0000010007 */
[----:B------:R-:W-:-:S05]  /*03c0*/  F2FP.F16.F32.PACK_AB R19, RZ, R19 ;  /* 0x00000013ff13723e */ /* 0x000fca00000000ff */
[----:B------:R2:W-:Y:S01]  /*03d0*/  STG.E.U16 desc[UR4][R14.64], R19 ;  /* 0x000000130e007986 */ /* 0x0005e2000c101504 */
[----:B------:R-:W-:Y:S05]  /*03e0*/  @!P0 BRA `(.L_x_738) ;  /* 0xfffffffc00cc8947 */ /* 0x000fea000383ffff */
.L_x_737:
[----:B------:R-:W-:Y:S05]  /*03f0*/  BSYNC.RECONVERGENT B0 ;  /* 0x0000000000007941 */ /* 0x000fea0003800200 */
.L_x_736:
[----:B------:R-:W0:Y:S01]  /*0400*/  LDCU UR7, c[0x0][0x3b4] ;  /* 0x00007680ff0777ac */ /* 0x000e220008000800 */
[----:B------:R-:W-:-:S04]  /*0410*/  IADD3 R9, PT, PT, R18, R9, RZ ;  /* 0x0000000912097210 */ /* 0x000fc80007ffe0ff */
[----:B0-----:R-:W-:-:S13]  /*0420*/  ISETP.GE.AND P0, PT, R9, UR7, PT ;  /* 0x0000000709007c0c */ /* 0x001fda000bf06270 */
[----:B------:R-:W-:Y:S05]  /*0430*/  @!P0 BRA `(.L_x_739) ;  /* 0xfffffffc00988947 */ /* 0x000fea000383ffff */
[----:B------:R-:W-:Y:S05]  /*0440*/  EXIT ;  /* 0x000000000000794d */ /* 0x000fea0003800000 */
.L_x_740:
        /* <DEDUP_REMOVED lines=11> */
.L_x_789:


//--------------------- .text._Z24batchnorm_forward_kernelIN3c104HalfEffEvPKT_PKT0_S7_PKT1_SA_PS2_ii --------------------------
	.section	.text._Z24batchnorm_forward_kernelIN3c104HalfEffEvPKT_PKT0_S7_PKT1_SA_PS2_ii,"ax",@progbits
	.align	128
        .global         _Z24batchnorm_forward_kernelIN3c104HalfEffEvPKT_PKT0_S7_PKT1_SA_PS2_ii
        .type           _Z24batchnorm_forward_kernelIN3c104HalfEffEvPKT_PKT0_S7_PKT1_SA_PS2_ii,@function
        .size           _Z24batchnorm_forward_kernelIN3c104HalfEffEvPKT_PKT0_S7_PKT1_SA_PS2_ii,(.L_x_790 - _Z24batchnorm_forward_kernelIN3c104HalfEffEvPKT_PKT0_S7_PKT1_SA_PS2_ii)
        .other          _Z24batchnorm_forward_kernelIN3c104HalfEffEvPKT_PKT0_S7_PKT1_SA_PS2_ii,@"STO_CUDA_ENTRY STV_DEFAULT"
_Z24batchnorm_forward_kernelIN3c104HalfEffEvPKT_PKT0_S7_PKT1_SA_PS2_ii:
.text._Z24batchnorm_forward_kernelIN3c104HalfEffEvPKT_PKT0_S7_PKT1_SA_PS2_ii:
[----:B------:R-:W-:Y:S08]  /*0000*/  LDC R1, c[0x0][0x37c] ;  /* 0x0000df00ff017b82 */ /* 0x000ff00000000800 */
[----:B------:R-:W0:Y:S01]  /*0010*/  LDC.64 R2, c[0x0][0x398] ;  /* 0x0000e600ff027b82 */ /* 0x000e220000000a00 */
[----:B------:R-:W1:Y:S01]  /*0020*/  LDCU.64 UR4, c[0x0][0x358] ;  /* 0x00006b00ff0477ac */ /* 0x000e620008000a00 */
[----:B------:R-:W-:Y:S01]  /*0030*/  MOV R0, RZ ;  /* 0x000000ff00007202 */ /* 0x000fe20000000f00 */
[----:B------:R-:W2:Y:S01]  /*0040*/  S2R R14, SR_TID.Y ;  /* 0x00000000000e7919 */ /* 0x000ea20000002200 */
[----:B------:R-:W3:Y:S04]  /*0050*/  LDCU UR7, c[0x0][0x3b4] ;  /* 0x00007680ff0777ac */ /* 0x000ee80008000800 */
[----:B------:R-:W4:Y:S08]  /*0060*/  LDC.64 R4, c[0x0][0x3a0] ;  /* 0x0000e800ff047b82 */ /* 0x000f300000000a00 */
[----:B------:R-:W2:Y:S01]  /*0070*/  S2UR UR6, SR_CTAID.Y ;  /* 0x00000000000679c3 */ /* 0x000ea20000002600 */
[----:B0-----:R-:W-:Y:S01]  /*0080*/  ISETP.NE.U32.AND P0, PT, R2, RZ, PT ;  /* 0x000000ff0200720c */ /* 0x001fe20003f05070 */
[----:B------:R-:W-:-:S06]  /*0090*/  HFMA2 R2, -RZ, RZ, 1.875, 0 ;  /* 0x3f800000ff027431 */ /* 0x000fcc00000001ff */
[----:B------:R-:W2:Y:S01]  /*00a0*/  LDC R17, c[0x0][0x364] ;  /* 0x0000d900ff117b82 */ /* 0x000ea20000000800 */
[----:B------:R-:W-:Y:S02]  /*00b0*/  ISETP.NE.AND.EX P0, PT, R3, RZ, PT, P0 ;  /* 0x000000ff0300720c */ /* 0x000fe40003f05300 */
[----:B------:R-:W0:Y:S01]  /*00c0*/  S2R R3, SR_CTAID.X ;  /* 0x0000000000037919 */ /* 0x000e220000002500 */
[----:B----4-:R-:W-:-:S04]  /*00d0*/  ISETP.NE.U32.AND P1, PT, R4, RZ, PT ;  /* 0x000000ff0400720c */ /* 0x010fc80003f25070 */
[----:B------:R-:W-:-:S06]  /*00e0*/  ISETP.NE.AND.EX P1, PT, R5, RZ, PT, P1 ;  /* 0x000000ff0500720c */ /* 0x000fcc0003f25310 */
[----:B------:R-:W0:Y:S08]  /*00f0*/  @P0 LDC.64 R4, c[0x0][0x398] ;  /* 0x0000e600ff040b82 */ /* 0x000e300000000a00 */
[----:B------:R-:W4:Y:S01]  /*0100*/  @P1 LDC.64 R6, c[0x0][0x3a0] ;  /* 0x0000e800ff061b82 */ /* 0x000f220000000a00 */
[----:B--2---:R-:W-:-:S05]  /*0110*/  IMAD R14, R17, UR6, R14 ;  /* 0x00000006110e7c24 */ /* 0x004fca000f8e020e */
[----:B---3--:R-:W-:Y:S01]  /*0120*/  ISETP.GE.AND P2, PT, R14, UR7, PT ;  /* 0x000000070e007c0c */ /* 0x008fe2000bf46270 */
[----:B0-----:R-:W-:-:S05]  /*0130*/  @P0 IMAD.WIDE.U32 R4, R3, 0x4, R4 ;  /* 0x0000000403040825 */ /* 0x001fca00078e0004 */
[----:B-1----:R0:W5:Y:S01]  /*0140*/  @P0 LDG.E.CONSTANT R2, desc[UR4][R4.64] ;  /* 0x0000000404020981 */ /* 0x002162000c1e9900 */
[----:B----4-:R-:W-:-:S05]  /*0150*/  @P1 IMAD.WIDE.U32 R6, R3, 0x4, R6 ;  /* 0x0000000403061825 */ /* 0x010fca00078e0006 */
[----:B------:R0:W5:Y:S01]  /*0160*/  @P1 LDG.E.CONSTANT R0, desc[UR4][R6.64] ;  /* 0x0000000406001981 */ /* 0x000162000c1e9900 */
[----:B------:R-:W-:Y:S05]  /*0170*/  @P2 EXIT ;  /* 0x000000000000294d */ /* 0x000fea0003800000 */
[----:B0-----:R-:W0:Y:S08]  /*0180*/  LDC.64 R4, c[0x0][0x388] ;  /* 0x0000e200ff047b82 */ /* 0x001e300000000a00 */
[----:B------:R-:W1:Y:S01]  /*0190*/  LDC.64 R6, c[0x0][0x390] ;  /* 0x0000e400ff067b82 */ /* 0x000e620000000a00 */
[----:B0-----:R-:W-:-:S05]  /*01a0*/  IMAD.WIDE.U32 R4, R3, 0x4, R4 ;  /* 0x0000000403047825 */ /* 0x001fca00078e0004 */
[----:B------:R0:W5:Y:S01]  /*01b0*/  LDG.E.CONSTANT R8, desc[UR4][R4.64] ;  /* 0x0000000404087981 */ /* 0x000162000c1e9900 */
[----:B-1----:R-:W-:-:S05]  /*01c0*/  IMAD.WIDE.U32 R6, R3, 0x4, R6 ;  /* 0x0000000403067825 */ /* 0x002fca00078e0006 */
[----:B------:R0:W5:Y:S01]  /*01d0*/  LDG.E.CONSTANT R9, desc[UR4][R6.64] ;  /* 0x0000000406097981 */ /* 0x000162000c1e9900 */
[----:B------:R-:W1:Y:S01]  /*01e0*/  S2R R15, SR_TID.X ;  /* 0x00000000000f7919 */ /* 0x000e620000002100 */
[----:B------:R-:W2:Y:S01]  /*01f0*/  LDCU UR6, c[0x0][0x370] ;  /* 0x00006e00ff0677ac */ /* 0x000ea20008000800 */
[----:B------:R-:W1:Y:S08]  /*0200*/  S2UR UR7, SR_CTAID.Z ;  /* 0x00000000000779c3 */ /* 0x000e700000002700 */
[----:B------:R-:W1:Y:S01]  /*0210*/  LDC R16, c[0x0][0x360] ;  /* 0x0000d800ff107b82 */ /* 0x000e620000000800 */
[----:B------:R-:W3:Y:S01]  /*0220*/  LDCU UR8, c[0x0][0x378] ;  /* 0x00006f00ff0877ac */ /* 0x000ee20008000800 */
[----:B------:R-:W4:Y:S02]  /*0230*/  LDCU UR9, c[0x0][0x374] ;  /* 0x00006e80ff0977ac */ /* 0x000f240008000800 */
[----:B----4-:R-:W-:-:S02]  /*0240*/  IMAD R17, R17, UR9, RZ ;  /* 0x0000000911117c24 */ /* 0x010fc4000f8e02ff */
[C---:B-1----:R-:W-:Y:S02]  /*0250*/  IMAD R15, R16.reuse, UR7, R15 ;  /* 0x00000007100f7c24 */ /* 0x042fe4000f8e020f */
[----:B0-23--:R-:W-:-:S07]  /*0260*/  IMAD R16, R16, UR8, RZ ;  /* 0x0000000810107c24 */ /* 0x00dfce000f8e02ff */
.L_x_744:
        /* <DEDUP_REMOVED lines=8> */
.L_x_743:
[----:B--2---:R-:W-:-:S04]  /*02f0*/  IMAD R13, R20, R18, R19 ;  /* 0x00000012140d7224 */ /* 0x004fc800078e0213 */
[----:B0-----:R-:W-:-:S06]  /*0300*/  IMAD.WIDE R10, R13, 0x2, R4 ;  /* 0x000000020d0a7825 */ /* 0x001fcc00078e0204 */
[----:B------:R-:W2:Y:S01]  /*0310*/  LDG.E.U16.CONSTANT R10, desc[UR4][R10.64] ;  /* 0x000000040a0a7981 */ /* 0x000ea2000c1e9500 */
[----:B-1----:R-:W-:Y:S01]  /*0320*/  IMAD.WIDE R12, R13, 0x2, R6 ;  /* 0x000000020d0c7825 */ /* 0x002fe200078e0206 */
[----:B------:R-:W-:-:S04]  /*0330*/  IADD3 R19, PT, PT, R16, R19, RZ ;  /* 0x0000001310137210 */ /* 0x000fc80007ffe0ff */
[----:B------:R-:W-:Y:S01]  /*0340*/  ISETP.GE.AND P0, PT, R19, R18, PT ;  /* 0x000000121300720c */ /* 0x000fe20003f06270 */
[----:B--2---:R-:W-:-:S05]  /*0350*/  HADD2.F32 R21, -RZ, R10.H0_H0 ;  /* 0x2000000aff157230 */ /* 0x004fca0000004100 */
[----:B-----5:R-:W-:-:S04]  /*0360*/  FADD.FTZ R21, -R8, R21 ;  /* 0x0000001508157221 */ /* 0x020fc80000010100 */
[----:B------:R-:W-:-:S04]  /*0370*/  FMUL.FTZ R21, R21, R2 ;  /* 0x0000000215157220 */ /* 0x000fc80000410000 */
[----:B------:R-:W-:-:S05]  /*0380*/  FFMA.FTZ R21, R9, R21, R0 ;  /* 0x0000001509157223 */ /* 0x000fca0000010000 */
[----:B------:R-:W-:-:S05]  /*0390*/  F2FP.F16.F32.PACK_AB R21, RZ, R21 ;  /* 0x00000015ff15723e */ /* 0x000fca00000000ff */
[----:B------:R2:W-:Y:S01]  /*03a0*/  STG.E.U16 desc[UR4][R12.64], R21 ;  /* 0x000000150c007986 */ /* 0x0005e2000c101504 */
[----:B------:R-:W-:Y:S05]  /*03b0*/  @!P0 BRA `(.L_x_743) ;  /* 0xfffffffc00cc8947 */ /* 0x000fea000383ffff */
.L_x_742:
[----:B------:R-:W-:Y:S05]  /*03c0*/  BSYNC.RECONVERGENT B0 ;  /* 0x0000000000007941 */ /* 0x000fea0003800200 */
.L_x_741:
[----:B------:R-:W0:Y:S01]  /*03d0*/  LDCU UR7, c[0x0][0x3b4] ;  /* 0x00007680ff0777ac */ /* 0x000e220008000800 */
[----:B------:R-:W-:-:S04]  /*03e0*/  IADD3 R14, PT, PT, R17, R14, RZ ;  /* 0x0000000e110e7210 */ /* 0x000fc80007ffe0ff */
[----:B0-----:R-:W-:-:S13]  /*03f0*/  ISETP.GE.AND P0, PT, R14, UR7, PT ;  /* 0x000000070e007c0c */ /* 0x001fda000bf06270 */
[----:B------:R-:W-:Y:S05]  /*0400*/  @!P0 BRA `(.L_x_744) ;  /* 0xfffffffc00988947 */ /* 0x000fea000383ffff */
[----:B------:R-:W-:Y:S05]  /*0410*/  EXIT ;  /* 0x000000000000794d */ /* 0x000fea0003800000 */
.L_x_745:
        /* <DEDUP_REMOVED lines=14> */
.L_x_790:


//--------------------- .text._Z24batchnorm_forward_kernelIfffEvPKT_PKT0_S5_PKT1_S8_PS0_ii --------------------------
	.section	.text._Z24batchnorm_forward_kernelIfffEvPKT_PKT0_S5_PKT1_S8_PS0_ii,"ax",@progbits
	.align	128
        .global         _Z24batchnorm_forward_kernelIfffEvPKT_PKT0_S5_PKT1_S8_PS0_ii
        .type           _Z24batchnorm_forward_kernelIfffEvPKT_PKT0_S5_PKT1_S8_PS0_ii,@function
        .size           _Z24batchnorm_forward_kernelIfffEvPKT_PKT0_S5_PKT1_S8_PS0_ii,(.L_x_791 - _Z24batchnorm_forward_kernelIfffEvPKT_PKT0_S5_PKT1_S8_PS0_ii)
        .other          _Z24batchnorm_forward_kernelIfffEvPKT_PKT0_S5_PKT1_S8_PS0_ii,@"STO_CUDA_ENTRY STV_DEFAULT"
_Z24batchnorm_forward_kernelIfffEvPKT_PKT0_S5_PKT1_S8_PS0_ii:
.text._Z24batchnorm_forward_kernelIfffEvPKT_PKT0_S5_PKT1_S8_PS0_ii:
[----:B------:R-:W-:Y:S08]  /*0000*/  LDC R1, c[0x0][0x37c] ;  /* 0x0000df00ff017b82 */ /* 0x000ff00000000800 */
[----:B------:R-:W0:Y:S01]  /*0010*/  LDC.64 R4, c[0x0][0x398] ;  /* 0x0000e600ff047b82 */ /* 0x000e220000000a00 */
[----:B------:R-:W1:Y:S01]  /*0020*/  S2R R3, SR_TID.Y ;  /* 0x0000000000037919 */ /* 0x000e620000002200 */
[----:B------:R-:W2:Y:S01]  /*0030*/  LDCU.64 UR4, c[0x0][0x358] ;  /* 0x00006b00ff0477ac */ /* 0x000ea20008000a00 */
[----:B------:R-:W-:Y:S01]  /*0040*/  HFMA2 R2, -RZ, RZ, 1.875, 0 ;  /* 0x3f800000ff027431 */ /* 0x000fe200000001ff */
[----:B------:R-:W3:Y:S01]  /*0050*/  S2R R0, SR_CTAID.X ;  /* 0x0000000000007919 */ /* 0x000ee20000002500 */
[----:B------:R-:W4:Y:S03]  /*0060*/  LDCU UR7, c[0x0][0x3b4] ;  /* 0x00007680ff0777ac */ /* 0x000f260008000800 */
[----:B------:R-:W2:Y:S08]  /*0070*/  LDC.64 R6, c[0x0][0x3a0] ;  /* 0x0000e800ff067b82 */ /* 0x000eb00000000a00 */
[----:B------:R-:W1:Y:S01]  /*0080*/  S2UR UR6, SR_CTAID.Y ;  /* 0x00000000000679c3 */ /* 0x000e620000002600 */
[----:B0-----:R-:W-:-:S07]  /*0090*/  ISETP.NE.U32.AND P0, PT, R4, RZ, PT ;  /* 0x000000ff0400720c */ /* 0x001fce0003f05070 */
[----:B------:R-:W1:Y:S01]  /*00a0*/  LDC R18, c[0x0][0x364] ;  /* 0x0000d900ff127b82 */ /* 0x000e620000000800 */
[----:B------:R-:W-:Y:S02]  /*00b0*/  ISETP.NE.AND.EX P0, PT, R5, RZ, PT, P0 ;  /* 0x000000ff0500720c */ /* 0x000fe40003f05300 */
[----:B--2---:R-:W-:-:S04]  /*00c0*/  ISETP.NE.U32.AND P1, PT, R6, RZ, PT ;  /* 0x000000ff0600720c */ /* 0x004fc80003f25070 */
[----:B------:R-:W-:-:S07]  /*00d0*/  ISETP.NE.AND.EX P1, PT, R7, RZ, PT, P1 ;  /* 0x000000ff0700720c */ /* 0x000fce0003f25310 */
[----:B------:R-:W3:Y:S08]  /*00e0*/  @P0 LDC.64 R4, c[0x0][0x398] ;  /* 0x0000e600ff040b82 */ /* 0x000ef00000000a00 */
[----:B------:R-:W0:Y:S01]  /*00f0*/  @P1 LDC.64 R6, c[0x0][0x3a0] ;  /* 0x0000e800ff061b82 */ /* 0x000e220000000a00 */
[----:B-1----:R-:W-:Y:S01]  /*0100*/  IMAD R8, R18, UR6, R3 ;  /* 0x0000000612087c24 */ /* 0x002fe2000f8e0203 */
[----:B------:R-:W-:-:S04]  /*0110*/  MOV R3, RZ ;  /* 0x000000ff00037202 */ /* 0x000fc80000000f00 */
[----:B----4-:R-:W-:Y:S01]  /*0120*/  ISETP.GE.AND P2, PT, R8, UR7, PT ;  /* 0x0000000708007c0c */ /* 0x010fe2000bf46270 */
[----:B---3--:R-:W-:-:S05]  /*0130*/  @P0 IMAD.WIDE.U32 R4, R0, 0x4, R4 ;  /* 0x0000000400040825 */ /* 0x008fca00078e0004 */
[----:B------:R1:W5:Y:S01]  /*0140*/  @P0 LDG.E.CONSTANT R2, desc[UR4][R4.64] ;  /* 0x0000000404020981 */ /* 0x000362000c1e9900 */
[----:B0-----:R-:W-:-:S05]  /*0150*/  @P1 IMAD.WIDE.U32 R6, R0, 0x4, R6 ;  /* 0x0000000400061825 */ /* 0x001fca00078e0006 */
[----:B------:R1:W5:Y:S01]  /*0160*/  @P1 LDG.E.CONSTANT R3, desc[UR4][R6.64] ;  /* 0x0000000406031981 */ /* 0x000362000c1e9900 */
[----:B------:R-:W-:Y:S05]  /*0170*/  @P2 EXIT ;  /* 0x000000000000294d */ /* 0x000fea0003800000 */
[----:B------:R-:W0:Y:S08]  /*0180*/  LDC.64 R10, c[0x0][0x388] ;  /* 0x0000e200ff0a7b82 */ /* 0x000e300000000a00 */
[----:B-1----:R-:W1:Y:S01]  /*0190*/  LDC.64 R4, c[0x0][0x390] ;  /* 0x0000e400ff047b82 */ /* 0x002e620000000a00 */
[----:B0-----:R-:W-:-:S06]  /*01a0*/  IMAD.WIDE.U32 R10, R0, 0x4, R10 ;  /* 0x00000004000a7825 */ /* 0x001fcc00078e000a */
        /* <DEDUP_REMOVED lines=8> */
[----:B------:R-:W4:Y:S01]  /*0230*/  LDCU UR9, c[0x0][0x374] ;  /* 0x00006e80ff0977ac */ /* 0x000f220008000800 */
[----:B------:R-:W-:Y:S01]  /*0240*/  MOV R15, R8 ;  /* 0x00000008000f7202 */ /* 0x000fe20000000f00 */
[----:B----4-:R-:W-:-:S02]  /*0250*/  IMAD R18, R18, UR9, RZ ;  /* 0x0000000912127c24 */ /* 0x010fc4000f8e02ff */
[C---:B-1----:R-:W-:Y:S02]  /*0260*/  IMAD R16, R17.reuse, UR7, R16 ;  /* 0x0000000711107c24 */ /* 0x042fe4000f8e0210 */
[----:B0-23--:R-:W-:-:S07]  /*0270*/  IMAD R17, R17, UR8, RZ ;  /* 0x0000000811117c24 */ /* 0x00dfce000f8e02ff */
.L_x_749:
        /* <DEDUP_REMOVED lines=8> */
.L_x_748:
[----:B--2---:R-:W-:-:S04]  /*0300*/  IMAD R9, R21, R19, R20 ;  /* 0x0000001315097224 */ /* 0x004fc800078e0214 */
[----:B0-----:R-:W-:-:S06]  /*0310*/  IMAD.WIDE R12, R9, 0x4, R4 ;  /* 0x00000004090c7825 */ /* 0x001fcc00078e0204 */
[----:B------:R-:W2:Y:S01]  /*0320*/  LDG.E.CONSTANT R13, desc[UR4][R12.64] ;  /* 0x000000040c0d7981 */ /* 0x000ea2000c1e9900 */
[----:B-1----:R-:W-:Y:S01]  /*0330*/  IMAD.WIDE R8, R9, 0x4, R6 ;  /* 0x0000000409087825 */ /* 0x002fe200078e0206 */
[----:B------:R-:W-:-:S04]  /*0340*/  IADD3 R20, PT, PT, R17, R20, RZ ;  /* 0x0000001411147210 */ /* 0x000fc80007ffe0ff */
[----:B------:R-:W-:Y:S01]  /*0350*/  ISETP.GE.AND P0, PT, R20, R19, PT ;  /* 0x000000131400720c */ /* 0x000fe20003f06270 */
[----:B--2--5:R-:W-:-:S04]  /*0360*/  FADD.FTZ R11, -R10, R13 ;  /* 0x0000000d0a0b7221 */ /* 0x024fc80000010100 */
[----:B------:R-:W-:-:S04]  /*0370*/  FMUL.FTZ R11, R11, R2 ;  /* 0x000000020b0b7220 */ /* 0x000fc80000410000 */
[----:B------:R-:W-:-:S05]  /*0380*/  FFMA.FTZ R11, R14, R11, R3 ;  /* 0x0000000b0e0b7223 */ /* 0x000fca0000010003 */
[----:B------:R2:W-:Y:S01]  /*0390*/  STG.E desc[UR4][R8.64], R11 ;  /* 0x0000000b08007986 */ /* 0x0005e2000c101904 */
[----:B------:R-:W-:Y:S05]  /*03a0*/  @!P0 BRA `(.L_x_748) ;  /* 0xfffffffc00d48947 */ /* 0x000fea000383ffff */
.L_x_747:
[----:B------:R-:W-:Y:S05]  /*03b0*/  BSYNC.RECONVERGENT B0 ;  /* 0x0000000000007941 */ /* 0x000fea0003800200 */
.L_x_746:
[----:B------:R-:W0:Y:S01]  /*03c0*/  LDCU UR7, c[0x0][0x3b4] ;  /* 0x00007680ff0777ac */ /* 0x000e220008000800 */
[----:B------:R-:W-:-:S04]  /*03d0*/  IADD3 R15, PT, PT, R18, R15, RZ ;  /* 0x0000000f120f7210 */ /* 0x000fc80007ffe0ff */
[----:B0-----:R-:W-:-:S13]  /*03e0*/  ISETP.GE.AND P0, PT, R15, UR7, PT ;  /* 0x000000070f007c0c */ /* 0x001fda000bf06270 */
[----:B------:R-:W-:Y:S05]  /*03f0*/  @!P0 BRA `(.L_x_749) ;  /* 0xfffffffc00a08947 */ /* 0x000fea000383ffff */
[----:B------:R-:W-:Y:S05]  /*0400*/  EXIT ;  /* 0x000000000000794d */ /* 0x000fea0003800000 */
.L_x_750:
        /* <DEDUP_REMOVED lines=15> */
.L_x_791:


//--------------------- .text._Z14welford_kernelIN3c104HalfEffEvPKT_PT1_S6_iii --------------------------
	.section	.text._Z14welford_kernelIN3c104HalfEffEvPKT_PT1_S6_iii,"ax",@progbits
	.align	128
        .global         _Z14welford_kernelIN3c104HalfEffEvPKT_PT1_S6_iii
        .type           _Z14welford_kernelIN3c104HalfEffEvPKT_PT1_S6_iii,@function
        .size           _Z14welford_kernelIN3c104HalfEffEvPKT_PT1_S6_iii,(.L_x_792 - _Z14welford_kernelIN3c104HalfEffEvPKT_PT1_S6_iii)
        .other          _Z14welford_kernelIN3c104HalfEffEvPKT_PT1_S6_iii,@"STO_CUDA_ENTRY STV_DEFAULT"
_Z14welford_kernelIN3c104HalfEffEvPKT_PT1_S6_iii:
.text._Z14welford_kernelIN3c104HalfEffEvPKT_PT1_S6_iii:
[----:B------:R-:W-:Y:S01]  /*0000*/  LDC R1, c[0x0][0x37c] ;  /* 0x0000df00ff017b82 */ /* 0x000fe20000000800 */
[----:B------:R-:W0:Y:S01]  /*0010*/  S2R R6, SR_TID.Y ;  /* 0x0000000000067919 */ /* 0x000e220000002200 */
[----:B------:R-:W0:Y:S01]  /*0020*/  LDCU UR4, c[0x0][0x398] ;  /* 0x00007300ff0477ac */ /* 0x000e220008000800 */
[----:B------:R-:W-:Y:S01]  /*0030*/  BSSY.RECONVERGENT B0, `(.L_x_751) ;  /* 0x0000029000007945 */ /* 0x000fe20003800200 */
[----:B------:R-:W-:Y:S01]  /*0040*/  HFMA2 R7, -RZ, RZ, 0, 0 ;  /* 0x00000000ff077431 */ /* 0x000fe200000001ff */
[----:B------:R-:W1:Y:S01]  /*0050*/  S2R R13, SR_TID.X ;  /* 0x00000000000d7919 */ /* 0x000e620000002100 */
[----:B------:R-:W2:Y:S01]  /*0060*/  LDCU UR5, c[0x0][0x360] ;  /* 0x00006c00ff0577ac */ /* 0x000ea20008000800 */
[----:B------:R-:W-:Y:S01]  /*0070*/  CS2R R8, SRZ ;  /* 0x0000000000087805 */ /* 0x000fe2000001ff00 */
[----:B------:R-:W2:Y:S01]  /*0080*/  LDCU UR8, c[0x0][0x364] ;  /* 0x00006c80ff0877ac */ /* 0x000ea20008000800 */
[----:B------:R-:W3:Y:S01]  /*0090*/  LDCU.64 UR6, c[0x0][0x358] ;  /* 0x00006b00ff0677ac */ /* 0x000ee20008000a00 */
[----:B0-----:R-:W-:Y:S01]  /*00a0*/  ISETP.GE.AND P0, PT, R6, UR4, PT ;  /* 0x0000000406007c0c */ /* 0x001fe2000bf06270 */
[----:B--2---:R-:W-:-:S02]  /*00b0*/  UIMAD UR4, UR5, UR8, URZ ;  /* 0x00000008050472a4 */ /* 0x004fc4000f8e02ff */
[----:B-1----:R-:W-:-:S10]  /*00c0*/  IMAD R0, R6, UR5, R13 ;  /* 0x0000000506007c24 */ /* 0x002fd4000f8e020d */
[----:B---3--:R-:W-:Y:S05]  /*00d0*/  @P0 BRA `(.L_x_752) ;  /* 0x0000000000780947 */ /* 0x008fea0003800000 */
[----:B------:R-:W0:Y:S01]  /*00e0*/  S2R R15, SR_CTAID.X ;  /* 0x00000000000f7919 */ /* 0x000e220000002500 */
[----:B------:R-:W-:Y:S02]  /*00f0*/  CS2R R8, SRZ ;  /* 0x0000000000087805 */ /* 0x000fe4000001ff00 */
[----:B------:R-:W-:-:S07]  /*0100*/  MOV R7, RZ ;  /* 0x000000ff00077202 */ /* 0x000fce0000000f00 */
.L_x_756:
[----:B------:R-:W1:Y:S01]  /*0110*/  LDC R17, c[0x0][0x3a0] ;  /* 0x0000e800ff117b82 */ /* 0x000e620000000800 */
[----:B------:R-:W-:Y:S01]  /*0120*/  BSSY.RECONVERGENT B1, `(.L_x_753) ;  /* 0x0000015000017945 */ /* 0x000fe20003800200 */
[----:B-1----:R-:W-:-:S13]  /*0130*/  ISETP.GE.AND P0, PT, R13, R17, PT ;  /* 0x000000110d00720c */ /* 0x002fda0003f06270 */
[----:B------:R-:W-:Y:S05]  /*0140*/  @P0 BRA `(.L_x_754) ;  /* 0x0000000000480947 */ /* 0x000fea0003800000 */
[----:B------:R-:W1:Y:S01]  /*0150*/  LDC.64 R2, c[0x0][0x380] ;  /* 0x0000e000ff027b82 */ /* 0x000e620000000a00 */
[----:B------:R-:W0:Y:S01]  /*0160*/  LDCU UR9, c[0x0][0x39c] ;  /* 0x00007380ff0977ac */ /* 0x000e220008000800 */
[----:B------:R-:W-:Y:S01]  /*0170*/  MOV R10, R13 ;  /* 0x0000000d000a7202 */ /* 0x000fe20000000f00 */
[----:B0-----:R-:W-:-:S07]  /*0180*/  IMAD R16, R6, UR9, R15 ;  /* 0x0000000906107c24 */ /* 0x001fce000f8e020f */
.L_x_755:
[----:B------:R-:W-:-:S04]  /*0190*/  IMAD R5, R16, R17, R10 ;  /* 0x0000001110057224 */ /* 0x000fc800078e020a */
[----:B-1----:R-:W-:-:S06]  /*01a0*/  IMAD.WIDE R4, R5, 0x2, R2 ;  /* 0x0000000205047825 */ /* 0x002fcc00078e0202 */
[----:B------:R-:W2:Y:S01]  /*01b0*/  LDG.E.U16.CONSTANT R4, desc[UR6][R4.64] ;  /* 0x0000000604047981 */ /* 0x000ea2000c1e9500 */
[----:B------:R-:W-:Y:S02]  /*01c0*/  IADD3 R8, PT, PT, R8, 0x1, RZ ;  /* 0x0000000108087810 */ /* 0x000fe40007ffe0ff */
[----:B------:R-:W-:Y:S02]  /*01d0*/  IADD3 R10, PT, PT, R10, UR5, RZ ;  /* 0x000000050a0a7c10 */ /* 0x000fe4000fffe0ff */
[----:B------:R-:W-:Y:S02]  /*01e0*/  I2FP.F32.S32 R11, R8 ;  /* 0x00000008000b7245 */ /* 0x000fe40000201400 */
[----:B------:R-:W-:-:S04]  /*01f0*/  ISETP.GE.AND P0, PT, R10, R17, PT ;  /* 0x000000110a00720c */ /* 0x000fc80003f06270 */
[----:B------:R-:W0:Y:S01]  /*0200*/  MUFU.RCP R11, R11 ;  /* 0x0000000b000b7308 */ /* 0x000e220000001000 */
[----:B--2---:R-:W-:-:S05]  /*0210*/  HADD2.F32 R12, -RZ, R4.H0_H0 ;  /* 0x20000004ff0c7230 */ /* 0x004fca0000004100 */
[----:B------:R-:W-:-:S04]  /*0220*/  FADD.FTZ R14, R12, -R7 ;  /* 0x800000070c0e7221 */ /* 0x000fc80000010000 */
[----:B0-----:R-:W-:-:S04]  /*0230*/  FFMA.FTZ R7, R14, R11, R7 ;  /* 0x0000000b0e077223 */ /* 0x001fc80000010007 */
[----:B------:R-:W-:-:S04]  /*0240*/  FADD.FTZ R12, R12, -R7 ;  /* 0x800000070c0c7221 */ /* 0x000fc80000010000 */
[----:B------:R-:W-:Y:S01]  /*0250*/  FFMA.FTZ R9, R14, R12, R9 ;  /* 0x0000000c0e097223 */ /* 0x000fe20000010009 */
[----:B------:R-:W-:Y:S06]  /*0260*/  @!P0 BRA `(.L_x_755) ;  /* 0xfffffffc00c88947 */ /* 0x000fec000383ffff */
.L_x_754:
[----:B------:R-:W-:Y:S05]  /*0270*/  BSYNC.RECONVERGENT B1 ;  /* 0x0000000000017941 */ /* 0x000fea0003800200 */
.L_x_753:
[----:B------:R-:W1:Y:S01]  /*0280*/  LDCU UR9, c[0x0][0x398] ;  /* 0x00007300ff0977ac */ /* 0x000e620008000800 */
[----:B------:R-:W-:-:S04]  /*0290*/  IADD3 R6, PT, PT, R6, UR8, RZ ;  /* 0x0000000806067c10 */ /* 0x000fc8000fffe0ff */
[----:B-1----:R-:W-:-:S13]  /*02a0*/  ISETP.GE.AND P0, PT, R6, UR9, PT ;  /* 0x0000000906007c0c */ /* 0x002fda000bf06270 */
[----:B------:R-:W-:Y:S05]  /*02b0*/  @!P0 BRA `(.L_x_756) ;  /* 0xfffffffc00948947 */ /* 0x000fea000383ffff */
.L_x_752:
[----:B------:R-:W-:Y:S05]  /*02c0*/  BSYNC.RECONVERGENT B0 ;  /* 0x0000000000007941 */ /* 0x000fea0003800200 */
.L_x_751:
[----:B------:R-:W-:Y:S01]  /*02d0*/  UISETP.GE.U32.AND UP0, UPT, UR4, 0x21, UPT ;  /* 0x000000210400788c */ /* 0x000fe2000bf06070 */
[----:B------:R-:W-:Y:S02]  /*02e0*/  MOV R16, R8 ;  /* 0x0000000800107202 */ /* 0x000fe40000000f00 */
[----:B------:R-:W-:Y:S02]  /*02f0*/  MOV R2, R7 ;  /* 0x0000000700027202 */ /* 0x000fe40000000f00 */
[----:B------:R-:W-:-:S04]  /*0300*/  MOV R3, R9 ;  /* 0x0000000900037202 */ /* 0x000fc80000000f00 */
[----:B------:R-:W-:Y:S05]  /*0310*/  BRA.U !UP0, `(.L_x_757) ;  /* 0x0000000508c87547 */ /* 0x000fea000b800000 */
[----:B------:R-:W1:Y:S01]  /*0320*/  SHFL.DOWN PT, R5, R16, 0x10, 0x1f ;  /* 0x0a001f0010057f89 */ /* 0x000e6200000e0000 */
[----:B------:R-:W-:-:S03]  /*0330*/  I2FP.F32.S32 R12, R16 ;  /* 0x00000010000c7245 */ /* 0x000fc60000201400 */
[----:B------:R-:W2:Y:S01]  /*0340*/  SHFL.DOWN PT, R7, R2, 0x10, 0x1f ;  /* 0x0a001f0002077f89 */ /* 0x000ea200000e0000 */
[----:B-1----:R-:W-:Y:S02]  /*0350*/  IADD3 R4, PT, PT, R5, R16, RZ ;  /* 0x0000001005047210 */ /* 0x002fe40007ffe0ff */
[----:B------:R-:W-:Y:S02]  /*0360*/  I2FP.F32.S32 R10, R5 ;  /* 0x00000005000a7245 */ /* 0x000fe40000201400 */
[----:B------:R-:W-:Y:S01]  /*0370*/  VIMNMX R6, PT, PT, R4, 0x1, !PT ;  /* 0x0000000104067848 */ /* 0x000fe20007fe0100 */
[----:B------:R-:W1:Y:S02]  /*0380*/  SHFL.DOWN PT, R11, R4, 0x8, 0x1f ;  /* 0x09001f00040b7f89 */ /* 0x000e6400000e0000 */
[C---:B--2---:R-:W-:Y:S01]  /*0390*/  FMUL.FTZ R5, R7.reuse, R10 ;  /* 0x0000000a07057220 */ /* 0x044fe20000410000 */
[----:B------:R-:W-:Y:S01]  /*03a0*/  I2FP.F32.U32 R8, R6 ;  /* 0x0000000600087245 */ /* 0x000fe20000201000 */
[----:B------:R-:W-:Y:S01]  /*03b0*/  FADD.FTZ R7, -R7, R2 ;  /* 0x0000000207077221 */ /* 0x000fe20000010100 */
[----:B------:R-:W2:Y:S01]  /*03c0*/  SHFL.DOWN PT, R6, R3, 0x10, 0x1f ;  /* 0x0a001f0003067f89 */ /* 0x000ea200000e0000 */
[----:B------:R-:W-:Y:S01]  /*03d0*/  FFMA.FTZ R14, R12, R2, R5 ;  /* 0x000000020c0e7223 */ /* 0x000fe20000010005 */
[----:B------:R-:W3:Y:S01]  /*03e0*/  MUFU.RCP R9, R8 ;  /* 0x0000000800097308 */ /* 0x000ee20000001000 */
[----:B------:R-:W-:-:S04]  /*03f0*/  FMUL.FTZ R7, R7, R7 ;  /* 0x0000000707077220 */ /* 0x000fc80000410000 */
[----:B------:R-:W-:-:S04]  /*0400*/  FMUL.FTZ R7, R10, R7 ;  /* 0x000000070a077220 */ /* 0x000fc80000410000 */
[----:B------:R-:W-:Y:S01]  /*0410*/  FMUL.FTZ R7, R12, R7 ;  /* 0x000000070c077220 */ /* 0x000fe20000410000 */
[-C--:B-1----:R-:W-:Y:S01]  /*0420*/  IADD3 R2, PT, PT, R4, R11.reuse, RZ ;  /* 0x0000000b04027210 */ /* 0x082fe20007ffe0ff */
[C---:B---3--:R-:W-:Y:S01]  /*0430*/  FMUL.FTZ R14, R9.reuse, R14 ;  /* 0x0000000e090e7220 */ /* 0x048fe20000410000 */
[----:B------:R-:W-:Y:S02]  /*0440*/  I2FP.F32.S32 R10, R11 ;  /* 0x0000000b000a7245 */ /* 0x000fe40000201400 */
[----:B------:R-:W-:Y:S01]  /*0450*/  VIMNMX R5, PT, PT, R2, 0x1, !PT ;  /* 0x0000000102057848 */ /* 0x000fe20007fe0100 */
[----:B--2---:R-:W-:Y:S01]  /*0460*/  FFMA.FTZ R6, R9, R7, R6 ;  /* 0x0000000709067223 */ /* 0x004fe20000010006 */
[----:B------:R-:W1:Y:S01]  /*0470*/  SHFL.DOWN PT, R13, R14, 0x8, 0x1f ;  /* 0x09001f000e0d7f89 */ /* 0x000e6200000e0000 */
[----:B------:R-:W-:Y:S02]  /*0480*/  I2FP.F32.S32 R7, R4 ;  /* 0x0000000400077245 */ /* 0x000fe40000201400 */
[----:B------:R-:W-:Y:S01]  /*0490*/  I2FP.F32.U32 R8, R5 ;  /* 0x0000000500087245 */ /* 0x000fe20000201000 */
[----:B------:R-:W-:Y:S01]  /*04a0*/  FADD.FTZ R6, R6, R3 ;  /* 0x0000000306067221 */ /* 0x000fe20000010000 */
[----:B------:R-:W2:Y:S02]  /*04b0*/  SHFL.DOWN PT, R5, R2, 0x4, 0x1f ;  /* 0x08801f0002057f89 */ /* 0x000ea400000e0000 */
[----:B0-----:R-:W0:Y:S02]  /*04c0*/  MUFU.RCP R15, R8 ;  /* 0x00000008000f7308 */ /* 0x001e240000001000 */
[----:B------:R-:W3:Y:S01]  /*04d0*/  SHFL.DOWN PT, R4, R6, 0x8, 0x1f ;  /* 0x09001f0006047f89 */ /* 0x000ee200000e0000 */
[----:B-1----:R-:W-:Y:S01]  /*04e0*/  FMUL.FTZ R3, R13, R10 ;  /* 0x0000000a0d037220 */ /* 0x002fe20000410000 */
[----:B------:R-:W-:-:S03]  /*04f0*/  FADD.FTZ R13, R14, -R13 ;  /* 0x8000000d0e0d7221 */ /* 0x000fc60000010000 */
[----:B------:R-:W-:Y:S01]  /*0500*/  FFMA.FTZ R12, R14, R7, R3 ;  /* 0x000000070e0c7223 */ /* 0x000fe20000010003 */
[----:B--2---:R-:W-:Y:S01]  /*0510*/  IADD3 R3, PT, PT, R2, R5, RZ ;  /* 0x0000000502037210 */ /* 0x004fe20007ffe0ff */
[----:B------:R-:W-:Y:S02]  /*0520*/  FMUL.FTZ R13, R13, R13 ;  /* 0x0000000d0d0d7220 */ /* 0x000fe40000410000 */
[----:B0-----:R-:W-:Y:S01]  /*0530*/  FMUL.FTZ R12, R15, R12 ;  /* 0x0000000c0f0c7220 */ /* 0x001fe20000410000 */
[----:B------:R-:W-:Y:S01]  /*0540*/  VIMNMX R8, PT, PT, R3, 0x1, !PT ;  /* 0x0000000103087848 */ /* 0x000fe20007fe0100 */
[----:B------:R-:W-:Y:S01]  /*0550*/  FMUL.FTZ R10, R10, R13 ;  /* 0x0000000d0a0a7220 */ /* 0x000fe20000410000 */
[----:B------:R-:W-:Y:S01]  /*0560*/  SHFL.DOWN PT, R14, R3, 0x2, 0x1f ;  /* 0x08401f00030e7f89 */ /* 0x000fe200000e0000 */
[----:B------:R-:W-:Y:S02]  /*0570*/  I2FP.F32.S32 R11, R3 ;  /* 0x00000003000b7245 */ /* 0x000fe40000201400 */
[----:B------:R-:W-:Y:S01]  /*0580*/  I2FP.F32.U32 R8, R8 ;  /* 0x0000000800087245 */ /* 0x000fe20000201000 */
[----:B------:R-:W0:Y:S01]  /*0590*/  SHFL.DOWN PT, R9, R12, 0x4, 0x1f ;  /* 0x08801f000c097f89 */ /* 0x000e2200000e0000 */
[----:B------:R-:W-:-:S02]  /*05a0*/  FMUL.FTZ R10, R7, R10 ;  /* 0x0000000a070a7220 */ /* 0x000fc40000410000 */
[----:B------:R-:W1:Y:S02]  /*05b0*/  MUFU.RCP R7, R8 ;  /* 0x0000000800077308 */ /* 0x000e640000001000 */
[----:B---3--:R-:W-:Y:S01]  /*05c0*/  FFMA.FTZ R15, R15, R10, R4 ;  /* 0x0000000a0f0f7223 */ /* 0x008fe20000010004 */
[----:B------:R-:W-:-:S03]  /*05d0*/  I2FP.F32.S32 R10, R5 ;  /* 0x00000005000a7245 */ /* 0x000fc60000201400 */
[----:B------:R-:W-:Y:S01]  /*05e0*/  FADD.FTZ R15, R6, R15 ;  /* 0x0000000f060f7221 */ /* 0x000fe20000010000 */
[----:B------:R-:W-:-:S04]  /*05f0*/  I2FP.F32.S32 R6, R2 ;  /* 0x0000000200067245 */ /* 0x000fc80000201400 */
[----:B------:R-:W2:Y:S01]  /*0600*/  SHFL.DOWN PT, R4, R15, 0x4, 0x1f ;  /* 0x08801f000f047f89 */ /* 0x000ea200000e0000 */
[----:B0-----:R-:W-:Y:S01]  /*0610*/  FMUL.FTZ R5, R9, R10 ;  /* 0x0000000a09057220 */ /* 0x001fe20000410000 */
[----:B------:R-:W-:-:S03]  /*0620*/  FADD.FTZ R9, R12, -R9 ;  /* 0x800000090c097221 */ /* 0x000fc60000010000 */
[----:B------:R-:W-:Y:S01]  /*0630*/  FFMA.FTZ R2, R12, R6, R5 ;  /* 0x000000060c027223 */ /* 0x000fe20000010005 */
[----:B------:R-:W-:-:S03]  /*0640*/  FMUL.FTZ R9, R9, R9 ;  /* 0x0000000909097220 */ /* 0x000fc60000410000 */
[----:B-1----:R-:W-:Y:S01]  /*0650*/  FMUL.FTZ R5, R7, R2 ;  /* 0x0000000207057220 */ /* 0x002fe20000410000 */
[----:B------:R-:W-:Y:S01]  /*0660*/  IADD3 R2, PT, PT, R3, R14, RZ ;  /* 0x0000000e03027210 */ /* 0x000fe20007ffe0ff */
[----:B------:R-:W-:-:S03]  /*0670*/  FMUL.FTZ R9, R10, R9 ;  /* 0x000000090a097220 */ /* 0x000fc60000410000 */
[----:B------:R-:W0:Y:S01]  /*0680*/  SHFL.DOWN PT, R8, R5, 0x2, 0x1f ;  /* 0x08401f0005087f89 */ /* 0x000e2200000e0000 */
[----:B------:R-:W-:Y:S01]  /*0690*/  VIMNMX R10, PT, PT, R2, 0x1, !PT ;  /* 0x00000001020a7848 */ /* 0x000fe20007fe0100 */
[----:B------:R-:W-:Y:S02]  /*06a0*/  FMUL.FTZ R9, R6, R9 ;  /* 0x0000000906097220 */ /* 0x000fe40000410000 */
[----:B------:R-:W1:Y:S01]  /*06b0*/  SHFL.DOWN PT, R13, R2, 0x1, 0x1f ;  /* 0x08201f00020d7f89 */ /* 0x000e6200000e0000 */
[----:B------:R-:W-:Y:S01]  /*06c0*/  I2FP.F32.U32 R10, R10 ;  /* 0x0000000a000a7245 */ /* 0x000fe20000201000 */
[----:B--2---:R-:W-:Y:S01]  /*06d0*/  FFMA.FTZ R4, R7, R9, R4 ;  /* 0x0000000907047223 */ /* 0x004fe20000010004 */
[----:B------:R-:W-:Y:S02]  /*06e0*/  I2FP.F32.S32 R9, R14 ;  /* 0x0000000e00097245 */ /* 0x000fe40000201400 */
[----:B------:R-:W2:Y:S01]  /*06f0*/  MUFU.RCP R7, R10 ;  /* 0x0000000a00077308 */ /* 0x000ea20000001000 */
[----:B------:R-:W-:Y:S01]  /*0700*/  FADD.FTZ R15, R15, R4 ;  /* 0x000000040f0f7221 */ /* 0x000fe20000010000 */
[----:B------:R-:W-:-:S04]  /*0710*/  LOP3.LUT R4, R0, 0x1f, RZ, 0xc0, !PT ;  /* 0x0000001f00047812 */ /* 0x000fc800078ec0ff */
[----:B------:R-:W3:Y:S01]  /*0720*/  SHFL.DOWN PT, R6, R15, 0x2, 0x1f ;  /* 0x08401f000f067f89 */ /* 0x000ee200000e0000 */
[----:B------:R-:W-:Y:S01]  /*0730*/  ISETP.NE.AND P0, PT, R4, RZ, PT ;  /* 0x000000ff0400720c */ /* 0x000fe20003f05270 */
[----:B0-----:R-:W-:Y:S01]  /*0740*/  FMUL.FTZ R12, R8, R9 ;  /* 0x00000009080c7220 */ /* 0x001fe20000410000 */
[----:B------:R-:W-:-:S03]  /*0750*/  FADD.FTZ R8, R5, -R8 ;  /* 0x8000000805087221 */ /* 0x000fc60000010000 */
[----:B------:R-:W-:Y:S01]  /*0760*/  FFMA.FTZ R12, R5, R11, R12 ;  /* 0x0000000b050c7223 */ /* 0x000fe2000001000c */
[----:B------:R-:W-:-:S07]  /*0770*/  FMUL.FTZ R8, R8, R8 ;  /* 0x0000000808087220 */ /* 0x000fce0000410000 */
[----:B------:R-:W0:Y:S01]  /*0780*/  @!P0 S2R R14, SR_CgaCtaId ;  /* 0x00000000000e8919 */ /* 0x000e220000008800 */
[-C--:B-1----:R-:W-:Y:S01]  /*0790*/  IADD3 R5, PT, PT, R2, R13.reuse, RZ ;  /* 0x0000000d02057210 */ /* 0x082fe20007ffe0ff */
[----:B--2---:R-:W-:Y:S01]  /*07a0*/  FMUL.FTZ R3, R7, R12 ;  /* 0x0000000c07037220 */ /* 0x004fe20000410000 */
[----:B------:R-:W-:Y:S01]  /*07b0*/  FMUL.FTZ R8, R9, R8 ;  /* 0x0000000809087220 */ /* 0x000fe20000410000 */
[----:B------:R-:W-:Y:S02]  /*07c0*/  I2FP.F32.S32 R13, R13 ;  /* 0x0000000d000d7245 */ /* 0x000fe40000201400 */
[----:B------:R-:W-:Y:S01]  /*07d0*/  I2FP.F32.S32 R2, R2 ;  /* 0x0000000200027245 */ /* 0x000fe20000201400 */
[----:B------:R-:W1:Y:S01]  /*07e0*/  SHFL.DOWN PT, R10, R3, 0x1, 0x1f ;  /* 0x08201f00030a7f89 */ /* 0x000e6200000e0000 */
[----:B------:R-:W-:Y:S01]  /*07f0*/  FMUL.FTZ R8, R11, R8 ;  /* 0x000000080b087220 */ /* 0x000fe20000410000 */
[----:B------:R-:W-:-:S03]  /*0800*/  @!P0 MOV R11, 0x400 ;  /* 0x00000400000b8802 */ /* 0x000fc60000000f00 */
[----:B---3--:R-:W-:Y:S01]  /*0810*/  FFMA.FTZ R6, R7, R8, R6 ;  /* 0x0000000807067223 */ /* 0x008fe20000010006 */
[----:B------:R-:W-:-:S03]  /*0820*/  VIMNMX R8, PT, PT, R5, 0x1, !PT ;  /* 0x0000000105087848 */ /* 0x000fc60007fe0100 */
[----:B------:R-:W-:Y:S01]  /*0830*/  FADD.FTZ R6, R15, R6 ;  /* 0x000000060f067221 */ /* 0x000fe20000010000 */
[----:B------:R-:W-:-:S04]  /*0840*/  I2FP.F32.U32 R8, R8 ;  /* 0x0000000800087245 */ /* 0x000fc80000201000 */
[----:B------:R-:W2:Y:S02]  /*0850*/  SHFL.DOWN PT, R7, R6, 0x1, 0x1f ;  /* 0x08201f0006077f89 */ /* 0x000ea400000e0000 */
[----:B------:R-:W2:Y:S01]  /*0860*/  MUFU.RCP R8, R8 ;  /* 0x0000000800087308 */ /* 0x000ea20000001000 */
[----:B-1----:R-:W-:Y:S01]  /*0870*/  FADD.FTZ R9, R3, -R10 ;  /* 0x8000000a03097221 */ /* 0x002fe20000010000 */
[----:B------:R-:W-:-:S03]  /*0880*/  FMUL.FTZ R10, R10, R13 ;  /* 0x0000000d0a0a7220 */ /* 0x000fc60000410000 */
[----:B------:R-:W-:Y:S01]  /*0890*/  FMUL.FTZ R12, R9, R9 ;  /* 0x00000009090c7220 */ /* 0x000fe20000410000 */
[----:B------:R-:W-:-:S03]  /*08a0*/  FFMA.FTZ R3, R3, R2, R10 ;  /* 0x0000000203037223 */ /* 0x000fc6000001000a */
[----:B------:R-:W-:Y:S01]  /*08b0*/  FMUL.FTZ R9, R13, R12 ;  /* 0x0000000c0d097220 */ /* 0x000fe20000410000 */
[----:B0-----:R-:W-:Y:S02]  /*08c0*/  @!P0 LEA R12, R14, R11, 0x18 ;  /* 0x0000000b0e0c8211 */ /* 0x001fe400078ec0ff */
[----:B------:R-:W-:Y:S01]  /*08d0*/  @!P0 SHF.R.U32.HI R11, RZ, 0x5, R0 ;  /* 0x00000005ff0b8819 */ /* 0x000fe20000011600 */
[----:B------:R-:W-:-:S03]  /*08e0*/  FMUL.FTZ R9, R2, R9 ;  /* 0x0000000902097220 */ /* 0x000fc60000410000 */
[CC--:B------:R-:W-:Y:S01]  /*08f0*/  @!P0 LEA R2, R11.reuse, R12.reuse, 0x3 ;  /* 0x0000000c0b028211 */ /* 0x0c0fe200078e18ff */
[C---:B--2---:R-:W-:Y:S01]  /*0900*/  FFMA.FTZ R7, R8.reuse, R9, R7 ;  /* 0x0000000908077223 */ /* 0x044fe20000010007 */
[----:B------:R-:W-:Y:S01]  /*0910*/  FMUL.FTZ R8, R8, R3 ;  /* 0x0000000308087220 */ /* 0x000fe20000410000 */
[----:B------:R-:W-:Y:S02]  /*0920*/  @!P0 LEA R12, R11, R12, 0x2 ;  /* 0x0000000c0b0c8211 */ /* 0x000fe400078e10ff */
[----:B------:R-:W-:-:S05]  /*0930*/  FADD.FTZ R9, R6, R7 ;  /* 0x0000000706097221 */ /* 0x000fca0000010000 */
[----:B------:R0:W-:Y:S04]  /*0940*/  @!P0 STS.64 [R2+0x80], R8 ;  /* 0x0000800802008388 */ /* 0x0001e80000000a00 */
[----:B------:R0:W-:Y:S01]  /*0950*/  @!P0 STS [R12], R5 ;  /* 0x000000050c008388 */ /* 0x0001e20000000800 */
[----:B------:R-:W-:Y:S01]  /*0960*/  BAR.SYNC.DEFER_BLOCKING 0x0 ;  /* 0x0000000000007b1d */ /* 0x000fe20000010000 */
[----:B------:R-:W-:-:S13]  /*0970*/  ISETP.GT.U32.AND P0, PT, R0, 0x1f, PT ;  /* 0x0000001f0000780c */ /* 0x000fda0003f04070 */
[----:B0-----:R-:W-:Y:S05]  /*0980*/  @P0 EXIT ;  /* 0x000000000000094d */ /* 0x001fea0003800000 */
[----:B------:R-:W-:Y:S01]  /*0990*/  USHF.R.U32.HI UR5, URZ, 0x5, UR4 ;  /* 0x00000005ff057899 */ /* 0x000fe20008011604 */
[----:B------:R-:W-:-:S05]  /*09a0*/  HFMA2 R16, -RZ, RZ, 0, 0 ;  /* 0x00000000ff107431 */ /* 0x000fca00000001ff */
[----:B------:R-:W-:-:S13]  /*09b0*/  ISETP.GE.U32.AND P0, PT, R0, UR5, PT ;  /* 0x0000000500007c0c */ /* 0x000fda000bf06070 */
[----:B------:R-:W0:Y:S01]  /*09c0*/  @!P0 S2R R3, SR_CgaCtaId ;  /* 0x0000000000038919 */ /* 0x000e220000008800 */
[----:B------:R-:W-:-:S04]  /*09d0*/  @!P0 MOV R2, 0x400 ;  /* 0x0000040000028802 */ /* 0x000fc80000000f00 */
[----:B0-----:R-:W-:Y:S02]  /*09e0*/  @!P0 LEA R7, R3, R2, 0x18 ;  /* 0x0000000203078211 */ /* 0x001fe400078ec0ff */
[----:B------:R-:W-:Y:S02]  /*09f0*/  CS2R R2, SRZ ;  /* 0x0000000000027805 */ /* 0x000fe4000001ff00 */
[-C--:B------:R-:W-:Y:S02]  /*0a00*/  @!P0 LEA R5, R4, R7.reuse, 0x2 ;  /* 0x0000000704058211 */ /* 0x080fe400078e10ff */
[----:B------:R-:W-:-:S03]  /*0a10*/  @!P0 LEA R4, R0, R7, 0x3 ;  /* 0x0000000700048211 */ /* 0x000fc600078e18ff */
[----:B------:R1:W2:Y:S04]  /*0a20*/  @!P0 LDS R16, [R5] ;  /* 0x0000000005108984 */ /* 0x0002a80000000800 */
[----:B------:R1:W3:Y:S02]  /*0a30*/  @!P0 LDS.64 R2, [R4+0x80] ;  /* 0x0000800004028984 */ /* 0x0002e40000000a00 */
.L_x_757:
[----:B------:R-:W-:-:S13]  /*0a40*/  ISETP.GT.U32.AND P0, PT, R0, 0x1f, PT ;  /* 0x0000001f0000780c */ /* 0x000fda0003f04070 */
[----:B------:R-:W-:Y:S05]  /*0a50*/  @P0 EXIT ;  /* 0x000000000000094d */ /* 0x000fea0003800000 */
[----:B-12---:R-:W1:Y:S01]  /*0a60*/  SHFL.DOWN PT, R5, R16, 0x10, 0x1f ;  /* 0x0a001f0010057f89 */ /* 0x006e6200000e0000 */
[-C--:B------:R-:W-:Y:S02]  /*0a70*/  I2FP.F32.S32 R10, R16.reuse ;  /* 0x00000010000a7245 */ /* 0x080fe40000201400 */
[----:B------:R-:W-:Y:S01]  /*0a80*/  ISETP.NE.AND P0, PT, R0, RZ, PT ;  /* 0x000000ff0000720c */ /* 0x000fe20003f05270 */
[----:B---3--:R-:W2:Y:S01]  /*0a90*/  SHFL.DOWN PT, R7, R2, 0x10, 0x1f ;  /* 0x0a001f0002077f89 */ /* 0x008ea200000e0000 */
[----:B-1----:R-:W-:Y:S02]  /*0aa0*/  IADD3 R4, PT, PT, R5, R16, RZ ;  /* 0x0000001005047210 */ /* 0x002fe40007ffe0ff */
[----:B------:R-:W-:Y:S02]  /*0ab0*/  I2FP.F32.S32 R8, R5 ;  /* 0x0000000500087245 */ /* 0x000fe40000201400 */
[----:B------:R-:W-:Y:S01]  /*0ac0*/  VIMNMX R6, PT, PT, R4, 0x1, !PT ;  /* 0x0000000104067848 */ /* 0x000fe20007fe0100 */
[----:B------:R-:W1:Y:S01]  /*0ad0*/  SHFL.DOWN PT, R11, R4, 0x8, 0x1f ;  /* 0x09001f00040b7f89 */ /* 0x000e6200000e0000 */
[----:B------:R-:W-:Y:S01]  /*0ae0*/  I2FP.F32.S32 R13, R4 ;  /* 0x00000004000d7245 */ /* 0x000fe20000201400 */
[C---:B--2---:R-:W-:Y:S01]  /*0af0*/  FMUL.FTZ R9, R7.reuse, R8 ;  /* 0x0000000807097220 */ /* 0x044fe20000410000 */
[----:B------:R-:W-:Y:S01]  /*0b00*/  I2FP.F32.U32 R6, R6 ;  /* 0x0000000600067245 */ /* 0x000fe20000201000 */
[----:B------:R-:W2:Y:S02]  /*0b10*/  SHFL.DOWN PT, R5, R3, 0x10, 0x1f ;  /* 0x0a001f0003057f89 */ /* 0x000ea400000e0000 */
[----:B------:R-:W-:Y:S01]  /*0b20*/  FFMA.FTZ R9, R10, R2, R9 ;  /* 0x000000020a097223 */ /* 0x000fe20000010009 */
[----:B------:R-:W-:-:S02]  /*0b30*/  FADD.FTZ R2, -R7, R2 ;  /* 0x0000000207027221 */ /* 0x000fc40000010100 */
[----:B------:R-:W3:Y:S02]  /*0b40*/  MUFU.RCP R6, R6 ;  /* 0x0000000600067308 */ /* 0x000ee40000001000 */
[----:B------:R-:W-:-:S04]  /*0b50*/  FMUL.FTZ R7, R2, R2 ;  /* 0x0000000202077220 */ /* 0x000fc80000410000 */
[----:B------:R-:W-:-:S04]  /*0b60*/  FMUL.FTZ R7, R8, R7 ;  /* 0x0000000708077220 */ /* 0x000fc80000410000 */
[----:B------:R-:W-:Y:S01]  /*0b70*/  FMUL.FTZ R7, R10, R7 ;  /* 0x000000070a077220 */ /* 0x000fe20000410000 */
[-C--:B-1----:R-:W-:Y:S02]  /*0b80*/  IADD3 R2, PT, PT, R4, R11.reuse, RZ ;  /* 0x0000000b04027210 */ /* 0x082fe40007ffe0ff */
[----:B------:R-:W-:Y:S01]  /*0b90*/  I2FP.F32.S32 R11, R11 ;  /* 0x0000000b000b7245 */ /* 0x000fe20000201400 */
[----:B---3--:R-:W-:Y:S01]  /*0ba0*/  FMUL.FTZ R9, R6, R9 ;  /* 0x0000000906097220 */ /* 0x008fe20000410000 */
[----:B------:R-:W-:Y:S01]  /*0bb0*/  VIMNMX R8, PT, PT, R2, 0x1, !PT ;  /* 0x0000000102087848 */ /* 0x000fe20007fe0100 */
[----:B--2---:R-:W-:Y:S02]  /*0bc0*/  FFMA.FTZ R6, R6, R7, R5 ;  /* 0x0000000706067223 */ /* 0x004fe40000010005 */
[----:B------:R-:W1:Y:S01]  /*0bd0*/  SHFL.DOWN PT, R5, R2, 0x4, 0x1f ;  /* 0x08801f0002057f89 */ /* 0x000e6200000e0000 */
[----:B------:R-:W-:Y:S01]  /*0be0*/  I2FP.F32.U32 R8, R8 ;  /* 0x0000000800087245 */ /* 0x000fe20000201000 */
[----:B------:R-:W-:-:S02]  /*0bf0*/  FADD.FTZ R6, R6, R3 ;  /* 0x0000000306067221 */ /* 0x000fc40000010000 */
[----:B------:R-:W2:Y:S01]  /*0c00*/  SHFL.DOWN PT, R12, R9, 0x8, 0x1f ;  /* 0x09001f00090c7f89 */ /* 0x000ea200000e0000 */
[----:B------:R3:W4:Y:S03]  /*0c10*/  MUFU.RCP R7, R8 ;  /* 0x0000000800077308 */ /* 0x0007260000001000 */
[----:B------:R-:W5:Y:S01]  /*0c20*/  SHFL.DOWN PT, R4, R6, 0x8, 0x1f ;  /* 0x09001f0006047f89 */ /* 0x000f6200000e0000 */
[----:B-1----:R-:W-:Y:S01]  /*0c30*/  IADD3 R3, PT, PT, R2, R5, RZ ;  /* 0x0000000502037210 */ /* 0x002fe20007ffe0ff */
[----:B--2---:R-:W-:-:S03]  /*0c40*/  FMUL.FTZ R10, R12, R11 ;  /* 0x0000000b0c0a7220 */ /* 0x004fc60000410000 */
[----:B---3--:R-:W-:Y:S01]  /*0c50*/  VIMNMX R8, PT, PT, R3, 0x1, !PT ;  /* 0x0000000103087848 */ /* 0x008fe20007fe0100 */
[----:B------:R-:W1:Y:S01]  /*0c60*/  SHFL.DOWN PT, R14, R3, 0x2, 0x1f ;  /* 0x08401f00030e7f89 */ /* 0x000e6200000e0000 */
[C---:B------:R-:W-:Y:S01]  /*0c70*/  FFMA.FTZ R10, R9.reuse, R13, R10 ;  /* 0x0000000d090a7223 */ /* 0x040fe2000001000a */
[----:B------:R-:W-:Y:S01]  /*0c80*/  FADD.FTZ R9, R9, -R12 ;  /* 0x8000000c09097221 */ /* 0x000fe20000010000 */
[----:B------:R-:W-:Y:S02]  /*0c90*/  I2FP.F32.U32 R8, R8 ;  /* 0x0000000800087245 */ /* 0x000fe40000201000 */
[----:B----4-:R-:W-:Y:S01]  /*0ca0*/  FMUL.FTZ R10, R7, R10 ;  /* 0x0000000a070a7220 */ /* 0x010fe20000410000 */
[----:B------:R-:W-:-:S04]  /*0cb0*/  FMUL.FTZ R12, R9, R9 ;  /* 0x00000009090c7220 */ /* 0x000fc80000410000 */
[----:B------:R-:W2:Y:S01]  /*0cc0*/  SHFL.DOWN PT, R9, R10, 0x4, 0x1f ;  /* 0x08801f000a097f89 */ /* 0x000ea200000e0000 */
[----:B------:R-:W-:Y:S02]  /*0cd0*/  FMUL.FTZ R12, R11, R12 ;  /* 0x0000000c0b0c7220 */ /* 0x000fe40000410000 */
[----:B------:R-:W3:Y:S02]  /*0ce0*/  MUFU.RCP R11, R8 ;  /* 0x00000008000b7308 */ /* 0x000ee40000001000 */
[----:B------:R-:W-:-:S04]  /*0cf0*/  FMUL.FTZ R12, R13, R12 ;  /* 0x0000000c0d0c7220 */ /* 0x000fc80000410000 */
[----:B-----5:R-:W-:Y:S01]  /*0d00*/  FFMA.FTZ R7, R7, R12, R4 ;  /* 0x0000000c07077223 */ /* 0x020fe20000010004 */
[----:B------:R-:W-:-:S03]  /*0d10*/  I2FP.F32.S32 R12, R2 ;  /* 0x00000002000c7245 */ /* 0x000fc60000201400 */
[----:B------:R-:W-:Y:S01]  /*0d20*/  FADD.FTZ R7, R6, R7 ;  /* 0x0000000706077221 */ /* 0x000fe20000010000 */
[----:B------:R-:W-:Y:S02]  /*0d30*/  I2FP.F32.S32 R6, R5 ;  /* 0x0000000500067245 */ /* 0x000fe40000201400 */
[-C--:B-1----:R-:W-:Y:S02]  /*0d40*/  IADD3 R2, PT, PT, R3, R14.reuse, RZ ;  /* 0x0000000e03027210 */ /* 0x082fe40007ffe0ff */
[----:B------:R-:W1:Y:S01]  /*0d50*/  SHFL.DOWN PT, R4, R7, 0x4, 0x1f ;  /* 0x08801f0007047f89 */ /* 0x000e6200000e0000 */
[----:B------:R-:W-:Y:S01]  /*0d60*/  I2FP.F32.S32 R14, R14 ;  /* 0x0000000e000e7245 */ /* 0x000fe20000201400 */
[----:B--2---:R-:W-:Y:S01]  /*0d70*/  FMUL.FTZ R5, R9, R6 ;  /* 0x0000000609057220 */ /* 0x004fe20000410000 */
[----:B------:R-:W-:-:S03]  /*0d80*/  FADD.FTZ R9, R10, -R9 ;  /* 0x800000090a097221 */ /* 0x000fc60000010000 */
[----:B------:R-:W-:Y:S01]  /*0d90*/  FFMA.FTZ R10, R10, R12, R5 ;  /* 0x0000000c0a0a7223 */ /* 0x000fe20000010005 */
[----:B------:R-:W-:Y:S01]  /*0da0*/  FMUL.FTZ R9, R9, R9 ;  /* 0x0000000909097220 */ /* 0x000fe20000410000 */
[----:B------:R-:W-:Y:S02]  /*0db0*/  VIMNMX R5, PT, PT, R2, 0x1, !PT ;  /* 0x0000000102057848 */ /* 0x000fe40007fe0100 */
[----:B---3--:R-:W-:Y:S01]  /*0dc0*/  FMUL.FTZ R10, R11, R10 ;  /* 0x0000000a0b0a7220 */ /* 0x008fe20000410000 */
[----:B------:R-:W-:Y:S01]  /*0dd0*/  FMUL.FTZ R9, R6, R9 ;  /* 0x0000000906097220 */ /* 0x000fe20000410000 */
[----:B------:R-:W-:Y:S02]  /*0de0*/  I2FP.F32.U32 R8, R5 ;  /* 0x0000000500087245 */ /* 0x000fe40000201000 */
[----:B------:R-:W2:Y:S01]  /*0df0*/  SHFL.DOWN PT, R5, R2, 0x1, 0x1f ;  /* 0x08201f0002057f89 */ /* 0x000ea200000e0000 */
[----:B------:R-:W-:-:S03]  /*0e00*/  FMUL.FTZ R9, R12, R9 ;  /* 0x000000090c097220 */ /* 0x000fc60000410000 */
[----:B------:R-:W3:Y:S01]  /*0e10*/  SHFL.DOWN PT, R13, R10, 0x2, 0x1f ;  /* 0x08401f000a0d7f89 */ /* 0x000ee200000e0000 */
[----:B-1----:R-:W-:Y:S01]  /*0e20*/  FFMA.FTZ R4, R11, R9, R4 ;  /* 0x000000090b047223 */ /* 0x002fe20000010004 */
[----:B------:R-:W-:-:S03]  /*0e30*/  I2FP.F32.S32 R11, R3 ;  /* 0x00000003000b7245 */ /* 0x000fc60000201400 */
[----:B------:R-:W-:Y:S02]  /*0e40*/  FADD.FTZ R4, R7, R4 ;  /* 0x0000000407047221 */ /* 0x000fe40000010000 */
[----:B------:R-:W1:Y:S03]  /*0e50*/  MUFU.RCP R7, R8 ;  /* 0x0000000800077308 */ /* 0x000e660000001000 */
[----:B------:R-:W4:Y:S01]  /*0e60*/  SHFL.DOWN PT, R6, R4, 0x2, 0x1f ;  /* 0x08401f0004067f89 */ /* 0x000f2200000e0000 */
[----:B--2---:R-:W-:Y:S01]  /*0e70*/  IADD3 R16, PT, PT, R2, R5, RZ ;  /* 0x0000000502107210 */ /* 0x004fe20007ffe0ff */
[----:B---3--:R-:W-:Y:S01]  /*0e80*/  FADD.FTZ R9, R10, -R13 ;  /* 0x8000000d0a097221 */ /* 0x008fe20000010000 */
[----:B------:R-:W-:-:S03]  /*0e90*/  FMUL.FTZ R13, R13, R14 ;  /* 0x0000000e0d0d7220 */ /* 0x000fc60000410000 */
[----:B------:R-:W-:Y:S01]  /*0ea0*/  FMUL.FTZ R9, R9, R9 ;  /* 0x0000000909097220 */ /* 0x000fe20000410000 */
[----:B------:R-:W-:-:S03]  /*0eb0*/  FFMA.FTZ R10, R10, R11, R13 ;  /* 0x0000000b0a0a7223 */ /* 0x000fc6000001000d */
[----:B------:R-:W-:Y:S01]  /*0ec0*/  FMUL.FTZ R14, R14, R9 ;  /* 0x000000090e0e7220 */ /* 0x000fe20000410000 */
[----:B-1----:R-:W-:-:S03]  /*0ed0*/  FMUL.FTZ R3, R7, R10 ;  /* 0x0000000a07037220 */ /* 0x002fc60000410000 */
[----:B------:R-:W-:Y:S02]  /*0ee0*/  FMUL.FTZ R14, R11, R14 ;  /* 0x0000000e0b0e7220 */ /* 0x000fe40000410000 */
[----:B------:R1:W2:Y:S02]  /*0ef0*/  SHFL.DOWN PT, R10, R3, 0x1, 0x1f ;  /* 0x08201f00030a7f89 */ /* 0x0002a400000e0000 */
[----:B----4-:R-:W-:Y:S01]  /*0f00*/  FFMA.FTZ R7, R7, R14, R6 ;  /* 0x0000000e07077223 */ /* 0x010fe20000010006 */
[----:B------:R-:W-:-:S03]  /*0f10*/  VIMNMX R6, PT, PT, R16, 0x1, !PT ;  /* 0x0000000110067848 */ /* 0x000fc60007fe0100 */
[----:B------:R-:W-:-:S05]  /*0f20*/  FADD.FTZ R4, R4, R7 ;  /* 0x0000000704047221 */ /* 0x000fca0000010000 */
[----:B------:R1:W3:Y:S01]  /*0f30*/  SHFL.DOWN PT, R0, R4, 0x1, 0x1f ;  /* 0x08201f0004007f89 */ /* 0x0002e200000e0000 */
[----:B------:R-:W-:Y:S05]  /*0f40*/  @P0 EXIT ;  /* 0x000000000000094d */ /* 0x000fea0003800000 */
[----:B------:R-:W4:Y:S01]  /*0f50*/  S2R R11, SR_CTAID.X ;  /* 0x00000000000b7919 */ /* 0x000f220000002500 */
[----:B------:R-:W-:Y:S01]  /*0f60*/  I2FP.F32.U32 R12, R6 ;  /* 0x00000006000c7245 */ /* 0x000fe20000201000 */
[----:B------:R-:W4:Y:S01]  /*0f70*/  LDC.64 R8, c[0x0][0x388] ;  /* 0x0000e200ff087b82 */ /* 0x000f220000000a00 */
[----:B--2---:R-:W-:Y:S01]  /*0f80*/  FADD.FTZ R14, R3, -R10 ;  /* 0x8000000a030e7221 */ /* 0x004fe20000010000 */
[----:B------:R-:W-:Y:S01]  /*0f90*/  I2FP.F32.S32 R16, R16 ;  /* 0x0000001000107245 */ /* 0x000fe20000201400 */
[----:B------:R-:W3:Y:S01]  /*0fa0*/  MUFU.RCP R13, R12 ;  /* 0x0000000c000d7308 */ /* 0x000ee20000001000 */
[----:B------:R-:W-:Y:S01]  /*0fb0*/  I2FP.F32.S32 R5, R5 ;  /* 0x0000000500057245 */ /* 0x000fe20000201400 */
[----:B------:R-:W-:Y:S01]  /*0fc0*/  FMUL.FTZ R14, R14, R14 ;  /* 0x0000000e0e0e7220 */ /* 0x000fe20000410000 */
[----:B------:R-:W-:Y:S02]  /*0fd0*/  I2FP.F32.S32 R2, R2 ;  /* 0x0000000200027245 */ /* 0x000fe40000201400 */
[----:B------:R-:W2:Y:S01]  /*0fe0*/  LDC.64 R6, c[0x0][0x390] ;  /* 0x0000e400ff067b82 */ /* 0x000ea20000000a00 */
[----:B0-----:R-:W-:Y:S01]  /*0ff0*/  FMUL.FTZ R15, R5, R14 ;  /* 0x0000000e050f7220 */ /* 0x001fe20000410000 */
[----:B------:R-:W-:Y:S01]  /*1000*/  FMUL.FTZ R10, R10, R5 ;  /* 0x000000050a0a7220 */ /* 0x000fe20000410000 */
[----:B------:R-:W0:Y:S02]  /*1010*/  MUFU.RCP R16, R16 ;  /* 0x0000001000107308 */ /* 0x000e240000001000 */
[----:B------:R-:W-:Y:S01]  /*1020*/  FMUL.FTZ R15, R2, R15 ;  /* 0x0000000f020f7220 */ /* 0x000fe20000410000 */
[----:B------:R-:W-:-:S03]  /*1030*/  FFMA.FTZ R10, R3, R2, R10 ;  /* 0x00000002030a7223 */ /* 0x000fc6000001000a */
[C---:B---3--:R-:W-:Y:S01]  /*1040*/  FFMA.FTZ R15, R13.reuse, R15, R0 ;  /* 0x0000000f0d0f7223 */ /* 0x048fe20000010000 */
[----:B------:R-:W-:-:S03]  /*1050*/  FMUL.FTZ R13, R13, R10 ;  /* 0x0000000a0d0d7220 */ /* 0x000fc60000410000 */
[----:B-1----:R-:W-:-:S04]  /*1060*/  FADD.FTZ R3, R4, R15 ;  /* 0x0000000f04037221 */ /* 0x002fc80000010000 */
[----:B0-----:R-:W-:Y:S01]  /*1070*/  FMUL.FTZ R3, R3, R16 ;  /* 0x0000001003037220 */ /* 0x001fe20000410000 */
[----:B----4-:R-:W-:-:S04]  /*1080*/  IMAD.WIDE.U32 R8, R11, 0x4, R8 ;  /* 0x000000040b087825 */ /* 0x010fc800078e0008 */
[----:B--2---:R-:W-:Y:S01]  /*1090*/  IMAD.WIDE.U32 R6, R11, 0x4, R6 ;  /* 0x000000040b067825 */ /* 0x004fe200078e0006 */
[----:B------:R-:W-:Y:S04]  /*10a0*/  STG.E desc[UR6][R8.64], R13 ;  /* 0x0000000d08007986 */ /* 0x000fe8000c101906 */
[----:B------:R-:W-:Y:S01]  /*10b0*/  STG.E desc[UR6][R6.64], R3 ;  /* 0x0000000306007986 */ /* 0x000fe2000c101906 */
[----:B------:R-:W-:Y:S05]  /*10c0*/  EXIT ;  /* 0x000000000000794d */ /* 0x000fea0003800000 */
.L_x_758:
        /* <DEDUP_REMOVED lines=11> */
.L_x_792:


//--------------------- .text._Z14welford_kernelIfffEvPKT_PT1_S4_iii --------------------------
	.section	.text._Z14welford_kernelIfffEvPKT_PT1_S4_iii,"ax",@progbits
	.align	128
        .global         _Z14welford_kernelIfffEvPKT_PT1_S4_iii
        .type           _Z14welford_kernelIfffEvPKT_PT1_S4_iii,@function
        .size           _Z14welford_kernelIfffEvPKT_PT1_S4_iii,(.L_x_793 - _Z14welford_kernelIfffEvPKT_PT1_S4_iii)
        .other          _Z14welford_kernelIfffEvPKT_PT1_S4_iii,@"STO_CUDA_ENTRY STV_DEFAULT"
_Z14welford_kernelIfffEvPKT_PT1_S4_iii:
.text._Z14welford_kernelIfffEvPKT_PT1_S4_iii:
        /* <DEDUP_REMOVED lines=17> */
.L_x_764:
        /* <DEDUP_REMOVED lines=8> */
.L_x_763:
[----:B------:R-:W-:-:S04]  /*0190*/  IMAD R5, R16, R17, R10 ;  /* 0x0000001110057224 */ /* 0x000fc800078e020a */
[----:B-1----:R-:W-:-:S06]  /*01a0*/  IMAD.WIDE R4, R5, 0x4, R2 ;  /* 0x0000000405047825 */ /* 0x002fcc00078e0202 */
[----:B------:R-:W2:Y:S01]  /*01b0*/  LDG.E.CONSTANT R4, desc[UR6][R4.64] ;  /* 0x0000000604047981 */ /* 0x000ea2000c1e9900 */
[----:B------:R-:W-:Y:S02]  /*01c0*/  IADD3 R8, PT, PT, R8, 0x1, RZ ;  /* 0x0000000108087810 */ /* 0x000fe40007ffe0ff */
[----:B------:R-:W-:Y:S02]  /*01d0*/  IADD3 R10, PT, PT, R10, UR5, RZ ;  /* 0x000000050a0a7c10 */ /* 0x000fe4000fffe0ff */
[----:B------:R-:W-:Y:S02]  /*01e0*/  I2FP.F32.S32 R11, R8 ;  /* 0x00000008000b7245 */ /* 0x000fe40000201400 */
[----:B------:R-:W-:-:S04]  /*01f0*/  ISETP.GE.AND P0, PT, R10, R17, PT ;  /* 0x000000110a00720c */ /* 0x000fc80003f06270 */
[----:B------:R-:W0:Y:S01]  /*0200*/  MUFU.RCP R11, R11 ;  /* 0x0000000b000b7308 */ /* 0x000e220000001000 */
[----:B--2---:R-:W-:-:S04]  /*0210*/  FADD.FTZ R12, R4, -R7 ;  /* 0x80000007040c7221 */ /* 0x004fc80000010000 */
[----:B0-----:R-:W-:-:S04]  /*0220*/  FFMA.FTZ R7, R12, R11, R7 ;  /* 0x0000000b0c077223 */ /* 0x001fc80000010007 */
[----:B------:R-:W-:-:S04]  /*0230*/  FADD.FTZ R14, R4, -R7 ;  /* 0x80000007040e7221 */ /* 0x000fc80000010000 */
[----:B------:R-:W-:Y:S01]  /*0240*/  FFMA.FTZ R9, R12, R14, R9 ;  /* 0x0000000e0c097223 */ /* 0x000fe20000010009 */
[----:B------:R-:W-:Y:S06]  /*0250*/  @!P0 BRA `(.L_x_763) ;  /* 0xfffffffc00cc8947 */ /* 0x000fec000383ffff */
.L_x_762:
[----:B------:R-:W-:Y:S05]  /*0260*/  BSYNC.RECONVERGENT B1 ;  /* 0x0000000000017941 */ /* 0x000fea0003800200 */
.L_x_761:
[----:B------:R-:W1:Y:S01]  /*0270*/  LDCU UR9, c[0x0][0x398] ;  /* 0x00007300ff0977ac */ /* 0x000e620008000800 */
[----:B------:R-:W-:-:S04]  /*0280*/  IADD3 R6, PT, PT, R6, UR8, RZ ;  /* 0x0000000806067c10 */ /* 0x000fc8000fffe0ff */
[----:B-1----:R-:W-:-:S13]  /*0290*/  ISETP.GE.AND P0, PT, R6, UR9, PT ;  /* 0x0000000906007c0c */ /* 0x002fda000bf06270 */
[----:B------:R-:W-:Y:S05]  /*02a0*/  @!P0 BRA `(.L_x_764) ;  /* 0xfffffffc00988947 */ /* 0x000fea000383ffff */
.L_x_760:
[----:B------:R-:W-:Y:S05]  /*02b0*/  BSYNC.RECONVERGENT B0 ;  /* 0x0000000000007941 */ /* 0x000fea0003800200 */
.L_x_759:
        /* <DEDUP_REMOVED lines=119> */
.L_x_765:
        /* <DEDUP_REMOVED lines=105> */
.L_x_766:
        /* <DEDUP_REMOVED lines=12> */
.L_x_793:


//--------------------- .nv.shared.reserved.0     --------------------------
	.section	.nv.shared.reserved.0,"aw",@nobits
	.weak		__nv_reservedSMEM_offset_0_alias
	.size		__nv_reservedSMEM_offset_0_alias, 0, 64
	.other		__nv_reservedSMEM_offset_0_alias,@"STO_CUDA_RESERVED_SHARED STV_DEFAULT"
__nv_reservedSMEM_offset_0_alias:
	.zero		0
	.zero		64


//--------------------- .nv.global                --------------------------
	.section	.nv.global,"aw",@nobits
.nv.global:
	.type		_ZN41_INTERNAL_c40c9d7c_10_welford_cu_4d36edd84cuda3std3__48in_placeE,@object
	.size		_ZN41_INTERNAL_c40c9d7c_10_welford_cu_4d36edd84cuda3std3__48in_placeE,(_ZN41_INTERNAL_c40c9d7c_10_welford_cu_4d36edd84cuda3std6ranges3__45__cpo8distanceE - _ZN41_INTERNAL_c40c9d7c_10_welford_cu_4d36edd84cuda3std3__48in_placeE)
_ZN41_INTERNAL_c40c9d7c_10_welford_cu_4d36edd84cuda3std3__48in_placeE:
	.zero		1
	.type		_ZN41_INTERNAL_c40c9d7c_10_welford_cu_4d36edd84cuda3std6ranges3__45__cpo8distanceE,@object
	.size		_ZN41_INTERNAL_c40c9d7c_10_welford_cu_4d36edd84cuda3std6ranges3__45__cpo8distanceE,(_ZN41_INTERNAL_c40c9d7c_10_welford_cu_4d36edd84cuda3std3__45__cpo6cbeginE - _ZN41_INTERNAL_c40c9d7c_10_welford_cu_4d36edd84cuda3std6ranges3__45__cpo8distanceE)
_ZN41_INTERNAL_c40c9d7c_10_welford_cu_4d36edd84cuda3std6ranges3__45__cpo8distanceE:
	.zero		1
	.type		_ZN41_INTERNAL_c40c9d7c_10_welford_cu_4d36edd84cuda3std3__45__cpo6cbeginE,@object
	.size		_ZN41_INTERNAL_c40c9d7c_10_welford_cu_4d36edd84cuda3std3__45__cpo6cbeginE,(_ZN41_INTERNAL_c40c9d7c_10_welford_cu_4d36edd84cuda3std6ranges3__45__cpo7advanceE - _ZN41_INTERNAL_c40c9d7c_10_welford_cu_4d36edd84cuda3std3__45__cpo6cbeginE)
_ZN41_INTERNAL_c40c9d7c_10_welford_cu_4d36edd84cuda3std3__45__cpo6cbeginE:
	.zero		1
	.type		_ZN41_INTERNAL_c40c9d7c_10_welford_cu_4d36edd84cuda3std6ranges3__45__cpo7advanceE,@object
	.size		_ZN41_INTERNAL_c40c9d7c_10_welford_cu_4d36edd84cuda3std6ranges3__45__cpo7advanceE,(_ZN41_INTERNAL_c40c9d7c_10_welford_cu_4d36edd84cuda3std3__45__cpo7crbeginE - _ZN41_INTERNAL_c40c9d7c_10_welford_cu_4d36edd84cuda3std6ranges3__45__cpo7advanceE)
_ZN41_INTERNAL_c40c9d7c_10_welford_cu_4d36edd84cuda3std6ranges3__45__cpo7advanceE:
	.zero		1
	.type		_ZN41_INTERNAL_c40c9d7c_10_welford_cu_4d36edd84cuda3std3__45__cpo7crbeginE,@object
	.size		_ZN41_INTERNAL_c40c9d7c_10_welford_cu_4d36edd84cuda3std3__45__cpo7crbeginE,(_ZN41_INTERNAL_c40c9d7c_10_welford_cu_4d36edd84cuda3std6ranges3__45__cpo4dataE - _ZN41_INTERNAL_c40c9d7c_10_welford_cu_4d36edd84cuda3std3__45__cpo7crbeginE)
_ZN41_INTERNAL_c40c9d7c_10_welford_cu_4d36edd84cuda3std3__45__cpo7crbeginE:
	.zero		1
	.type		_ZN41_INTERNAL_c40c9d7c_10_welford_cu_4d36edd84cuda3std6ranges3__45__cpo4dataE,@object
	.size		_ZN41_INTERNAL_c40c9d7c_10_welford_cu_4d36edd84cuda3std6ranges3__45__cpo4dataE,(_ZN41_INTERNAL_c40c9d7c_10_welford_cu_4d36edd84cuda3std6ranges3__45__cpo5beginE - _ZN41_INTERNAL_c40c9d7c_10_welford_cu_4d36edd84cuda3std6ranges3__45__cpo4dataE)
_ZN41_INTERNAL_c40c9d7c_10_welford_cu_4d36edd84cuda3std6ranges3__45__cpo4dataE:
	.zero		1
	.type		_ZN41_INTERNAL_c40c9d7c_10_welford_cu_4d36edd84cuda3std6ranges3__45__cpo5beginE,@object
	.size		_ZN41_INTERNAL_c40c9d7c_10_welford_cu_4d36edd84cuda3std6ranges3__45__cpo5beginE,(_ZN41_INTERNAL_c40c9d7c_10_welford_cu_4d36edd84cuda3std3__443_GLOBAL__N__c40c9d7c_10_welford_cu_4d36edd86ignoreE - _ZN41_INTERNAL_c40c9d7c_10_welford_cu_4d36edd84cuda3std6ranges3__45__cpo5beginE)
_ZN41_INTERNAL_c40c9d7c_10_welford_cu_4d36edd84cuda3std6ranges3__45__cpo5beginE:
	.zero		1
	.type		_ZN41_INTERNAL_c40c9d7c_10_welford_cu_4d36edd84cuda3std3__443_GLOBAL__N__c40c9d7c_10_welford_cu_4d36edd86ignoreE,@object
	.size		_ZN41_INTERNAL_c40c9d7c_10_welford_cu_4d36edd84cuda3std3__443_GLOBAL__N__c40c9d7c_10_welford_cu_4d36edd86ignoreE,(_ZN41_INTERNAL_c40c9d7c_10_welford_cu_4d36edd84cuda3std6ranges3__45__cpo4sizeE - _ZN41_INTERNAL_c40c9d7c_10_welford_cu_4d36edd84cuda3std3__443_GLOBAL__N__c40c9d7c_10_welford_cu_4d36edd86ignoreE)
_ZN41_INTERNAL_c40c9d7c_10_welford_cu_4d36edd84cuda3std3__443_GLOBAL__N__c40c9d7c_10_welford_cu_4d36edd86ignoreE:
	.zero		1
	.type		_ZN41_INTERNAL_c40c9d7c_10_welford_cu_4d36edd84cuda3std6ranges3__45__cpo4sizeE,@object
	.size		_ZN41_INTERNAL_c40c9d7c_10_welford_cu_4d36edd84cuda3std6ranges3__45__cpo4sizeE,(_ZN41_INTERNAL_c40c9d7c_10_welford_cu_4d36edd84cuda3std3__45__cpo5beginE - _ZN41_INTERNAL_c40c9d7c_10_welford_cu_4d36edd84cuda3std6ranges3__45__cpo4sizeE)
_ZN41_INTERNAL_c40c9d7c_10_welford_cu_4d36edd84cuda3std6ranges3__45__cpo4sizeE:
	.zero		1
	.type		_ZN41_INTERNAL_c40c9d7c_10_welford_cu_4d36edd84cuda3std3__45__cpo5beginE,@object
	.size		_ZN41_INTERNAL_c40c9d7c_10_welford_cu_4d36edd84cuda3std3__45__cpo5beginE,(_ZN41_INTERNAL_c40c9d7c_10_welford_cu_4d36edd84cuda3std6ranges3__45__cpo6cbeginE - _ZN41_INTERNAL_c40c9d7c_10_welford_cu_4d36edd84cuda3std3__45__cpo5beginE)
_ZN41_INTERNAL_c40c9d7c_10_welford_cu_4d36edd84cuda3std3__45__cpo5beginE:
	.zero		1
	.type		_ZN41_INTERNAL_c40c9d7c_10_welford_cu_4d36edd84cuda3std6ranges3__45__cpo6cbeginE,@object
	.size		_ZN41_INTERNAL_c40c9d7c_10_welford_cu_4d36edd84cuda3std6ranges3__45__cpo6cbeginE,(_ZN41_INTERNAL_c40c9d7c_10_welford_cu_4d36edd84cuda3std3__45__cpo6rbeginE - _ZN41_INTERNAL_c40c9d7c_10_welford_cu_4d36edd84cuda3std6ranges3__45__cpo6cbeginE)
_ZN41_INTERNAL_c40c9d7c_10_welford_cu_4d36edd84cuda3std6ranges3__45__cpo6cbeginE:
	.zero		1
	.type		_ZN41_INTERNAL_c40c9d7c_10_welford_cu_4d36edd84cuda3std3__45__cpo6rbeginE,@object
	.size		_ZN41_INTERNAL_c40c9d7c_10_welford_cu_4d36edd84cuda3std3__45__cpo6rbeginE,(_ZN41_INTERNAL_c40c9d7c_10_welford_cu_4d36edd84cuda3std6ranges3__45__cpo4nextE - _ZN41_INTERNAL_c40c9d7c_10_welford_cu_4d36edd84cuda3std3__45__cpo6rbeginE)
_ZN41_INTERNAL_c40c9d7c_10_welford_cu_4d36edd84cuda3std3__45__cpo6rbeginE:
	.zero		1
	.type		_ZN41_INTERNAL_c40c9d7c_10_welford_cu_4d36edd84cuda3std6ranges3__45__cpo4nextE,@object
	.size		_ZN41_INTERNAL_c40c9d7c_10_welford_cu_4d36edd84cuda3std6ranges3__45__cpo4nextE,(_ZN41_INTERNAL_c40c9d7c_10_welford_cu_4d36edd84cuda3std6ranges3__45__cpo4swapE - _ZN41_INTERNAL_c40c9d7c_10_welford_cu_4d36edd84cuda3std6ranges3__45__cpo4nextE)
_ZN41_INTERNAL_c40c9d7c_10_welford_cu_4d36edd84cuda3std6ranges3__45__cpo4nextE:
	.zero		1
	.type		_ZN41_INTERNAL_c40c9d7c_10_welford_cu_4d36edd84cuda3std6ranges3__45__cpo4swapE,@object
	.size		_ZN41_INTERNAL_c40c9d7c_10_welford_cu_4d36edd84cuda3std6ranges3__45__cpo4swapE,(_ZN41_INTERNAL_c40c9d7c_10_welford_cu_4d36edd84cuda3std3__420unreachable_sentinelE - _ZN41_INTERNAL_c40c9d7c_10_welford_cu_4d36edd84cuda3std6ranges3__45__cpo4swapE)
_ZN41_INTERNAL_c40c9d7c_10_welford_cu_4d36edd84cuda3std6ranges3__45__cpo4swapE:
	.zero		1
	.type		_ZN41_INTERNAL_c40c9d7c_10_welford_cu_4d36edd84cuda3std3__420unreachable_sentinelE,@object
	.size		_ZN41_INTERNAL_c40c9d7c_10_welford_cu_4d36edd84cuda3std3__420unreachable_sentinelE,(_ZN41_INTERNAL_c40c9d7c_10_welford_cu_4d36edd86thrust24THRUST_300001_SM_1030_NS6system6detail10sequential3seqE - _ZN41_INTERNAL_c40c9d7c_10_welford_cu_4d36edd84cuda3std3__420unreachable_sentinelE)
_ZN41_INTERNAL_c40c9d7c_10_welford_cu_4d36edd84cuda3std3__420unreachable_sentinelE:
	.zero		1
	.type		_ZN41_INTERNAL_c40c9d7c_10_welford_cu_4d36edd86thrust24THRUST_300001_SM_1030_NS6system6detail10sequential3seqE,@object
	.size		_ZN41_INTERNAL_c40c9d7c_10_welford_cu_4d36edd86thrust24THRUST_300001_SM_1030_NS6system6detail10sequential3seqE,(_ZN41_INTERNAL_c40c9d7c_10_welford_cu_4d36edd84cuda3std3__45__cpo4cendE - _ZN41_INTERNAL_c40c9d7c_10_welford_cu_4d36edd86thrust24THRUST_300001_SM_1030_NS6system6detail10sequential3seqE)
_ZN41_INTERNAL_c40c9d7c_10_welford_cu_4d36edd86thrust24THRUST_300001_SM_1030_NS6system6detail10sequential3seqE:
	.zero		1
	.type		_ZN41_INTERNAL_c40c9d7c_10_welford_cu_4d36edd84cuda3std3__45__cpo4cendE,@object
	.size		_ZN41_INTERNAL_c40c9d7c_10_welford_cu_4d36edd84cuda3std3__45__cpo4cendE,(_ZN41_INTERNAL_c40c9d7c_10_welford_cu_4d36edd84cuda3std6ranges3__45__cpo9iter_swapE - _ZN41_INTERNAL_c40c9d7c_10_welford_cu_4d36edd84cuda3std3__45__cpo4cendE)
_ZN41_INTERNAL_c40c9d7c_10_welford_cu_4d36edd84cuda3std3__45__cpo4cendE:
	.zero		1
	.type		_ZN41_INTERNAL_c40c9d7c_10_welford_cu_4d36edd84cuda3std6ranges3__45__cpo9iter_swapE,@object
	.size		_ZN41_INTERNAL_c40c9d7c_10_welford_cu_4d36edd84cuda3std6ranges3__45__cpo9iter_swapE,(_ZN41_INTERNAL_c40c9d7c_10_welford_cu_4d36edd84cuda3std3__45__cpo5crendE - _ZN41_INTERNAL_c40c9d7c_10_welford_cu_4d36edd84cuda3std6ranges3__45__cpo9iter_swapE)
_ZN41_INTERNAL_c40c9d7c_10_welford_cu_4d36edd84cuda3std6ranges3__45__cpo9iter_swapE:
	.zero		1
	.type		_ZN41_INTERNAL_c40c9d7c_10_welford_cu_4d36edd84cuda3std3__45__cpo5crendE,@object
	.size		_ZN41_INTERNAL_c40c9d7c_10_welford_cu_4d36edd84cuda3std3__45__cpo5crendE,(_ZN41_INTERNAL_c40c9d7c_10_welford_cu_4d36edd84cuda3std6ranges3__45__cpo5cdataE - _ZN41_INTERNAL_c40c9d7c_10_welford_cu_4d36edd84cuda3std3__45__cpo5crendE)
_ZN41_INTERNAL_c40c9d7c_10_welford_cu_4d36edd84cuda3std3__45__cpo5crendE:
	.zero		1
	.type		_ZN41_INTERNAL_c40c9d7c_10_welford_cu_4d36edd84cuda3std6ranges3__45__cpo5cdataE,@object
	.size		_ZN41_INTERNAL_c40c9d7c_10_welford_cu_4d36edd84cuda3std6ranges3__45__cpo5cdataE,(_ZN41_INTERNAL_c40c9d7c_10_welford_cu_4d36edd84cuda3std6ranges3__45__cpo3endE - _ZN41_INTERNAL_c40c9d7c_10_welford_cu_4d36edd84cuda3std6ranges3__45__cpo5cdataE)
_ZN41_INTERNAL_c40c9d7c_10_welford_cu_4d36edd84cuda3std6ranges3__45__cpo5cdataE:
	.zero		1
	.type		_ZN41_INTERNAL_c40c9d7c_10_welford_cu_4d36edd84cuda3std6ranges3__45__cpo3endE,@object
	.size		_ZN41_INTERNAL_c40c9d7c_10_welford_cu_4d36edd84cuda3std6ranges3__45__cpo3endE,(_ZN41_INTERNAL_c40c9d7c_10_welford_cu_4d36edd84cuda3std3__419piecewise_constructE - _ZN41_INTERNAL_c40c9d7c_10_welford_cu_4d36edd84cuda3std6ranges3__45__cpo3endE)
_ZN41_INTERNAL_c40c9d7c_10_welford_cu_4d36edd84cuda3std6ranges3__45__cpo3endE:
	.zero		1
	.type		_ZN41_INTERNAL_c40c9d7c_10_welford_cu_4d36edd84cuda3std3__419piecewise_constructE,@object
	.size		_ZN41_INTERNAL_c40c9d7c_10_welford_cu_4d36edd84cuda3std3__419piecewise_constructE,(_ZN41_INTERNAL_c40c9d7c_10_welford_cu_4d36edd84cuda3std6ranges3__45__cpo5ssizeE - _ZN41_INTERNAL_c40c9d7c_10_welford_cu_4d36edd84cuda3std3__419piecewise_constructE)
_ZN41_INTERNAL_c40c9d7c_10_welford_cu_4d36edd84cuda3std3__419piecewise_constructE:
	.zero		1
	.type		_ZN41_INTERNAL_c40c9d7c_10_welford_cu_4d36edd84cuda3std6ranges3__45__cpo5ssizeE,@object
	.size		_ZN41_INTERNAL_c40c9d7c_10_welford_cu_4d36edd84cuda3std6ranges3__45__cpo5ssizeE,(_ZN41_INTERNAL_c40c9d7c_10_welford_cu_4d36edd84cuda3std3__45__cpo3endE - _ZN41_INTERNAL_c40c9d7c_10_welford_cu_4d36edd84cuda3std6ranges3__45__cpo5ssizeE)
_ZN41_INTERNAL_c40c9d7c_10_welford_cu_4d36edd84cuda3std6ranges3__45__cpo5ssizeE:
	.zero		1
	.type		_ZN41_INTERNAL_c40c9d7c_10_welford_cu_4d36edd84cuda3std3__45__cpo3endE,@object
	.size		_ZN41_INTERNAL_c40c9d7c_10_welford_cu_4d36edd84cuda3std3__45__cpo3endE,(_ZN41_INTERNAL_c40c9d7c_10_welford_cu_4d36edd84cuda3std6ranges3__45__cpo4cendE - _ZN41_INTERNAL_c40c9d7c_10_welford_cu_4d36edd84cuda3std3__45__cpo3endE)
_ZN41_INTERNAL_c40c9d7c_10_welford_cu_4d36edd84cuda3std3__45__cpo3endE:
	.zero		1
	.type		_ZN41_INTERNAL_c40c9d7c_10_welford_cu_4d36edd84cuda3std6ranges3__45__cpo4cendE,@object
	.size		_ZN41_INTERNAL_c40c9d7c_10_welford_cu_4d36edd84cuda3std6ranges3__45__cpo4cendE,(_ZN41_INTERNAL_c40c9d7c_10_welford_cu_4d36edd84cuda3std3__45__cpo4rendE - _ZN41_INTERNAL_c40c9d7c_10_welford_cu_4d36edd84cuda3std6ranges3__45__cpo4cendE)
_ZN41_INTERNAL_c40c9d7c_10_welford_cu_4d36edd84cuda3std6ranges3__45__cpo4cendE:
	.zero		1
	.type		_ZN41_INTERNAL_c40c9d7c_10_welford_cu_4d36edd84cuda3std3__45__cpo4rendE,@object
	.size		_ZN41_INTERNAL_c40c9d7c_10_welford_cu_4d36edd84cuda3std3__45__cpo4rendE,(_ZN41_INTERNAL_c40c9d7c_10_welford_cu_4d36edd84cuda3std6ranges3__45__cpo4prevE - _ZN41_INTERNAL_c40c9d7c_10_welford_cu_4d36edd84cuda3std3__45__cpo4rendE)
_ZN41_INTERNAL_c40c9d7c_10_welford_cu_4d36edd84cuda3std3__45__cpo4rendE:
	.zero		1
	.type		_ZN41_INTERNAL_c40c9d7c_10_welford_cu_4d36edd84cuda3std6ranges3__45__cpo4prevE,@object
	.size		_ZN41_INTERNAL_c40c9d7c_10_welford_cu_4d36edd84cuda3std6ranges3__45__cpo4prevE,(_ZN41_INTERNAL_c40c9d7c_10_welford_cu_4d36edd84cuda3std6ranges3__45__cpo9iter_moveE - _ZN41_INTERNAL_c40c9d7c_10_welford_cu_4d36edd84cuda3std6ranges3__45__cpo4prevE)
_ZN41_INTERNAL_c40c9d7c_10_welford_cu_4d36edd84cuda3std6ranges3__45__cpo4prevE:
	.zero		1
	.type		_ZN41_INTERNAL_c40c9d7c_10_welford_cu_4d36edd84cuda3std6ranges3__45__cpo9iter_moveE,@object
	.size		_ZN41_INTERNAL_c40c9d7c_10_welford_cu_4d36edd84cuda3std6ranges3__45__cpo9iter_moveE,(.L_13 - _ZN41_INTERNAL_c40c9d7c_10_welford_cu_4d36edd84cuda3std6ranges3__45__cpo9iter_moveE)
_ZN41_INTERNAL_c40c9d7c_10_welford_cu_4d36edd84cuda3std6ranges3__45__cpo9iter_moveE:
	.zero		1
.L_13:


//--------------------- .nv.shared._Z23reduce_bn_c_last_kernelIN3c104HalfEfS1_Li4EEvPKT_S4_PKT0_S7_PS5_S8_PT1_SA_PVS5_Piii --------------------------
	.section	.nv.shared._Z23reduce_bn_c_last_kernelIN3c104HalfEfS1_Li4EEvPKT_S4_PKT0_S7_PS5_S8_PT1_SA_PVS5_Piii,"aw",@nobits
	.sectionflags	@""
	.align	4
.nv.shared._Z23reduce_bn_c_last_kernelIN3c104HalfEfS1_Li4EEvPKT_S4_PKT0_S7_PS5_S8_PT1_SA_PVS5_Piii:
	.zero		5121


//--------------------- .nv.shared._Z23reduce_bn_c_last_kernelIN3c104HalfEffLi4EEvPKT_S4_PKT0_S7_PS5_S8_PT1_SA_PVS5_Piii --------------------------
	.section	.nv.shared._Z23reduce_bn_c_last_kernelIN3c104HalfEffLi4EEvPKT_S4_PKT0_S7_PS5_S8_PT1_SA_PVS5_Piii,"aw",@nobits
	.sectionflags	@""
	.align	4
.nv.shared._Z23reduce_bn_c_last_kernelIN3c104HalfEffLi4EEvPKT_S4_PKT0_S7_PS5_S8_PT1_SA_PVS5_Piii:
	.zero		5121


//--------------------- .nv.shared._Z23reduce_bn_c_last_kernelIfffLi4EEvPKT_S2_PKT0_S5_PS3_S6_PT1_S8_PVS3_Piii --------------------------
	.section	.nv.shared._Z23reduce_bn_c_last_kernelIfffLi4EEvPKT_S2_PKT0_S5_PS3_S6_PT1_S8_PVS3_Piii,"aw",@nobits
	.sectionflags	@""
	.align	4
.nv.shared._Z23reduce_bn_c_last_kernelIfffLi4EEvPKT_S2_PKT0_S5_PS3_S6_PT1_S8_PVS3_Piii:
	.zero		5121


//--------------------- .nv.shared._Z21welford_kernel_c_lastIN3c104HalfEffLi4EEvPKT_PT1_S6_PVT0_Piii --------------------------
	.section	.nv.shared._Z21welford_kernel_c_lastIN3c104HalfEffLi4EEvPKT_PT1_S6_PVT0_Piii,"aw",@nobits
	.sectionflags	@""
	.align	4
.nv.shared._Z21welford_kernel_c_lastIN3c104HalfEffLi4EEvPKT_PT1_S6_PVT0_Piii:
	.zero		7169


//--------------------- .nv.shared._Z21welford_kernel_c_lastIfffLi4EEvPKT_PT1_S4_PVT0_Piii --------------------------
	.section	.nv.shared._Z21welford_kernel_c_lastIfffLi4EEvPKT_PT1_S4_PVT0_Piii,"aw",@nobits
	.sectionflags	@""
	.align	4
.nv.shared._Z21welford_kernel_c_lastIfffLi4EEvPKT_PT1_S4_PVT0_Piii:
	.zero		7169


//--------------------- .nv.shared._Z16reduce_bn_kernelIN3c104HalfEfS1_EvPKT_S4_PKT0_S7_PS5_S8_PT1_SA_iii --------------------------
	.section	.nv.shared._Z16reduce_bn_kernelIN3c104HalfEfS1_EvPKT_S4_PKT0_S7_PS5_S8_PT1_SA_iii,"aw",@nobits
	.sectionflags	@""
	.align	4
.nv.shared._Z16reduce_bn_kernelIN3c104HalfEfS1_EvPKT_S4_PKT0_S7_PS5_S8_PT1_SA_iii:
	.zero		1280


//--------------------- .nv.shared._Z16reduce_bn_kernelIN3c104HalfEffEvPKT_S4_PKT0_S7_PS5_S8_PT1_SA_iii --------------------------
	.section	.nv.shared._Z16reduce_bn_kernelIN3c104HalfEffEvPKT_S4_PKT0_S7_PS5_S8_PT1_SA_iii,"aw",@nobits
	.sectionflags	@""
	.align	4
.nv.shared._Z16reduce_bn_kernelIN3c104HalfEffEvPKT_S4_PKT0_S7_PS5_S8_PT1_SA_iii:
	.zero		1280


//--------------------- .nv.shared._Z16reduce_bn_kernelIfffEvPKT_S2_PKT0_S5_PS3_S6_PT1_S8_iii --------------------------
	.section	.nv.shared._Z16reduce_bn_kernelIfffEvPKT_S2_PKT0_S5_PS3_S6_PT1_S8_iii,"aw",@nobits
	.sectionflags	@""
	.align	4
.nv.shared._Z16reduce_bn_kernelIfffEvPKT_S2_PKT0_S5_PS3_S6_PT1_S8_iii:
	.zero		1280


//--------------------- .nv.shared._Z14welford_kernelIN3c104HalfEffEvPKT_PT1_S6_iii --------------------------
	.section	.nv.shared._Z14welford_kernelIN3c104HalfEffEvPKT_PT1_S6_iii,"aw",@nobits
	.sectionflags	@""
	.align	4
.nv.shared._Z14welford_kernelIN3c104HalfEffEvPKT_PT1_S6_iii:
	.zero		1664


//--------------------- .nv.shared._Z14welford_kernelIfffEvPKT_PT1_S4_iii --------------------------
	.section	.nv.shared._Z14welford_kernelIfffEvPKT_PT1_S4_iii,"aw",@nobits
	.sectionflags	@""
	.align	4
.nv.shared._Z14welford_kernelIfffEvPKT_PT1_S4_iii:
	.zero		1664


//--------------------- .nv.constant0._Z27relu_backward_c_last_kernelIN3c104HalfEfS1_Li4EEvPKT_S4_S4_PKT0_S7_PKT1_SA_PS2_ii --------------------------
	.section	.nv.constant0._Z27relu_backward_c_last_kernelIN3c104HalfEfS1_Li4EEvPKT_S4_S4_PKT0_S7_PKT1_SA_PS2_ii,"a",@progbits
	.sectionflags	@""
	.align	4
.nv.constant0._Z27relu_backward_c_last_kernelIN3c104HalfEfS1_Li4EEvPKT_S4_S4_PKT0_S7_PKT1_SA_PS2_ii:
	.zero		968


//--------------------- .nv.constant0._Z27relu_backward_c_last_kernelIN3c104HalfEffLi4EEvPKT_S4_S4_PKT0_S7_PKT1_SA_PS2_ii --------------------------
	.section	.nv.constant0._Z27relu_backward_c_last_kernelIN3c104HalfEffLi4EEvPKT_S4_S4_PKT0_S7_PKT1_SA_PS2_ii,"a",@progbits
	.sectionflags	@""
	.align	4
.nv.constant0._Z27relu_backward_c_last_kernelIN3c104HalfEffLi4EEvPKT_S4_S4_PKT0_S7_PKT1_SA_PS2_ii:
	.zero		968


//--------------------- .nv.constant0._Z27relu_backward_c_last_kernelIfffLi4EEvPKT_S2_S2_PKT0_S5_PKT1_S8_PS0_ii --------------------------
	.section	.nv.constant0._Z27relu_backward_c_last_kernelIfffLi4EEvPKT_S2_S2_PKT0_S5_PKT1_S8_PS0_ii,"a",@progbits
	.sectionflags	@""
	.align	4
.nv.constant0._Z27relu_backward_c_last_kernelIfffLi4EEvPKT_S2_S2_PKT0_S5_PKT1_S8_PS0_ii:
	.zero		968


//--------------------- .nv.constant0._Z32batchnorm_backward_c_last_kernelIN3c104HalfEfS1_Li4EEvPKT_S4_PKT0_S7_PKT1_S7_S7_PKiPS2_lii --------------------------
	.section	.nv.constant0._Z32batchnorm_backward_c_last_kernelIN3c104HalfEfS1_Li4EEvPKT_S4_PKT0_S7_PKT1_S7_S7_PKiPS2_lii,"a",@progbits
	.sectionflags	@""
	.align	4
.nv.constant0._Z32batchnorm_backward_c_last_kernelIN3c104HalfEfS1_Li4EEvPKT_S4_PKT0_S7_PKT1_S7_S7_PKiPS2_lii:
	.zero		984


//--------------------- .nv.constant0._Z32batchnorm_backward_c_last_kernelIN3c104HalfEffLi4EEvPKT_S4_PKT0_S7_PKT1_S7_S7_PKiPS2_lii --------------------------
	.section	.nv.constant0._Z32batchnorm_backward_c_last_kernelIN3c104HalfEffLi4EEvPKT_S4_PKT0_S7_PKT1_S7_S7_PKiPS2_lii,"a",@progbits
	.sectionflags	@""
	.align	4
.nv.constant0._Z32batchnorm_backward_c_last_kernelIN3c104HalfEffLi4EEvPKT_S4_PKT0_S7_PKT1_S7_S7_PKiPS2_lii:
	.zero		984


//--------------------- .nv.constant0._Z32batchnorm_backward_c_last_kernelIfffLi4EEvPKT_S2_PKT0_S5_PKT1_S5_S5_PKiPS0_lii --------------------------
	.section	.nv.constant0._Z32batchnorm_backward_c_last_kernelIfffLi4EEvPKT_S2_PKT0_S5_PKT1_S5_S5_PKiPS0_lii,"a",@progbits
	.sectionflags	@""
	.align	4
.nv.constant0._Z32batchnorm_backward_c_last_kernelIfffLi4EEvPKT_S2_PKT0_S5_PKT1_S5_S5_PKiPS0_lii:
	.zero		984


//--------------------- .nv.constant0._Z23reduce_bn_c_last_kernelIN3c104HalfEfS1_Li4EEvPKT_S4_PKT0_S7_PS5_S8_PT1_SA_PVS5_Piii --------------------------
	.section	.nv.constant0._Z23reduce_bn_c_last_kernelIN3c104HalfEfS1_Li4EEvPKT_S4_PKT0_S7_PS5_S8_PT1_SA_PVS5_Piii,"a",@progbits
	.sectionflags	@""
	.align	4
.nv.constant0._Z23reduce_bn_c_last_kernelIN3c104HalfEfS1_Li4EEvPKT_S4_PKT0_S7_PS5_S8_PT1_SA_PVS5_Piii:
	.zero		984


//--------------------- .nv.constant0._Z23reduce_bn_c_last_kernelIN3c104HalfEffLi4EEvPKT_S4_PKT0_S7_PS5_S8_PT1_SA_PVS5_Piii --------------------------
	.section	.nv.constant0._Z23reduce_bn_c_last_kernelIN3c104HalfEffLi4EEvPKT_S4_PKT0_S7_PS5_S8_PT1_SA_PVS5_Piii,"a",@progbits
	.sectionflags	@""
	.align	4
.nv.constant0._Z23reduce_bn_c_last_kernelIN3c104HalfEffLi4EEvPKT_S4_PKT0_S7_PS5_S8_PT1_SA_PVS5_Piii:
	.zero		984


//--------------------- .nv.constant0._Z23reduce_bn_c_last_kernelIfffLi4EEvPKT_S2_PKT0_S5_PS3_S6_PT1_S8_PVS3_Piii --------------------------
	.section	.nv.constant0._Z23reduce_bn_c_last_kernelIfffLi4EEvPKT_S2_PKT0_S5_PS3_S6_PT1_S8_PVS3_Piii,"a",@progbits
	.sectionflags	@""
	.align	4
.nv.constant0._Z23reduce_bn_c_last_kernelIfffLi4EEvPKT_S2_PKT0_S5_PS3_S6_PT1_S8_PVS3_Piii:
	.zero		984


//--------------------- .nv.constant0._Z31batchnorm_forward_c_last_kernelIN3c104HalfEfS1_Li4EEvPKT_S4_PKT0_S7_PKT1_SA_PS2_iib --------------------------
	.section	.nv.constant0._Z31batchnorm_forward_c_last_kernelIN3c104HalfEfS1_Li4EEvPKT_S4_PKT0_S7_PKT1_SA_PS2_iib,"a",@progbits
	.sectionflags	@""
	.align	4
.nv.constant0._Z31batchnorm_forward_c_last_kernelIN3c104HalfEfS1_Li4EEvPKT_S4_PKT0_S7_PKT1_SA_PS2_iib:
	.zero		961


//--------------------- .nv.constant0._Z31batchnorm_forward_c_last_kernelIN3c104HalfEffLi4EEvPKT_S4_PKT0_S7_PKT1_SA_PS2_iib --------------------------
	.section	.nv.constant0._Z31batchnorm_forward_c_last_kernelIN3c104HalfEffLi4EEvPKT_S4_PKT0_S7_PKT1_SA_PS2_iib,"a",@progbits
	.sectionflags	@""
	.align	4
.nv.constant0._Z31batchnorm_forward_c_last_kernelIN3c104HalfEffLi4EEvPKT_S4_PKT0_S7_PKT1_SA_PS2_iib:
	.zero		961


//--------------------- .nv.constant0._Z31batchnorm_forward_c_last_kernelIfffLi4EEvPKT_S2_PKT0_S5_PKT1_S8_PS0_iib --------------------------
	.section	.nv.constant0._Z31batchnorm_forward_c_last_kernelIfffLi4EEvPKT_S2_PKT0_S5_PKT1_S8_PS0_iib,"a",@progbits
	.sectionflags	@""
	.align	4
.nv.constant0._Z31batchnorm_forward_c_last_kernelIfffLi4EEvPKT_S2_PKT0_S5_PKT1_S8_PS0_iib:
	.zero		961


//--------------------- .nv.constant0._Z21welford_kernel_c_lastIN3c104HalfEffLi4EEvPKT_PT1_S6_PVT0_Piii --------------------------
	.section	.nv.constant0._Z21welford_kernel_c_lastIN3c104HalfEffLi4EEvPKT_PT1_S6_PVT0_Piii,"a",@progbits
	.sectionflags	@""
	.align	4
.nv.constant0._Z21welford_kernel_c_lastIN3c104HalfEffLi4EEvPKT_PT1_S6_PVT0_Piii:
	.zero		944


//--------------------- .nv.constant0._Z21welford_kernel_c_lastIfffLi4EEvPKT_PT1_S4_PVT0_Piii --------------------------
	.section	.nv.constant0._Z21welford_kernel_c_lastIfffLi4EEvPKT_PT1_S4_PVT0_Piii,"a",@progbits
	.sectionflags	@""
	.align	4
.nv.constant0._Z21welford_kernel_c_lastIfffLi4EEvPKT_PT1_S4_PVT0_Piii:
	.zero		944


//--------------------- .nv.constant0._Z23welford_kernel_parallelIN3c104HalfEEvPKT_S4_PKiPS2_S7_S7_iif --------------------------
	.section	.nv.constant0._Z23welford_kernel_parallelIN3c104HalfEEvPKT_S4_PKiPS2_S7_S7_iif,"a",@progbits
	.sectionflags	@""
	.align	4
.nv.constant0._Z23welford_kernel_parallelIN3c104HalfEEvPKT_S4_PKiPS2_S7_S7_iif:
	.zero		956


//--------------------- .nv.constant0._Z23welford_kernel_parallelIfEvPKT_S2_PKiPS0_S5_S5_iif --------------------------
	.section	.nv.constant0._Z23welford_kernel_parallelIfEvPKT_S2_PKiPS0_S5_S5_iif,"a",@progbits
	.sectionflags	@""
	.align	4
.nv.constant0._Z23welford_kernel_parallelIfEvPKT_S2_PKiPS0_S5_S5_iif:
	.zero		956


//--------------------- .nv.constant0._Z25batchnorm_backward_kernelIN3c104HalfEfS1_EvPKT_S4_PKT0_S7_PKT1_S7_S7_PKiPS2_lii --------------------------
	.section	.nv.constant0._Z25batchnorm_backward_kernelIN3c104HalfEfS1_EvPKT_S4_PKT0_S7_PKT1_S7_S7_PKiPS2_lii,"a",@progbits
	.sectionflags	@""
	.align	4
.nv.constant0._Z25batchnorm_backward_kernelIN3c104HalfEfS1_EvPKT_S4_PKT0_S7_PKT1_S7_S7_PKiPS2_lii:
	.zero		984


//--------------------- .nv.constant0._Z25batchnorm_backward_kernelIN3c104HalfEffEvPKT_S4_PKT0_S7_PKT1_S7_S7_PKiPS2_lii --------------------------
	.section	.nv.constant0._Z25batchnorm_backward_kernelIN3c104HalfEffEvPKT_S4_PKT0_S7_PKT1_S7_S7_PKiPS2_lii,"a",@progbits
	.sectionflags	@""
	.align	4
.nv.constant0._Z25batchnorm_backward_kernelIN3c104HalfEffEvPKT_S4_PKT0_S7_PKT1_S7_S7_PKiPS2_lii:
	.zero		984


//--------------------- .nv.constant0._Z25batchnorm_backward_kernelIfffEvPKT_S2_PKT0_S5_PKT1_S5_S5_PKiPS0_lii --------------------------
	.section	.nv.constant0._Z25batchnorm_backward_kernelIfffEvPKT_S2_PKT0_S5_PKT1_S5_S5_PKiPS0_lii,"a",@progbits
	.sectionflags	@""
	.align	4
.nv.constant0._Z25batchnorm_backward_kernelIfffEvPKT_S2_PKT0_S5_PKT1_S5_S5_PKiPS0_lii:
	.zero		984


//--------------------- .nv.constant0._Z16reduce_bn_kernelIN3c104HalfEfS1_EvPKT_S4_PKT0_S7_PS5_S8_PT1_SA_iii --------------------------
	.section	.nv.constant0._Z16reduce_bn_kernelIN3c104HalfEfS1_EvPKT_S4_PKT0_S7_PS5_S8_PT1_SA_iii,"a",@progbits
	.sectionflags	@""
	.align	4
.nv.constant0._Z16reduce_bn_kernelIN3c104HalfEfS1_EvPKT_S4_PKT0_S7_PS5_S8_PT1_SA_iii:
	.zero		972


//--------------------- .nv.constant0._Z16reduce_bn_kernelIN3c104HalfEffEvPKT_S4_PKT0_S7_PS5_S8_PT1_SA_iii --------------------------
	.section	.nv.constant0._Z16reduce_bn_kernelIN3c104HalfEffEvPKT_S4_PKT0_S7_PS5_S8_PT1_SA_iii,"a",@progbits
	.sectionflags	@""
	.align	4
.nv.constant0._Z16reduce_bn_kernelIN3c104HalfEffEvPKT_S4_PKT0_S7_PS5_S8_PT1_SA_iii:
	.zero		972


//--------------------- .nv.constant0._Z16reduce_bn_kernelIfffEvPKT_S2_PKT0_S5_PS3_S6_PT1_S8_iii --------------------------
	.section	.nv.constant0._Z16reduce_bn_kernelIfffEvPKT_S2_PKT0_S5_PS3_S6_PT1_S8_iii,"a",@progbits
	.sectionflags	@""
	.align	4
.nv.constant0._Z16reduce_bn_kernelIfffEvPKT_S2_PKT0_S5_PS3_S6_PT1_S8_iii:
	.zero		972


//--------------------- .nv.constant0._Z24batchnorm_forward_kernelIN3c104HalfEfS1_EvPKT_PKT0_S7_PKT1_SA_PS2_ii --------------------------
	.section	.nv.constant0._Z24batchnorm_forward_kernelIN3c104HalfEfS1_EvPKT_PKT0_S7_PKT1_SA_PS2_ii,"a",@progbits
	.sectionflags	@""
	.align	4
.nv.constant0._Z24batchnorm_forward_kernelIN3c104HalfEfS1_EvPKT_PKT0_S7_PKT1_SA_PS2_ii:
	.zero		952


//--------------------- .nv.constant0._Z24batchnorm_forward_kernelIN3c104HalfEffEvPKT_PKT0_S7_PKT1_SA_PS2_ii --------------------------
	.section	.nv.constant0._Z24batchnorm_forward_kernelIN3c104HalfEffEvPKT_PKT0_S7_PKT1_SA_PS2_ii,"a",@progbits
	.sectionflags	@""
	.align	4
.nv.constant0._Z24batchnorm_forward_kernelIN3c104HalfEffEvPKT_PKT0_S7_PKT1_SA_PS2_ii:
	.zero		952


//--------------------- .nv.constant0._Z24batchnorm_forward_kernelIfffEvPKT_PKT0_S5_PKT1_S8_PS0_ii --------------------------
	.section	.nv.constant0._Z24batchnorm_forward_kernelIfffEvPKT_PKT0_S5_PKT1_S8_PS0_ii,"a",@progbits
	.sectionflags	@""
	.align	4
.nv.constant0._Z24batchnorm_forward_kernelIfffEvPKT_PKT0_S5_PKT1_S8_PS0_ii:
	.zero		952


//--------------------- .nv.constant0._Z14welford_kernelIN3c104HalfEffEvPKT_PT1_S6_iii --------------------------
	.section	.nv.constant0._Z14welford_kernelIN3c104HalfEffEvPKT_PT1_S6_iii,"a",@progbits
	.sectionflags	@""
	.align	4
.nv.constant0._Z14welford_kernelIN3c104HalfEffEvPKT_PT1_S6_iii:
	.zero		932


//--------------------- .nv.constant0._Z14welford_kernelIfffEvPKT_PT1_S4_iii --------------------------
	.section	.nv.constant0._Z14welford_kernelIfffEvPKT_PT1_S4_iii,"a",@progbits
	.sectionflags	@""
	.align	4
.nv.constant0._Z14welford_kernelIfffEvPKT_PT1_S4_iii:
	.zero		932


//--------------------- SYMBOLS --------------------------

	.type		.nv.reservedSmem.offset0,@object
	.size		.nv.reservedSmem.offset0,0x4
	.type		.nv.reservedSmem.cap,@object
	.size		.nv.reservedSmem.cap,0x4
